//
// Generated by NVIDIA NVVM Compiler
//
// Compiler Build ID: CL-36424714
// Cuda compilation tools, release 13.0, V13.0.88
// Based on NVVM 20.0.0
//

.version 9.0
.target sm_100
.address_size 64

	// .globl	_Z8functioniiiPdS_
// _ZZN3cub18CUB_300001_SM_10006detail6reduce28DeviceReduceSingleTileKernelINS2_10policy_hubIdjN4cuda3__47maximumIdEEE10Policy1000EN6thrust24THRUST_300001_SM_1000_NS6detail15normal_iteratorINSC_10device_ptrIdEEEEPdjS8_ddNS5_3std3__410__identityEEEvT0_T1_T2_T3_T4_T6_E12temp_storage has been demoted
// _ZZN3cub18CUB_300001_SM_10006detail6reduce18DeviceReduceKernelINS2_10policy_hubIdjN4cuda3__47maximumIdEEE10Policy1000EN6thrust24THRUST_300001_SM_1000_NS6detail15normal_iteratorINSC_10device_ptrIdEEEEjS8_dNS5_3std3__410__identityEEEvT0_PT3_T1_NS0_13GridEvenShareISO_EET2_T4_E12temp_storage has been demoted
// _ZZN3cub18CUB_300001_SM_10006detail6reduce28DeviceReduceSingleTileKernelINS2_10policy_hubIdjN4cuda3__47maximumIdEEE10Policy1000EPdSB_iS8_ddNS5_3std3__410__identityEEEvT0_T1_T2_T3_T4_T6_E12temp_storage has been demoted
// _ZZN3cub18CUB_300001_SM_10006detail6reduce28DeviceReduceSingleTileKernelINS2_10policy_hubIdyN4cuda3__47maximumIdEEE10Policy1000EN6thrust24THRUST_300001_SM_1000_NS6detail15normal_iteratorINSC_10device_ptrIdEEEEPdyS8_ddNS5_3std3__410__identityEEEvT0_T1_T2_T3_T4_T6_E12temp_storage has been demoted
// _ZZN3cub18CUB_300001_SM_10006detail6reduce18DeviceReduceKernelINS2_10policy_hubIdyN4cuda3__47maximumIdEEE10Policy1000EN6thrust24THRUST_300001_SM_1000_NS6detail15normal_iteratorINSC_10device_ptrIdEEEEyS8_dNS5_3std3__410__identityEEEvT0_PT3_T1_NS0_13GridEvenShareISO_EET2_T4_E12temp_storage has been demoted
// _ZZN3cub18CUB_300001_SM_10006detail6reduce28DeviceReduceSingleTileKernelINS2_10policy_hubIdyN4cuda3__47maximumIdEEE10Policy1000EPdSB_iS8_ddNS5_3std3__410__identityEEEvT0_T1_T2_T3_T4_T6_E12temp_storage has been demoted
.global .align 1 .b8 _ZN31_INTERNAL_7b54ab87_4_k_cu_block4cuda3std3__45__cpo5beginE[1];
.global .align 1 .b8 _ZN31_INTERNAL_7b54ab87_4_k_cu_block4cuda3std3__45__cpo3endE[1];
.global .align 1 .b8 _ZN31_INTERNAL_7b54ab87_4_k_cu_block4cuda3std3__45__cpo6cbeginE[1];
.global .align 1 .b8 _ZN31_INTERNAL_7b54ab87_4_k_cu_block4cuda3std3__45__cpo4cendE[1];
.global .align 1 .b8 _ZN31_INTERNAL_7b54ab87_4_k_cu_block4cuda3std3__45__cpo6rbeginE[1];
.global .align 1 .b8 _ZN31_INTERNAL_7b54ab87_4_k_cu_block4cuda3std3__45__cpo4rendE[1];
.global .align 1 .b8 _ZN31_INTERNAL_7b54ab87_4_k_cu_block4cuda3std3__45__cpo7crbeginE[1];
.global .align 1 .b8 _ZN31_INTERNAL_7b54ab87_4_k_cu_block4cuda3std3__45__cpo5crendE[1];
.global .align 1 .b8 _ZN31_INTERNAL_7b54ab87_4_k_cu_block4cuda3std3__433_GLOBAL__N__7b54ab87_4_k_cu_block6ignoreE[1];
.global .align 1 .b8 _ZN31_INTERNAL_7b54ab87_4_k_cu_block4cuda3std3__419piecewise_constructE[1];
.global .align 1 .b8 _ZN31_INTERNAL_7b54ab87_4_k_cu_block4cuda3std3__48in_placeE[1];
.global .align 1 .b8 _ZN31_INTERNAL_7b54ab87_4_k_cu_block4cuda3std3__420unreachable_sentinelE[1];
.global .align 1 .b8 _ZN31_INTERNAL_7b54ab87_4_k_cu_block4cuda3std3__47nulloptE[1];
.global .align 1 .b8 _ZN31_INTERNAL_7b54ab87_4_k_cu_block4cuda3std3__48unexpectE[1];
.global .align 1 .b8 _ZN31_INTERNAL_7b54ab87_4_k_cu_block4cuda3std6ranges3__45__cpo4swapE[1];
.global .align 1 .b8 _ZN31_INTERNAL_7b54ab87_4_k_cu_block4cuda3std6ranges3__45__cpo9iter_moveE[1];
.global .align 1 .b8 _ZN31_INTERNAL_7b54ab87_4_k_cu_block4cuda3std6ranges3__45__cpo5beginE[1];
.global .align 1 .b8 _ZN31_INTERNAL_7b54ab87_4_k_cu_block4cuda3std6ranges3__45__cpo3endE[1];
.global .align 1 .b8 _ZN31_INTERNAL_7b54ab87_4_k_cu_block4cuda3std6ranges3__45__cpo6cbeginE[1];
.global .align 1 .b8 _ZN31_INTERNAL_7b54ab87_4_k_cu_block4cuda3std6ranges3__45__cpo4cendE[1];
.global .align 1 .b8 _ZN31_INTERNAL_7b54ab87_4_k_cu_block4cuda3std6ranges3__45__cpo7advanceE[1];
.global .align 1 .b8 _ZN31_INTERNAL_7b54ab87_4_k_cu_block4cuda3std6ranges3__45__cpo9iter_swapE[1];
.global .align 1 .b8 _ZN31_INTERNAL_7b54ab87_4_k_cu_block4cuda3std6ranges3__45__cpo4nextE[1];
.global .align 1 .b8 _ZN31_INTERNAL_7b54ab87_4_k_cu_block4cuda3std6ranges3__45__cpo4prevE[1];
.global .align 1 .b8 _ZN31_INTERNAL_7b54ab87_4_k_cu_block4cuda3std6ranges3__45__cpo4dataE[1];
.global .align 1 .b8 _ZN31_INTERNAL_7b54ab87_4_k_cu_block4cuda3std6ranges3__45__cpo5cdataE[1];
.global .align 1 .b8 _ZN31_INTERNAL_7b54ab87_4_k_cu_block4cuda3std6ranges3__45__cpo4sizeE[1];
.global .align 1 .b8 _ZN31_INTERNAL_7b54ab87_4_k_cu_block4cuda3std6ranges3__45__cpo5ssizeE[1];
.global .align 1 .b8 _ZN31_INTERNAL_7b54ab87_4_k_cu_block4cuda3std6ranges3__45__cpo8distanceE[1];
.global .align 1 .b8 _ZN31_INTERNAL_7b54ab87_4_k_cu_block6thrust24THRUST_300001_SM_1000_NS8cuda_cub3parE[1];
.global .align 1 .b8 _ZN31_INTERNAL_7b54ab87_4_k_cu_block6thrust24THRUST_300001_SM_1000_NS8cuda_cub10par_nosyncE[1];
.global .align 1 .b8 _ZN31_INTERNAL_7b54ab87_4_k_cu_block6thrust24THRUST_300001_SM_1000_NS6system6detail10sequential3seqE[1];
.global .align 1 .b8 _ZN31_INTERNAL_7b54ab87_4_k_cu_block6thrust24THRUST_300001_SM_1000_NS12placeholders2_1E[1];
.global .align 1 .b8 _ZN31_INTERNAL_7b54ab87_4_k_cu_block6thrust24THRUST_300001_SM_1000_NS12placeholders2_2E[1];
.global .align 1 .b8 _ZN31_INTERNAL_7b54ab87_4_k_cu_block6thrust24THRUST_300001_SM_1000_NS12placeholders2_3E[1];
.global .align 1 .b8 _ZN31_INTERNAL_7b54ab87_4_k_cu_block6thrust24THRUST_300001_SM_1000_NS12placeholders2_4E[1];
.global .align 1 .b8 _ZN31_INTERNAL_7b54ab87_4_k_cu_block6thrust24THRUST_300001_SM_1000_NS12placeholders2_5E[1];
.global .align 1 .b8 _ZN31_INTERNAL_7b54ab87_4_k_cu_block6thrust24THRUST_300001_SM_1000_NS12placeholders2_6E[1];
.global .align 1 .b8 _ZN31_INTERNAL_7b54ab87_4_k_cu_block6thrust24THRUST_300001_SM_1000_NS12placeholders2_7E[1];
.global .align 1 .b8 _ZN31_INTERNAL_7b54ab87_4_k_cu_block6thrust24THRUST_300001_SM_1000_NS12placeholders2_8E[1];
.global .align 1 .b8 _ZN31_INTERNAL_7b54ab87_4_k_cu_block6thrust24THRUST_300001_SM_1000_NS12placeholders2_9E[1];
.global .align 1 .b8 _ZN31_INTERNAL_7b54ab87_4_k_cu_block6thrust24THRUST_300001_SM_1000_NS12placeholders3_10E[1];
.global .align 1 .b8 _ZN31_INTERNAL_7b54ab87_4_k_cu_block6thrust24THRUST_300001_SM_1000_NS3seqE[1];

.visible .entry _Z8functioniiiPdS_(
	.param .u32 _Z8functioniiiPdS__param_0,
	.param .u32 _Z8functioniiiPdS__param_1,
	.param .u32 _Z8functioniiiPdS__param_2,
	.param .u64 .ptr .align 1 _Z8functioniiiPdS__param_3,
	.param .u64 .ptr .align 1 _Z8functioniiiPdS__param_4
)
{
	.reg .pred 	%p<10>;
	.reg .b32 	%r<37>;
	.reg .b64 	%rd<20>;
	.reg .b64 	%fd<13>;

	ld.param.u32 	%r6, [_Z8functioniiiPdS__param_0];
	ld.param.u32 	%r4, [_Z8functioniiiPdS__param_1];
	ld.param.u32 	%r5, [_Z8functioniiiPdS__param_2];
	ld.param.u64 	%rd1, [_Z8functioniiiPdS__param_3];
	ld.param.u64 	%rd2, [_Z8functioniiiPdS__param_4];
	mov.u32 	%r8, %ctaid.x;
	mov.u32 	%r9, %ntid.x;
	mov.u32 	%r10, %tid.x;
	mad.lo.s32 	%r1, %r8, %r9, %r10;
	mov.u32 	%r11, %ctaid.y;
	mov.u32 	%r12, %ntid.y;
	mov.u32 	%r13, %tid.y;
	mad.lo.s32 	%r2, %r11, %r12, %r13;
	mov.u32 	%r14, %ctaid.z;
	mov.u32 	%r15, %ntid.z;
	mov.u32 	%r16, %tid.z;
	mad.lo.s32 	%r17, %r14, %r15, %r16;
	setp.eq.s32 	%p1, %r17, 0;
	add.s32 	%r18, %r6, -1;
	setp.ge.s32 	%p2, %r17, %r18;
	or.pred  	%p3, %p1, %p2;
	@%p3 bra 	$L__BB0_4;
	setp.eq.s32 	%p4, %r2, 0;
	add.s32 	%r19, %r4, -1;
	setp.ge.s32 	%p5, %r2, %r19;
	or.pred  	%p6, %p4, %p5;
	@%p6 bra 	$L__BB0_4;
	setp.lt.s32 	%p7, %r1, 1;
	add.s32 	%r20, %r5, -1;
	setp.ge.s32 	%p8, %r1, %r20;
	or.pred  	%p9, %p7, %p8;
	@%p9 bra 	$L__BB0_4;
	cvta.to.global.u64 	%rd3, %rd1;
	add.s32 	%r21, %r17, -1;
	mul.lo.s32 	%r22, %r21, %r4;
	add.s32 	%r23, %r22, %r2;
	mad.lo.s32 	%r24, %r23, %r5, %r1;
	mul.wide.s32 	%rd4, %r24, 8;
	add.s64 	%rd5, %rd3, %rd4;
	ld.global.f64 	%fd1, [%rd5];
	shl.b32 	%r25, %r4, 1;
	add.s32 	%r26, %r22, %r25;
	add.s32 	%r27, %r26, %r2;
	mad.lo.s32 	%r28, %r27, %r5, %r1;
	mul.wide.s32 	%rd6, %r28, 8;
	add.s64 	%rd7, %rd3, %rd6;
	ld.global.f64 	%fd2, [%rd7];
	add.f64 	%fd3, %fd1, %fd2;
	sub.s32 	%r29, %r26, %r4;
	add.s32 	%r30, %r2, %r29;
	add.s32 	%r31, %r30, -1;
	mad.lo.s32 	%r32, %r31, %r5, %r1;
	mul.wide.s32 	%rd8, %r32, 8;
	add.s64 	%rd9, %rd3, %rd8;
	ld.global.f64 	%fd4, [%rd9];
	add.f64 	%fd5, %fd3, %fd4;
	mul.lo.s32 	%r33, %r30, %r5;
	add.s32 	%r34, %r33, %r5;
	add.s32 	%r35, %r34, %r1;
	mul.wide.s32 	%rd10, %r35, 8;
	add.s64 	%rd11, %rd3, %rd10;
	ld.global.f64 	%fd6, [%rd11];
	add.f64 	%fd7, %fd5, %fd6;
	cvt.s64.s32 	%rd12, %r33;
	cvt.u64.u32 	%rd13, %r1;
	add.s64 	%rd14, %rd13, %rd12;
	shl.b64 	%rd15, %rd14, 3;
	add.s64 	%rd16, %rd3, %rd15;
	ld.global.f64 	%fd8, [%rd16+-8];
	add.f64 	%fd9, %fd7, %fd8;
	ld.global.f64 	%fd10, [%rd16+8];
	add.f64 	%fd11, %fd9, %fd10;
	div.rn.f64 	%fd12, %fd11, 0d4018000000000000;
	add.s32 	%r36, %r32, %r5;
	cvta.to.global.u64 	%rd17, %rd2;
	mul.wide.s32 	%rd18, %r36, 8;
	add.s64 	%rd19, %rd17, %rd18;
	st.global.f64 	[%rd19], %fd12;
$L__BB0_4:
	ret;

}
	// .globl	_Z10differenceiiiPdS_S_
.visible .entry _Z10differenceiiiPdS_S_(
	.param .u32 _Z10differenceiiiPdS_S__param_0,
	.param .u32 _Z10differenceiiiPdS_S__param_1,
	.param .u32 _Z10differenceiiiPdS_S__param_2,
	.param .u64 .ptr .align 1 _Z10differenceiiiPdS_S__param_3,
	.param .u64 .ptr .align 1 _Z10differenceiiiPdS_S__param_4,
	.param .u64 .ptr .align 1 _Z10differenceiiiPdS_S__param_5
)
{
	.reg .pred 	%p<10>;
	.reg .b32 	%r<23>;
	.reg .b64 	%rd<11>;
	.reg .b64 	%fd<5>;

	ld.param.u32 	%r6, [_Z10differenceiiiPdS_S__param_0];
	ld.param.u32 	%r4, [_Z10differenceiiiPdS_S__param_1];
	ld.param.u32 	%r5, [_Z10differenceiiiPdS_S__param_2];
	ld.param.u64 	%rd1, [_Z10differenceiiiPdS_S__param_3];
	ld.param.u64 	%rd2, [_Z10differenceiiiPdS_S__param_4];
	ld.param.u64 	%rd3, [_Z10differenceiiiPdS_S__param_5];
	mov.u32 	%r8, %ctaid.x;
	mov.u32 	%r9, %ntid.x;
	mov.u32 	%r10, %tid.x;
	mad.lo.s32 	%r1, %r8, %r9, %r10;
	mov.u32 	%r11, %ctaid.y;
	mov.u32 	%r12, %ntid.y;
	mov.u32 	%r13, %tid.y;
	mad.lo.s32 	%r2, %r11, %r12, %r13;
	mov.u32 	%r14, %ctaid.z;
	mov.u32 	%r15, %ntid.z;
	mov.u32 	%r16, %tid.z;
	mad.lo.s32 	%r17, %r14, %r15, %r16;
	setp.eq.s32 	%p1, %r17, 0;
	add.s32 	%r18, %r6, -1;
	setp.ge.s32 	%p2, %r17, %r18;
	or.pred  	%p3, %p1, %p2;
	@%p3 bra 	$L__BB1_4;
	setp.eq.s32 	%p4, %r2, 0;
	add.s32 	%r19, %r4, -1;
	setp.ge.s32 	%p5, %r2, %r19;
	or.pred  	%p6, %p4, %p5;
	@%p6 bra 	$L__BB1_4;
	setp.lt.s32 	%p7, %r1, 1;
	add.s32 	%r20, %r5, -1;
	setp.ge.s32 	%p8, %r1, %r20;
	or.pred  	%p9, %p7, %p8;
	@%p9 bra 	$L__BB1_4;
	mad.lo.s32 	%r21, %r4, %r17, %r2;
	mad.lo.s32 	%r22, %r21, %r5, %r1;
	cvta.to.global.u64 	%rd4, %rd1;
	mul.wide.s32 	%rd5, %r22, 8;
	add.s64 	%rd6, %rd4, %rd5;
	ld.global.f64 	%fd1, [%rd6];
	cvta.to.global.u64 	%rd7, %rd2;
	add.s64 	%rd8, %rd7, %rd5;
	ld.global.f64 	%fd2, [%rd8];
	sub.f64 	%fd3, %fd1, %fd2;
	abs.f64 	%fd4, %fd3;
	cvta.to.global.u64 	%rd9, %rd3;
	add.s64 	%rd10, %rd9, %rd5;
	st.global.f64 	[%rd10], %fd4;
$L__BB1_4:
	ret;

}
	// .globl	_Z2abiiiPdS_
.visible .entry _Z2abiiiPdS_(
	.param .u32 _Z2abiiiPdS__param_0,
	.param .u32 _Z2abiiiPdS__param_1,
	.param .u32 _Z2abiiiPdS__param_2,
	.param .u64 .ptr .align 1 _Z2abiiiPdS__param_3,
	.param .u64 .ptr .align 1 _Z2abiiiPdS__param_4
)
{
	.reg .pred 	%p<10>;
	.reg .b32 	%r<23>;
	.reg .b64 	%rd<8>;
	.reg .b64 	%fd<2>;

	ld.param.u32 	%r6, [_Z2abiiiPdS__param_0];
	ld.param.u32 	%r4, [_Z2abiiiPdS__param_1];
	ld.param.u32 	%r5, [_Z2abiiiPdS__param_2];
	ld.param.u64 	%rd1, [_Z2abiiiPdS__param_3];
	ld.param.u64 	%rd2, [_Z2abiiiPdS__param_4];
	mov.u32 	%r8, %ctaid.x;
	mov.u32 	%r9, %ntid.x;
	mov.u32 	%r10, %tid.x;
	mad.lo.s32 	%r1, %r8, %r9, %r10;
	mov.u32 	%r11, %ctaid.y;
	mov.u32 	%r12, %ntid.y;
	mov.u32 	%r13, %tid.y;
	mad.lo.s32 	%r2, %r11, %r12, %r13;
	mov.u32 	%r14, %ctaid.z;
	mov.u32 	%r15, %ntid.z;
	mov.u32 	%r16, %tid.z;
	mad.lo.s32 	%r17, %r14, %r15, %r16;
	setp.eq.s32 	%p1, %r17, 0;
	add.s32 	%r18, %r6, -1;
	setp.ge.s32 	%p2, %r17, %r18;
	or.pred  	%p3, %p1, %p2;
	@%p3 bra 	$L__BB2_4;
	setp.eq.s32 	%p4, %r2, 0;
	add.s32 	%r19, %r4, -1;
	setp.ge.s32 	%p5, %r2, %r19;
	or.pred  	%p6, %p4, %p5;
	@%p6 bra 	$L__BB2_4;
	setp.lt.s32 	%p7, %r1, 1;
	add.s32 	%r20, %r5, -1;
	setp.ge.s32 	%p8, %r1, %r20;
	or.pred  	%p9, %p7, %p8;
	@%p9 bra 	$L__BB2_4;
	mad.lo.s32 	%r21, %r4, %r17, %r2;
	mad.lo.s32 	%r22, %r21, %r5, %r1;
	cvta.to.global.u64 	%rd3, %rd2;
	mul.wide.s32 	%rd4, %r22, 8;
	add.s64 	%rd5, %rd3, %rd4;
	ld.global.f64 	%fd1, [%rd5];
	cvta.to.global.u64 	%rd6, %rd1;
	add.s64 	%rd7, %rd6, %rd4;
	st.global.f64 	[%rd7], %fd1;
$L__BB2_4:
	ret;

}
	// .globl	_Z7initialiiiPd
.visible .entry _Z7initialiiiPd(
	.param .u32 _Z7initialiiiPd_param_0,
	.param .u32 _Z7initialiiiPd_param_1,
	.param .u32 _Z7initialiiiPd_param_2,
	.param .u64 .ptr .align 1 _Z7initialiiiPd_param_3
)
{
	.reg .pred 	%p<18>;
	.reg .b32 	%r<25>;
	.reg .b64 	%rd<8>;
	.reg .b64 	%fd<2>;

	ld.param.u32 	%r6, [_Z7initialiiiPd_param_0];
	ld.param.u32 	%r7, [_Z7initialiiiPd_param_1];
	ld.param.u32 	%r5, [_Z7initialiiiPd_param_2];
	ld.param.u64 	%rd2, [_Z7initialiiiPd_param_3];
	cvta.to.global.u64 	%rd1, %rd2;
	mov.u32 	%r8, %ctaid.x;
	mov.u32 	%r9, %ntid.x;
	mov.u32 	%r10, %tid.x;
	mad.lo.s32 	%r1, %r8, %r9, %r10;
	mov.u32 	%r11, %ctaid.y;
	mov.u32 	%r12, %ntid.y;
	mov.u32 	%r13, %tid.y;
	mad.lo.s32 	%r14, %r11, %r12, %r13;
	mov.u32 	%r15, %ctaid.z;
	mov.u32 	%r16, %ntid.z;
	mov.u32 	%r17, %tid.z;
	mad.lo.s32 	%r3, %r15, %r16, %r17;
	setp.ge.s32 	%p1, %r3, %r6;
	setp.ge.s32 	%p2, %r14, %r7;
	or.pred  	%p3, %p1, %p2;
	@%p3 bra 	$L__BB3_5;
	setp.lt.s32 	%p4, %r1, 0;
	setp.ge.s32 	%p5, %r1, %r5;
	or.pred  	%p6, %p4, %p5;
	@%p6 bra 	$L__BB3_5;
	setp.ne.s32 	%p7, %r3, 0;
	setp.ne.s32 	%p8, %r14, 0;
	and.pred  	%p9, %p7, %p8;
	setp.ne.s32 	%p10, %r1, 0;
	and.pred  	%p11, %p10, %p9;
	setp.ne.s32 	%p12, %r3, 499;
	and.pred  	%p13, %p12, %p11;
	setp.ne.s32 	%p14, %r14, 499;
	and.pred  	%p15, %p13, %p14;
	setp.ne.s32 	%p16, %r1, 499;
	and.pred  	%p17, %p16, %p15;
	@%p17 bra 	$L__BB3_4;
	mad.lo.s32 	%r23, %r7, %r3, %r14;
	mad.lo.s32 	%r24, %r23, %r5, %r1;
	mul.wide.s32 	%rd5, %r24, 8;
	add.s64 	%rd6, %rd1, %rd5;
	mov.b64 	%rd7, 0;
	st.global.u64 	[%rd6], %rd7;
	bra.uni 	$L__BB3_5;
$L__BB3_4:
	add.s32 	%r18, %r3, %r14;
	add.s32 	%r19, %r18, %r1;
	add.s32 	%r20, %r19, 4;
	cvt.rn.f64.u32 	%fd1, %r20;
	mad.lo.s32 	%r21, %r7, %r3, %r14;
	mad.lo.s32 	%r22, %r21, %r5, %r1;
	mul.wide.s32 	%rd3, %r22, 8;
	add.s64 	%rd4, %rd1, %rd3;
	st.global.f64 	[%rd4], %fd1;
$L__BB3_5:
	ret;

}
	// .globl	_ZN3cub18CUB_300001_SM_10006detail11EmptyKernelIvEEvv
.visible .entry _ZN3cub18CUB_300001_SM_10006detail11EmptyKernelIvEEvv()
{


	ret;

}
	// .globl	_ZN3cub18CUB_300001_SM_10006detail8for_each13static_kernelINS2_12policy_hub_t12policy_500_tEmN6thrust24THRUST_300001_SM_1000_NS8cuda_cub20__uninitialized_fill7functorINS7_10device_ptrIdEEdEEEEvT0_T1_
.visible .entry _ZN3cub18CUB_300001_SM_10006detail8for_each13static_kernelINS2_12policy_hub_t12policy_500_tEmN6thrust24THRUST_300001_SM_1000_NS8cuda_cub20__uninitialized_fill7functorINS7_10device_ptrIdEEdEEEEvT0_T1_(
	.param .u64 _ZN3cub18CUB_300001_SM_10006detail8for_each13static_kernelINS2_12policy_hub_t12policy_500_tEmN6thrust24THRUST_300001_SM_1000_NS8cuda_cub20__uninitialized_fill7functorINS7_10device_ptrIdEEdEEEEvT0_T1__param_0,
	.param .align 8 .b8 _ZN3cub18CUB_300001_SM_10006detail8for_each13static_kernelINS2_12policy_hub_t12policy_500_tEmN6thrust24THRUST_300001_SM_1000_NS8cuda_cub20__uninitialized_fill7functorINS7_10device_ptrIdEEdEEEEvT0_T1__param_1[16]
)
.maxntid 256
{
	.reg .pred 	%p<4>;
	.reg .b32 	%r<5>;
	.reg .b64 	%rd<16>;
	.reg .b64 	%fd<3>;

	ld.param.f64 	%fd2, [_ZN3cub18CUB_300001_SM_10006detail8for_each13static_kernelINS2_12policy_hub_t12policy_500_tEmN6thrust24THRUST_300001_SM_1000_NS8cuda_cub20__uninitialized_fill7functorINS7_10device_ptrIdEEdEEEEvT0_T1__param_1+8];
	ld.param.u64 	%rd4, [_ZN3cub18CUB_300001_SM_10006detail8for_each13static_kernelINS2_12policy_hub_t12policy_500_tEmN6thrust24THRUST_300001_SM_1000_NS8cuda_cub20__uninitialized_fill7functorINS7_10device_ptrIdEEdEEEEvT0_T1__param_1];
	ld.param.u64 	%rd5, [_ZN3cub18CUB_300001_SM_10006detail8for_each13static_kernelINS2_12policy_hub_t12policy_500_tEmN6thrust24THRUST_300001_SM_1000_NS8cuda_cub20__uninitialized_fill7functorINS7_10device_ptrIdEEdEEEEvT0_T1__param_0];
	mov.u32 	%r2, %ctaid.x;
	mul.wide.u32 	%rd1, %r2, 512;
	sub.s64 	%rd2, %rd5, %rd1;
	setp.lt.u64 	%p1, %rd2, 512;
	@%p1 bra 	$L__BB5_2;
	mov.u32 	%r4, %tid.x;
	cvta.to.global.u64 	%rd11, %rd4;
	cvt.u64.u32 	%rd12, %r4;
	add.s64 	%rd13, %rd1, %rd12;
	shl.b64 	%rd14, %rd13, 3;
	add.s64 	%rd15, %rd11, %rd14;
	st.global.f64 	[%rd15], %fd2;
	st.global.f64 	[%rd15+2048], %fd2;
	bra.uni 	$L__BB5_6;
$L__BB5_2:
	cvta.to.global.u64 	%rd6, %rd4;
	mov.u32 	%r1, %tid.x;
	cvt.u64.u32 	%rd7, %r1;
	setp.le.u64 	%p2, %rd2, %rd7;
	add.s64 	%rd8, %rd1, %rd7;
	shl.b64 	%rd9, %rd8, 3;
	add.s64 	%rd3, %rd6, %rd9;
	@%p2 bra 	$L__BB5_4;
	st.global.f64 	[%rd3], %fd2;
$L__BB5_4:
	add.s32 	%r3, %r1, 256;
	cvt.u64.u32 	%rd10, %r3;
	setp.le.u64 	%p3, %rd2, %rd10;
	@%p3 bra 	$L__BB5_6;
	st.global.f64 	[%rd3+2048], %fd2;
$L__BB5_6:
	ret;

}
	// .globl	_ZN3cub18CUB_300001_SM_10006detail6reduce28DeviceReduceSingleTileKernelINS2_10policy_hubIdjN4cuda3__47maximumIdEEE10Policy1000EN6thrust24THRUST_300001_SM_1000_NS6detail15normal_iteratorINSC_10device_ptrIdEEEEPdjS8_ddNS5_3std3__410__identityEEEvT0_T1_T2_T3_T4_T6_
.visible .entry _ZN3cub18CUB_300001_SM_10006detail6reduce28DeviceReduceSingleTileKernelINS2_10policy_hubIdjN4cuda3__47maximumIdEEE10Policy1000EN6thrust24THRUST_300001_SM_1000_NS6detail15normal_iteratorINSC_10device_ptrIdEEEEPdjS8_ddNS5_3std3__410__identityEEEvT0_T1_T2_T3_T4_T6_(
	.param .align 8 .b8 _ZN3cub18CUB_300001_SM_10006detail6reduce28DeviceReduceSingleTileKernelINS2_10policy_hubIdjN4cuda3__47maximumIdEEE10Policy1000EN6thrust24THRUST_300001_SM_1000_NS6detail15normal_iteratorINSC_10device_ptrIdEEEEPdjS8_ddNS5_3std3__410__identityEEEvT0_T1_T2_T3_T4_T6__param_0[8],
	.param .u64 .ptr .align 1 _ZN3cub18CUB_300001_SM_10006detail6reduce28DeviceReduceSingleTileKernelINS2_10policy_hubIdjN4cuda3__47maximumIdEEE10Policy1000EN6thrust24THRUST_300001_SM_1000_NS6detail15normal_iteratorINSC_10device_ptrIdEEEEPdjS8_ddNS5_3std3__410__identityEEEvT0_T1_T2_T3_T4_T6__param_1,
	.param .u32 _ZN3cub18CUB_300001_SM_10006detail6reduce28DeviceReduceSingleTileKernelINS2_10policy_hubIdjN4cuda3__47maximumIdEEE10Policy1000EN6thrust24THRUST_300001_SM_1000_NS6detail15normal_iteratorINSC_10device_ptrIdEEEEPdjS8_ddNS5_3std3__410__identityEEEvT0_T1_T2_T3_T4_T6__param_2,
	.param .align 1 .b8 _ZN3cub18CUB_300001_SM_10006detail6reduce28DeviceReduceSingleTileKernelINS2_10policy_hubIdjN4cuda3__47maximumIdEEE10Policy1000EN6thrust24THRUST_300001_SM_1000_NS6detail15normal_iteratorINSC_10device_ptrIdEEEEPdjS8_ddNS5_3std3__410__identityEEEvT0_T1_T2_T3_T4_T6__param_3[1],
	.param .f64 _ZN3cub18CUB_300001_SM_10006detail6reduce28DeviceReduceSingleTileKernelINS2_10policy_hubIdjN4cuda3__47maximumIdEEE10Policy1000EN6thrust24THRUST_300001_SM_1000_NS6detail15normal_iteratorINSC_10device_ptrIdEEEEPdjS8_ddNS5_3std3__410__identityEEEvT0_T1_T2_T3_T4_T6__param_4,
	.param .align 1 .b8 _ZN3cub18CUB_300001_SM_10006detail6reduce28DeviceReduceSingleTileKernelINS2_10policy_hubIdjN4cuda3__47maximumIdEEE10Policy1000EN6thrust24THRUST_300001_SM_1000_NS6detail15normal_iteratorINSC_10device_ptrIdEEEEPdjS8_ddNS5_3std3__410__identityEEEvT0_T1_T2_T3_T4_T6__param_5[1]
)
.maxntid 256
.minnctapersm 1
{
	.reg .pred 	%p<169>;
	.reg .b32 	%r<286>;
	.reg .b64 	%rd<114>;
	.reg .b64 	%fd<309>;
	// demoted variable
	.shared .align 8 .b8 _ZZN3cub18CUB_300001_SM_10006detail6reduce28DeviceReduceSingleTileKernelINS2_10policy_hubIdjN4cuda3__47maximumIdEEE10Policy1000EN6thrust24THRUST_300001_SM_1000_NS6detail15normal_iteratorINSC_10device_ptrIdEEEEPdjS8_ddNS5_3std3__410__identityEEEvT0_T1_T2_T3_T4_T6_E12temp_storage[80];
	ld.param.u64 	%rd9, [_ZN3cub18CUB_300001_SM_10006detail6reduce28DeviceReduceSingleTileKernelINS2_10policy_hubIdjN4cuda3__47maximumIdEEE10Policy1000EN6thrust24THRUST_300001_SM_1000_NS6detail15normal_iteratorINSC_10device_ptrIdEEEEPdjS8_ddNS5_3std3__410__identityEEEvT0_T1_T2_T3_T4_T6__param_0];
	ld.param.u64 	%rd10, [_ZN3cub18CUB_300001_SM_10006detail6reduce28DeviceReduceSingleTileKernelINS2_10policy_hubIdjN4cuda3__47maximumIdEEE10Policy1000EN6thrust24THRUST_300001_SM_1000_NS6detail15normal_iteratorINSC_10device_ptrIdEEEEPdjS8_ddNS5_3std3__410__identityEEEvT0_T1_T2_T3_T4_T6__param_1];
	ld.param.u32 	%r51, [_ZN3cub18CUB_300001_SM_10006detail6reduce28DeviceReduceSingleTileKernelINS2_10policy_hubIdjN4cuda3__47maximumIdEEE10Policy1000EN6thrust24THRUST_300001_SM_1000_NS6detail15normal_iteratorINSC_10device_ptrIdEEEEPdjS8_ddNS5_3std3__410__identityEEEvT0_T1_T2_T3_T4_T6__param_2];
	ld.param.f64 	%fd42, [_ZN3cub18CUB_300001_SM_10006detail6reduce28DeviceReduceSingleTileKernelINS2_10policy_hubIdjN4cuda3__47maximumIdEEE10Policy1000EN6thrust24THRUST_300001_SM_1000_NS6detail15normal_iteratorINSC_10device_ptrIdEEEEPdjS8_ddNS5_3std3__410__identityEEEvT0_T1_T2_T3_T4_T6__param_4];
	cvta.to.global.u64 	%rd1, %rd10;
	setp.ne.s32 	%p1, %r51, 0;
	@%p1 bra 	$L__BB6_3;
	mov.u32 	%r268, %tid.x;
	setp.ne.s32 	%p168, %r268, 0;
	@%p168 bra 	$L__BB6_52;
	st.global.f64 	[%rd1], %fd42;
	bra.uni 	$L__BB6_52;
$L__BB6_3:
	cvta.to.global.u64 	%rd2, %rd9;
	setp.gt.u32 	%p2, %r51, 2047;
	@%p2 bra 	$L__BB6_28;
	mov.u32 	%r1, %tid.x;
	setp.ge.u32 	%p80, %r1, %r51;
	mov.f64 	%fd296, 0d0000000000000000;
	mov.u32 	%r272, %r1;
	@%p80 bra 	$L__BB6_6;
	mul.wide.u32 	%rd83, %r1, 8;
	add.s64 	%rd84, %rd2, %rd83;
	ld.global.f64 	%fd296, [%rd84];
	add.s32 	%r272, %r1, 256;
$L__BB6_6:
	setp.ge.u32 	%p81, %r272, %r51;
	@%p81 bra 	$L__BB6_19;
	not.b32 	%r145, %r272;
	add.s32 	%r146, %r51, %r145;
	shr.u32 	%r147, %r146, 8;
	add.s32 	%r4, %r147, 1;
	and.b32  	%r5, %r4, 15;
	setp.lt.u32 	%p82, %r146, 3840;
	@%p82 bra 	$L__BB6_10;
	and.b32  	%r148, %r4, 33554416;
	neg.s32 	%r270, %r148;
	mul.wide.u32 	%rd85, %r272, 8;
	add.s64 	%rd86, %rd85, %rd2;
	add.s64 	%rd112, %rd86, 16384;
$L__BB6_9:
	.pragma "nounroll";
	ld.global.f64 	%fd157, [%rd112+-16384];
	setp.lt.f64 	%p83, %fd296, %fd157;
	selp.f64 	%fd158, %fd157, %fd296, %p83;
	ld.global.f64 	%fd159, [%rd112+-14336];
	setp.lt.f64 	%p84, %fd158, %fd159;
	selp.f64 	%fd160, %fd159, %fd158, %p84;
	ld.global.f64 	%fd161, [%rd112+-12288];
	setp.lt.f64 	%p85, %fd160, %fd161;
	selp.f64 	%fd162, %fd161, %fd160, %p85;
	ld.global.f64 	%fd163, [%rd112+-10240];
	setp.lt.f64 	%p86, %fd162, %fd163;
	selp.f64 	%fd164, %fd163, %fd162, %p86;
	ld.global.f64 	%fd165, [%rd112+-8192];
	setp.lt.f64 	%p87, %fd164, %fd165;
	selp.f64 	%fd166, %fd165, %fd164, %p87;
	ld.global.f64 	%fd167, [%rd112+-6144];
	setp.lt.f64 	%p88, %fd166, %fd167;
	selp.f64 	%fd168, %fd167, %fd166, %p88;
	ld.global.f64 	%fd169, [%rd112+-4096];
	setp.lt.f64 	%p89, %fd168, %fd169;
	selp.f64 	%fd170, %fd169, %fd168, %p89;
	ld.global.f64 	%fd171, [%rd112+-2048];
	setp.lt.f64 	%p90, %fd170, %fd171;
	selp.f64 	%fd172, %fd171, %fd170, %p90;
	ld.global.f64 	%fd173, [%rd112];
	setp.lt.f64 	%p91, %fd172, %fd173;
	selp.f64 	%fd174, %fd173, %fd172, %p91;
	ld.global.f64 	%fd175, [%rd112+2048];
	setp.lt.f64 	%p92, %fd174, %fd175;
	selp.f64 	%fd176, %fd175, %fd174, %p92;
	ld.global.f64 	%fd177, [%rd112+4096];
	setp.lt.f64 	%p93, %fd176, %fd177;
	selp.f64 	%fd178, %fd177, %fd176, %p93;
	ld.global.f64 	%fd179, [%rd112+6144];
	setp.lt.f64 	%p94, %fd178, %fd179;
	selp.f64 	%fd180, %fd179, %fd178, %p94;
	ld.global.f64 	%fd181, [%rd112+8192];
	setp.lt.f64 	%p95, %fd180, %fd181;
	selp.f64 	%fd182, %fd181, %fd180, %p95;
	ld.global.f64 	%fd183, [%rd112+10240];
	setp.lt.f64 	%p96, %fd182, %fd183;
	selp.f64 	%fd184, %fd183, %fd182, %p96;
	ld.global.f64 	%fd185, [%rd112+12288];
	setp.lt.f64 	%p97, %fd184, %fd185;
	selp.f64 	%fd186, %fd185, %fd184, %p97;
	ld.global.f64 	%fd187, [%rd112+14336];
	setp.lt.f64 	%p98, %fd186, %fd187;
	selp.f64 	%fd296, %fd187, %fd186, %p98;
	add.s32 	%r272, %r272, 4096;
	add.s32 	%r270, %r270, 16;
	add.s64 	%rd112, %rd112, 32768;
	setp.ne.s32 	%p99, %r270, 0;
	@%p99 bra 	$L__BB6_9;
$L__BB6_10:
	setp.eq.s32 	%p100, %r5, 0;
	@%p100 bra 	$L__BB6_19;
	and.b32  	%r12, %r4, 7;
	setp.lt.u32 	%p101, %r5, 8;
	@%p101 bra 	$L__BB6_13;
	mul.wide.u32 	%rd87, %r272, 8;
	add.s64 	%rd88, %rd2, %rd87;
	ld.global.f64 	%fd189, [%rd88];
	setp.lt.f64 	%p102, %fd296, %fd189;
	selp.f64 	%fd190, %fd189, %fd296, %p102;
	ld.global.f64 	%fd191, [%rd88+2048];
	setp.lt.f64 	%p103, %fd190, %fd191;
	selp.f64 	%fd192, %fd191, %fd190, %p103;
	ld.global.f64 	%fd193, [%rd88+4096];
	setp.lt.f64 	%p104, %fd192, %fd193;
	selp.f64 	%fd194, %fd193, %fd192, %p104;
	ld.global.f64 	%fd195, [%rd88+6144];
	setp.lt.f64 	%p105, %fd194, %fd195;
	selp.f64 	%fd196, %fd195, %fd194, %p105;
	ld.global.f64 	%fd197, [%rd88+8192];
	setp.lt.f64 	%p106, %fd196, %fd197;
	selp.f64 	%fd198, %fd197, %fd196, %p106;
	ld.global.f64 	%fd199, [%rd88+10240];
	setp.lt.f64 	%p107, %fd198, %fd199;
	selp.f64 	%fd200, %fd199, %fd198, %p107;
	ld.global.f64 	%fd201, [%rd88+12288];
	setp.lt.f64 	%p108, %fd200, %fd201;
	selp.f64 	%fd202, %fd201, %fd200, %p108;
	ld.global.f64 	%fd203, [%rd88+14336];
	setp.lt.f64 	%p109, %fd202, %fd203;
	selp.f64 	%fd296, %fd203, %fd202, %p109;
	add.s32 	%r272, %r272, 2048;
$L__BB6_13:
	setp.eq.s32 	%p110, %r12, 0;
	@%p110 bra 	$L__BB6_19;
	and.b32  	%r15, %r4, 3;
	setp.lt.u32 	%p111, %r12, 4;
	@%p111 bra 	$L__BB6_16;
	mul.wide.u32 	%rd89, %r272, 8;
	add.s64 	%rd90, %rd2, %rd89;
	ld.global.f64 	%fd205, [%rd90];
	setp.lt.f64 	%p112, %fd296, %fd205;
	selp.f64 	%fd206, %fd205, %fd296, %p112;
	ld.global.f64 	%fd207, [%rd90+2048];
	setp.lt.f64 	%p113, %fd206, %fd207;
	selp.f64 	%fd208, %fd207, %fd206, %p113;
	ld.global.f64 	%fd209, [%rd90+4096];
	setp.lt.f64 	%p114, %fd208, %fd209;
	selp.f64 	%fd210, %fd209, %fd208, %p114;
	ld.global.f64 	%fd211, [%rd90+6144];
	setp.lt.f64 	%p115, %fd210, %fd211;
	selp.f64 	%fd296, %fd211, %fd210, %p115;
	add.s32 	%r272, %r272, 1024;
$L__BB6_16:
	setp.eq.s32 	%p116, %r15, 0;
	@%p116 bra 	$L__BB6_19;
	mul.wide.u32 	%rd91, %r272, 8;
	add.s64 	%rd113, %rd2, %rd91;
	neg.s32 	%r275, %r15;
$L__BB6_18:
	.pragma "nounroll";
	ld.global.f64 	%fd212, [%rd113];
	setp.lt.f64 	%p117, %fd296, %fd212;
	selp.f64 	%fd296, %fd212, %fd296, %p117;
	add.s64 	%rd113, %rd113, 2048;
	add.s32 	%r275, %r275, 1;
	setp.ne.s32 	%p118, %r275, 0;
	@%p118 bra 	$L__BB6_18;
$L__BB6_19:
	setp.lt.u32 	%p119, %r51, 256;
	@%p119 bra 	$L__BB6_24;
	// begin inline asm
	mov.u32 %r212, %laneid;
	// end inline asm
	mov.b64 	%rd102, %fd296;
	mov.b64 	{%r214, %r219}, %rd102;
	mov.b32 	%r220, 1;
	mov.b32 	%r261, 31;
	mov.b32 	%r262, -1;
	// begin inline asm
	shfl.sync.down.b32 %r213, %r214, %r220, %r261, %r262;
	// end inline asm
	// begin inline asm
	shfl.sync.down.b32 %r218, %r219, %r220, %r261, %r262;
	// end inline asm
	mov.b64 	%rd103, {%r213, %r218};
	mov.b64 	%fd260, %rd103;
	setp.gt.s32 	%p147, %r212, 30;
	setp.lt.f64 	%p148, %fd296, %fd260;
	selp.f64 	%fd261, %fd260, %fd296, %p148;
	selp.f64 	%fd262, %fd296, %fd261, %p147;
	mov.b64 	%rd104, %fd262;
	mov.b64 	{%r224, %r229}, %rd104;
	mov.b32 	%r230, 2;
	// begin inline asm
	shfl.sync.down.b32 %r223, %r224, %r230, %r261, %r262;
	// end inline asm
	// begin inline asm
	shfl.sync.down.b32 %r228, %r229, %r230, %r261, %r262;
	// end inline asm
	mov.b64 	%rd105, {%r223, %r228};
	mov.b64 	%fd263, %rd105;
	setp.gt.s32 	%p149, %r212, 29;
	setp.lt.f64 	%p150, %fd262, %fd263;
	selp.f64 	%fd264, %fd263, %fd262, %p150;
	selp.f64 	%fd265, %fd262, %fd264, %p149;
	mov.b64 	%rd106, %fd265;
	mov.b64 	{%r234, %r239}, %rd106;
	mov.b32 	%r240, 4;
	// begin inline asm
	shfl.sync.down.b32 %r233, %r234, %r240, %r261, %r262;
	// end inline asm
	// begin inline asm
	shfl.sync.down.b32 %r238, %r239, %r240, %r261, %r262;
	// end inline asm
	mov.b64 	%rd107, {%r233, %r238};
	mov.b64 	%fd266, %rd107;
	setp.gt.s32 	%p151, %r212, 27;
	setp.lt.f64 	%p152, %fd265, %fd266;
	selp.f64 	%fd267, %fd266, %fd265, %p152;
	selp.f64 	%fd268, %fd265, %fd267, %p151;
	mov.b64 	%rd108, %fd268;
	mov.b64 	{%r244, %r249}, %rd108;
	mov.b32 	%r250, 8;
	// begin inline asm
	shfl.sync.down.b32 %r243, %r244, %r250, %r261, %r262;
	// end inline asm
	// begin inline asm
	shfl.sync.down.b32 %r248, %r249, %r250, %r261, %r262;
	// end inline asm
	mov.b64 	%rd109, {%r243, %r248};
	mov.b64 	%fd269, %rd109;
	setp.gt.s32 	%p153, %r212, 23;
	setp.lt.f64 	%p154, %fd268, %fd269;
	selp.f64 	%fd270, %fd269, %fd268, %p154;
	selp.f64 	%fd271, %fd268, %fd270, %p153;
	mov.b64 	%rd110, %fd271;
	mov.b64 	{%r254, %r259}, %rd110;
	mov.b32 	%r260, 16;
	// begin inline asm
	shfl.sync.down.b32 %r253, %r254, %r260, %r261, %r262;
	// end inline asm
	// begin inline asm
	shfl.sync.down.b32 %r258, %r259, %r260, %r261, %r262;
	// end inline asm
	mov.b64 	%rd111, {%r253, %r258};
	mov.b64 	%fd272, %rd111;
	setp.gt.s32 	%p155, %r212, 15;
	setp.lt.f64 	%p156, %fd271, %fd272;
	selp.f64 	%fd16, %fd272, %fd271, %p156;
	selp.f64 	%fd308, %fd271, %fd16, %p155;
	setp.ne.s32 	%p157, %r212, 0;
	@%p157 bra 	$L__BB6_22;
	shr.u32 	%r263, %r1, 2;
	and.b32  	%r264, %r263, 248;
	mov.u32 	%r265, _ZZN3cub18CUB_300001_SM_10006detail6reduce28DeviceReduceSingleTileKernelINS2_10policy_hubIdjN4cuda3__47maximumIdEEE10Policy1000EN6thrust24THRUST_300001_SM_1000_NS6detail15normal_iteratorINSC_10device_ptrIdEEEEPdjS8_ddNS5_3std3__410__identityEEEvT0_T1_T2_T3_T4_T6_E12temp_storage;
	add.s32 	%r266, %r265, %r264;
	st.shared.f64 	[%r266+8], %fd16;
$L__BB6_22:
	bar.sync 	0;
	setp.ne.s32 	%p158, %r1, 0;
	@%p158 bra 	$L__BB6_50;
	ld.shared.f64 	%fd273, [_ZZN3cub18CUB_300001_SM_10006detail6reduce28DeviceReduceSingleTileKernelINS2_10policy_hubIdjN4cuda3__47maximumIdEEE10Policy1000EN6thrust24THRUST_300001_SM_1000_NS6detail15normal_iteratorINSC_10device_ptrIdEEEEPdjS8_ddNS5_3std3__410__identityEEEvT0_T1_T2_T3_T4_T6_E12temp_storage+16];
	setp.lt.f64 	%p159, %fd308, %fd273;
	selp.f64 	%fd274, %fd273, %fd308, %p159;
	ld.shared.f64 	%fd275, [_ZZN3cub18CUB_300001_SM_10006detail6reduce28DeviceReduceSingleTileKernelINS2_10policy_hubIdjN4cuda3__47maximumIdEEE10Policy1000EN6thrust24THRUST_300001_SM_1000_NS6detail15normal_iteratorINSC_10device_ptrIdEEEEPdjS8_ddNS5_3std3__410__identityEEEvT0_T1_T2_T3_T4_T6_E12temp_storage+24];
	setp.lt.f64 	%p160, %fd274, %fd275;
	selp.f64 	%fd276, %fd275, %fd274, %p160;
	ld.shared.f64 	%fd277, [_ZZN3cub18CUB_300001_SM_10006detail6reduce28DeviceReduceSingleTileKernelINS2_10policy_hubIdjN4cuda3__47maximumIdEEE10Policy1000EN6thrust24THRUST_300001_SM_1000_NS6detail15normal_iteratorINSC_10device_ptrIdEEEEPdjS8_ddNS5_3std3__410__identityEEEvT0_T1_T2_T3_T4_T6_E12temp_storage+32];
	setp.lt.f64 	%p161, %fd276, %fd277;
	selp.f64 	%fd278, %fd277, %fd276, %p161;
	ld.shared.f64 	%fd279, [_ZZN3cub18CUB_300001_SM_10006detail6reduce28DeviceReduceSingleTileKernelINS2_10policy_hubIdjN4cuda3__47maximumIdEEE10Policy1000EN6thrust24THRUST_300001_SM_1000_NS6detail15normal_iteratorINSC_10device_ptrIdEEEEPdjS8_ddNS5_3std3__410__identityEEEvT0_T1_T2_T3_T4_T6_E12temp_storage+40];
	setp.lt.f64 	%p162, %fd278, %fd279;
	selp.f64 	%fd280, %fd279, %fd278, %p162;
	ld.shared.f64 	%fd281, [_ZZN3cub18CUB_300001_SM_10006detail6reduce28DeviceReduceSingleTileKernelINS2_10policy_hubIdjN4cuda3__47maximumIdEEE10Policy1000EN6thrust24THRUST_300001_SM_1000_NS6detail15normal_iteratorINSC_10device_ptrIdEEEEPdjS8_ddNS5_3std3__410__identityEEEvT0_T1_T2_T3_T4_T6_E12temp_storage+48];
	setp.lt.f64 	%p163, %fd280, %fd281;
	selp.f64 	%fd282, %fd281, %fd280, %p163;
	ld.shared.f64 	%fd283, [_ZZN3cub18CUB_300001_SM_10006detail6reduce28DeviceReduceSingleTileKernelINS2_10policy_hubIdjN4cuda3__47maximumIdEEE10Policy1000EN6thrust24THRUST_300001_SM_1000_NS6detail15normal_iteratorINSC_10device_ptrIdEEEEPdjS8_ddNS5_3std3__410__identityEEEvT0_T1_T2_T3_T4_T6_E12temp_storage+56];
	setp.lt.f64 	%p164, %fd282, %fd283;
	selp.f64 	%fd284, %fd283, %fd282, %p164;
	ld.shared.f64 	%fd285, [_ZZN3cub18CUB_300001_SM_10006detail6reduce28DeviceReduceSingleTileKernelINS2_10policy_hubIdjN4cuda3__47maximumIdEEE10Policy1000EN6thrust24THRUST_300001_SM_1000_NS6detail15normal_iteratorINSC_10device_ptrIdEEEEPdjS8_ddNS5_3std3__410__identityEEEvT0_T1_T2_T3_T4_T6_E12temp_storage+64];
	setp.lt.f64 	%p165, %fd284, %fd285;
	selp.f64 	%fd308, %fd285, %fd284, %p165;
	bra.uni 	$L__BB6_50;
$L__BB6_24:
	// begin inline asm
	mov.u32 %r149, %laneid;
	// end inline asm
	and.b32  	%r200, %r1, 992;
	add.s32 	%r201, %r200, 32;
	setp.gt.u32 	%p120, %r201, %r51;
	not.b32 	%r202, %r200;
	add.s32 	%r203, %r51, %r202;
	selp.b32 	%r198, %r203, 31, %p120;
	mov.b64 	%rd92, %fd296;
	mov.b64 	{%r151, %r156}, %rd92;
	mov.b32 	%r157, 1;
	mov.b32 	%r199, -1;
	// begin inline asm
	shfl.sync.down.b32 %r150, %r151, %r157, %r198, %r199;
	// end inline asm
	// begin inline asm
	shfl.sync.down.b32 %r155, %r156, %r157, %r198, %r199;
	// end inline asm
	mov.b64 	%rd93, {%r150, %r155};
	mov.b64 	%fd213, %rd93;
	setp.lt.s32 	%p121, %r149, %r198;
	setp.lt.f64 	%p122, %fd296, %fd213;
	selp.f64 	%fd214, %fd213, %fd296, %p122;
	selp.f64 	%fd215, %fd214, %fd296, %p121;
	mov.b64 	%rd94, %fd215;
	mov.b64 	{%r161, %r166}, %rd94;
	mov.b32 	%r167, 2;
	// begin inline asm
	shfl.sync.down.b32 %r160, %r161, %r167, %r198, %r199;
	// end inline asm
	// begin inline asm
	shfl.sync.down.b32 %r165, %r166, %r167, %r198, %r199;
	// end inline asm
	mov.b64 	%rd95, {%r160, %r165};
	mov.b64 	%fd216, %rd95;
	add.s32 	%r204, %r149, 2;
	setp.gt.s32 	%p123, %r204, %r198;
	setp.lt.f64 	%p124, %fd215, %fd216;
	selp.f64 	%fd217, %fd216, %fd215, %p124;
	selp.f64 	%fd218, %fd215, %fd217, %p123;
	mov.b64 	%rd96, %fd218;
	mov.b64 	{%r171, %r176}, %rd96;
	mov.b32 	%r177, 4;
	// begin inline asm
	shfl.sync.down.b32 %r170, %r171, %r177, %r198, %r199;
	// end inline asm
	// begin inline asm
	shfl.sync.down.b32 %r175, %r176, %r177, %r198, %r199;
	// end inline asm
	mov.b64 	%rd97, {%r170, %r175};
	mov.b64 	%fd219, %rd97;
	add.s32 	%r205, %r149, 4;
	setp.gt.s32 	%p125, %r205, %r198;
	setp.lt.f64 	%p126, %fd218, %fd219;
	selp.f64 	%fd220, %fd219, %fd218, %p126;
	selp.f64 	%fd221, %fd218, %fd220, %p125;
	mov.b64 	%rd98, %fd221;
	mov.b64 	{%r181, %r186}, %rd98;
	mov.b32 	%r187, 8;
	// begin inline asm
	shfl.sync.down.b32 %r180, %r181, %r187, %r198, %r199;
	// end inline asm
	// begin inline asm
	shfl.sync.down.b32 %r185, %r186, %r187, %r198, %r199;
	// end inline asm
	mov.b64 	%rd99, {%r180, %r185};
	mov.b64 	%fd222, %rd99;
	add.s32 	%r206, %r149, 8;
	setp.gt.s32 	%p127, %r206, %r198;
	setp.lt.f64 	%p128, %fd221, %fd222;
	selp.f64 	%fd223, %fd222, %fd221, %p128;
	selp.f64 	%fd224, %fd221, %fd223, %p127;
	mov.b64 	%rd100, %fd224;
	mov.b64 	{%r191, %r196}, %rd100;
	mov.b32 	%r197, 16;
	// begin inline asm
	shfl.sync.down.b32 %r190, %r191, %r197, %r198, %r199;
	// end inline asm
	// begin inline asm
	shfl.sync.down.b32 %r195, %r196, %r197, %r198, %r199;
	// end inline asm
	mov.b64 	%rd101, {%r190, %r195};
	mov.b64 	%fd225, %rd101;
	add.s32 	%r207, %r149, 16;
	setp.gt.s32 	%p129, %r207, %r198;
	setp.lt.f64 	%p130, %fd224, %fd225;
	selp.f64 	%fd226, %fd225, %fd224, %p130;
	selp.f64 	%fd308, %fd224, %fd226, %p129;
	setp.ne.s32 	%p131, %r149, 0;
	@%p131 bra 	$L__BB6_26;
	shr.u32 	%r208, %r1, 2;
	and.b32  	%r209, %r208, 248;
	mov.u32 	%r210, _ZZN3cub18CUB_300001_SM_10006detail6reduce28DeviceReduceSingleTileKernelINS2_10policy_hubIdjN4cuda3__47maximumIdEEE10Policy1000EN6thrust24THRUST_300001_SM_1000_NS6detail15normal_iteratorINSC_10device_ptrIdEEEEPdjS8_ddNS5_3std3__410__identityEEEvT0_T1_T2_T3_T4_T6_E12temp_storage;
	add.s32 	%r211, %r210, %r209;
	st.shared.f64 	[%r211+8], %fd308;
$L__BB6_26:
	bar.sync 	0;
	setp.ne.s32 	%p132, %r1, 0;
	@%p132 bra 	$L__BB6_50;
	setp.gt.u32 	%p133, %r51, 32;
	ld.shared.f64 	%fd227, [_ZZN3cub18CUB_300001_SM_10006detail6reduce28DeviceReduceSingleTileKernelINS2_10policy_hubIdjN4cuda3__47maximumIdEEE10Policy1000EN6thrust24THRUST_300001_SM_1000_NS6detail15normal_iteratorINSC_10device_ptrIdEEEEPdjS8_ddNS5_3std3__410__identityEEEvT0_T1_T2_T3_T4_T6_E12temp_storage+16];
	setp.lt.f64 	%p134, %fd308, %fd227;
	selp.f64 	%fd229, %fd227, %fd308, %p134;
	selp.f64 	%fd230, %fd229, %fd308, %p133;
	setp.gt.u32 	%p135, %r51, 64;
	ld.shared.f64 	%fd232, [_ZZN3cub18CUB_300001_SM_10006detail6reduce28DeviceReduceSingleTileKernelINS2_10policy_hubIdjN4cuda3__47maximumIdEEE10Policy1000EN6thrust24THRUST_300001_SM_1000_NS6detail15normal_iteratorINSC_10device_ptrIdEEEEPdjS8_ddNS5_3std3__410__identityEEEvT0_T1_T2_T3_T4_T6_E12temp_storage+24];
	setp.lt.f64 	%p136, %fd230, %fd232;
	selp.f64 	%fd234, %fd232, %fd230, %p136;
	selp.f64 	%fd235, %fd234, %fd230, %p135;
	setp.gt.u32 	%p137, %r51, 96;
	ld.shared.f64 	%fd237, [_ZZN3cub18CUB_300001_SM_10006detail6reduce28DeviceReduceSingleTileKernelINS2_10policy_hubIdjN4cuda3__47maximumIdEEE10Policy1000EN6thrust24THRUST_300001_SM_1000_NS6detail15normal_iteratorINSC_10device_ptrIdEEEEPdjS8_ddNS5_3std3__410__identityEEEvT0_T1_T2_T3_T4_T6_E12temp_storage+32];
	setp.lt.f64 	%p138, %fd235, %fd237;
	selp.f64 	%fd239, %fd237, %fd235, %p138;
	selp.f64 	%fd240, %fd239, %fd235, %p137;
	setp.gt.u32 	%p139, %r51, 128;
	ld.shared.f64 	%fd242, [_ZZN3cub18CUB_300001_SM_10006detail6reduce28DeviceReduceSingleTileKernelINS2_10policy_hubIdjN4cuda3__47maximumIdEEE10Policy1000EN6thrust24THRUST_300001_SM_1000_NS6detail15normal_iteratorINSC_10device_ptrIdEEEEPdjS8_ddNS5_3std3__410__identityEEEvT0_T1_T2_T3_T4_T6_E12temp_storage+40];
	setp.lt.f64 	%p140, %fd240, %fd242;
	selp.f64 	%fd244, %fd242, %fd240, %p140;
	selp.f64 	%fd245, %fd244, %fd240, %p139;
	setp.gt.u32 	%p141, %r51, 160;
	ld.shared.f64 	%fd247, [_ZZN3cub18CUB_300001_SM_10006detail6reduce28DeviceReduceSingleTileKernelINS2_10policy_hubIdjN4cuda3__47maximumIdEEE10Policy1000EN6thrust24THRUST_300001_SM_1000_NS6detail15normal_iteratorINSC_10device_ptrIdEEEEPdjS8_ddNS5_3std3__410__identityEEEvT0_T1_T2_T3_T4_T6_E12temp_storage+48];
	setp.lt.f64 	%p142, %fd245, %fd247;
	selp.f64 	%fd249, %fd247, %fd245, %p142;
	selp.f64 	%fd250, %fd249, %fd245, %p141;
	setp.gt.u32 	%p143, %r51, 192;
	ld.shared.f64 	%fd252, [_ZZN3cub18CUB_300001_SM_10006detail6reduce28DeviceReduceSingleTileKernelINS2_10policy_hubIdjN4cuda3__47maximumIdEEE10Policy1000EN6thrust24THRUST_300001_SM_1000_NS6detail15normal_iteratorINSC_10device_ptrIdEEEEPdjS8_ddNS5_3std3__410__identityEEEvT0_T1_T2_T3_T4_T6_E12temp_storage+56];
	setp.lt.f64 	%p144, %fd250, %fd252;
	selp.f64 	%fd254, %fd252, %fd250, %p144;
	selp.f64 	%fd255, %fd254, %fd250, %p143;
	setp.gt.u32 	%p145, %r51, 224;
	ld.shared.f64 	%fd257, [_ZZN3cub18CUB_300001_SM_10006detail6reduce28DeviceReduceSingleTileKernelINS2_10policy_hubIdjN4cuda3__47maximumIdEEE10Policy1000EN6thrust24THRUST_300001_SM_1000_NS6detail15normal_iteratorINSC_10device_ptrIdEEEEPdjS8_ddNS5_3std3__410__identityEEEvT0_T1_T2_T3_T4_T6_E12temp_storage+64];
	setp.lt.f64 	%p146, %fd255, %fd257;
	selp.f64 	%fd259, %fd257, %fd255, %p146;
	selp.f64 	%fd308, %fd259, %fd255, %p145;
	bra.uni 	$L__BB6_50;
$L__BB6_28:
	mov.u32 	%r21, %tid.x;
	mul.wide.u32 	%rd11, %r21, 8;
	add.s64 	%rd12, %rd2, %rd11;
	ld.global.f64 	%fd43, [%rd12];
	ld.global.f64 	%fd44, [%rd12+2048];
	ld.global.f64 	%fd45, [%rd12+4096];
	ld.global.f64 	%fd46, [%rd12+6144];
	ld.global.f64 	%fd47, [%rd12+8192];
	ld.global.f64 	%fd48, [%rd12+10240];
	ld.global.f64 	%fd49, [%rd12+12288];
	ld.global.f64 	%fd50, [%rd12+14336];
	setp.lt.f64 	%p3, %fd43, %fd44;
	selp.f64 	%fd51, %fd44, %fd43, %p3;
	setp.lt.f64 	%p4, %fd51, %fd45;
	selp.f64 	%fd52, %fd45, %fd51, %p4;
	setp.lt.f64 	%p5, %fd52, %fd46;
	selp.f64 	%fd53, %fd46, %fd52, %p5;
	setp.lt.f64 	%p6, %fd53, %fd47;
	selp.f64 	%fd54, %fd47, %fd53, %p6;
	setp.lt.f64 	%p7, %fd54, %fd48;
	selp.f64 	%fd55, %fd48, %fd54, %p7;
	setp.lt.f64 	%p8, %fd55, %fd49;
	selp.f64 	%fd56, %fd49, %fd55, %p8;
	setp.lt.f64 	%p9, %fd56, %fd50;
	selp.f64 	%fd307, %fd50, %fd56, %p9;
	add.s32 	%r22, %r51, -2048;
	setp.lt.u32 	%p10, %r22, 2048;
	mov.b32 	%r277, 2048;
	@%p10 bra 	$L__BB6_32;
	mov.b32 	%r277, 2048;
$L__BB6_30:
	add.s32 	%r54, %r21, %r277;
	mul.wide.u32 	%rd13, %r54, 8;
	add.s64 	%rd14, %rd2, %rd13;
	ld.global.f64 	%fd57, [%rd14];
	ld.global.f64 	%fd58, [%rd14+2048];
	ld.global.f64 	%fd59, [%rd14+4096];
	ld.global.f64 	%fd60, [%rd14+6144];
	ld.global.f64 	%fd61, [%rd14+8192];
	ld.global.f64 	%fd62, [%rd14+10240];
	ld.global.f64 	%fd63, [%rd14+12288];
	ld.global.f64 	%fd64, [%rd14+14336];
	setp.lt.f64 	%p11, %fd307, %fd57;
	selp.f64 	%fd65, %fd57, %fd307, %p11;
	setp.lt.f64 	%p12, %fd65, %fd58;
	selp.f64 	%fd66, %fd58, %fd65, %p12;
	setp.lt.f64 	%p13, %fd66, %fd59;
	selp.f64 	%fd67, %fd59, %fd66, %p13;
	setp.lt.f64 	%p14, %fd67, %fd60;
	selp.f64 	%fd68, %fd60, %fd67, %p14;
	setp.lt.f64 	%p15, %fd68, %fd61;
	selp.f64 	%fd69, %fd61, %fd68, %p15;
	setp.lt.f64 	%p16, %fd69, %fd62;
	selp.f64 	%fd70, %fd62, %fd69, %p16;
	setp.lt.f64 	%p17, %fd70, %fd63;
	selp.f64 	%fd71, %fd63, %fd70, %p17;
	setp.lt.f64 	%p18, %fd71, %fd64;
	selp.f64 	%fd307, %fd64, %fd71, %p18;
	sub.s32 	%r55, %r51, %r277;
	setp.lt.u32 	%p19, %r55, 2048;
	@%p19 bra 	$L__BB6_46;
	add.s32 	%r277, %r277, 2048;
	setp.le.u32 	%p20, %r277, %r22;
	@%p20 bra 	$L__BB6_30;
$L__BB6_32:
	setp.le.u32 	%p21, %r51, %r277;
	sub.s32 	%r56, %r51, %r277;
	setp.ge.s32 	%p22, %r21, %r56;
	or.pred  	%p23, %p21, %p22;
	@%p23 bra 	$L__BB6_46;
	not.b32 	%r58, %r21;
	add.s32 	%r59, %r51, %r58;
	sub.s32 	%r60, %r59, %r277;
	shr.u32 	%r61, %r60, 8;
	add.s32 	%r26, %r61, 1;
	and.b32  	%r27, %r26, 15;
	setp.lt.u32 	%p24, %r60, 3840;
	mov.u32 	%r282, %r21;
	@%p24 bra 	$L__BB6_37;
	or.b32  	%r280, %r21, 2048;
	add.s32 	%r279, %r21, %r277;
	and.b32  	%r62, %r26, 33554416;
	neg.s32 	%r278, %r62;
$L__BB6_35:
	.pragma "nounroll";
	mul.wide.u32 	%rd15, %r279, 8;
	add.s64 	%rd16, %rd2, %rd15;
	ld.global.f64 	%fd73, [%rd16];
	setp.lt.f64 	%p25, %fd307, %fd73;
	selp.f64 	%fd74, %fd73, %fd307, %p25;
	add.s32 	%r63, %r279, 256;
	mul.wide.u32 	%rd17, %r63, 8;
	add.s64 	%rd18, %rd2, %rd17;
	ld.global.f64 	%fd75, [%rd18];
	setp.lt.f64 	%p26, %fd74, %fd75;
	selp.f64 	%fd76, %fd75, %fd74, %p26;
	add.s32 	%r64, %r279, 512;
	mul.wide.u32 	%rd19, %r64, 8;
	add.s64 	%rd20, %rd2, %rd19;
	ld.global.f64 	%fd77, [%rd20];
	setp.lt.f64 	%p27, %fd76, %fd77;
	selp.f64 	%fd78, %fd77, %fd76, %p27;
	add.s32 	%r65, %r279, 768;
	mul.wide.u32 	%rd21, %r65, 8;
	add.s64 	%rd22, %rd2, %rd21;
	ld.global.f64 	%fd79, [%rd22];
	setp.lt.f64 	%p28, %fd78, %fd79;
	selp.f64 	%fd80, %fd79, %fd78, %p28;
	add.s32 	%r66, %r279, 1024;
	mul.wide.u32 	%rd23, %r66, 8;
	add.s64 	%rd24, %rd2, %rd23;
	ld.global.f64 	%fd81, [%rd24];
	setp.lt.f64 	%p29, %fd80, %fd81;
	selp.f64 	%fd82, %fd81, %fd80, %p29;
	add.s32 	%r67, %r279, 1280;
	mul.wide.u32 	%rd25, %r67, 8;
	add.s64 	%rd26, %rd2, %rd25;
	ld.global.f64 	%fd83, [%rd26];
	setp.lt.f64 	%p30, %fd82, %fd83;
	selp.f64 	%fd84, %fd83, %fd82, %p30;
	add.s32 	%r68, %r279, 1536;
	mul.wide.u32 	%rd27, %r68, 8;
	add.s64 	%rd28, %rd2, %rd27;
	ld.global.f64 	%fd85, [%rd28];
	setp.lt.f64 	%p31, %fd84, %fd85;
	selp.f64 	%fd86, %fd85, %fd84, %p31;
	add.s32 	%r69, %r279, 1792;
	mul.wide.u32 	%rd29, %r69, 8;
	add.s64 	%rd30, %rd2, %rd29;
	ld.global.f64 	%fd87, [%rd30];
	setp.lt.f64 	%p32, %fd86, %fd87;
	selp.f64 	%fd88, %fd87, %fd86, %p32;
	add.s32 	%r70, %r279, 2048;
	mul.wide.u32 	%rd31, %r70, 8;
	add.s64 	%rd32, %rd2, %rd31;
	ld.global.f64 	%fd89, [%rd32];
	setp.lt.f64 	%p33, %fd88, %fd89;
	selp.f64 	%fd90, %fd89, %fd88, %p33;
	add.s32 	%r71, %r279, 2304;
	mul.wide.u32 	%rd33, %r71, 8;
	add.s64 	%rd34, %rd2, %rd33;
	ld.global.f64 	%fd91, [%rd34];
	setp.lt.f64 	%p34, %fd90, %fd91;
	selp.f64 	%fd92, %fd91, %fd90, %p34;
	add.s32 	%r72, %r279, 2560;
	mul.wide.u32 	%rd35, %r72, 8;
	add.s64 	%rd36, %rd2, %rd35;
	ld.global.f64 	%fd93, [%rd36];
	setp.lt.f64 	%p35, %fd92, %fd93;
	selp.f64 	%fd94, %fd93, %fd92, %p35;
	add.s32 	%r73, %r279, 2816;
	mul.wide.u32 	%rd37, %r73, 8;
	add.s64 	%rd38, %rd2, %rd37;
	ld.global.f64 	%fd95, [%rd38];
	setp.lt.f64 	%p36, %fd94, %fd95;
	selp.f64 	%fd96, %fd95, %fd94, %p36;
	add.s32 	%r74, %r279, 3072;
	mul.wide.u32 	%rd39, %r74, 8;
	add.s64 	%rd40, %rd2, %rd39;
	ld.global.f64 	%fd97, [%rd40];
	setp.lt.f64 	%p37, %fd96, %fd97;
	selp.f64 	%fd98, %fd97, %fd96, %p37;
	add.s32 	%r75, %r279, 3328;
	mul.wide.u32 	%rd41, %r75, 8;
	add.s64 	%rd42, %rd2, %rd41;
	ld.global.f64 	%fd99, [%rd42];
	setp.lt.f64 	%p38, %fd98, %fd99;
	selp.f64 	%fd100, %fd99, %fd98, %p38;
	add.s32 	%r76, %r279, 3584;
	mul.wide.u32 	%rd43, %r76, 8;
	add.s64 	%rd44, %rd2, %rd43;
	ld.global.f64 	%fd101, [%rd44];
	setp.lt.f64 	%p39, %fd100, %fd101;
	selp.f64 	%fd102, %fd101, %fd100, %p39;
	add.s32 	%r77, %r279, 3840;
	mul.wide.u32 	%rd45, %r77, 8;
	add.s64 	%rd46, %rd2, %rd45;
	ld.global.f64 	%fd103, [%rd46];
	setp.lt.f64 	%p40, %fd102, %fd103;
	selp.f64 	%fd307, %fd103, %fd102, %p40;
	add.s32 	%r280, %r280, 4096;
	add.s32 	%r279, %r279, 4096;
	add.s32 	%r278, %r278, 16;
	setp.ne.s32 	%p41, %r278, 0;
	@%p41 bra 	$L__BB6_35;
	add.s32 	%r282, %r280, -2048;
$L__BB6_37:
	setp.eq.s32 	%p42, %r27, 0;
	@%p42 bra 	$L__BB6_46;
	and.b32  	%r39, %r26, 7;
	setp.lt.u32 	%p43, %r27, 8;
	@%p43 bra 	$L__BB6_40;
	add.s32 	%r78, %r282, %r277;
	mul.wide.u32 	%rd47, %r78, 8;
	add.s64 	%rd48, %rd2, %rd47;
	ld.global.f64 	%fd105, [%rd48];
	setp.lt.f64 	%p44, %fd307, %fd105;
	selp.f64 	%fd106, %fd105, %fd307, %p44;
	add.s32 	%r79, %r78, 256;
	mul.wide.u32 	%rd49, %r79, 8;
	add.s64 	%rd50, %rd2, %rd49;
	ld.global.f64 	%fd107, [%rd50];
	setp.lt.f64 	%p45, %fd106, %fd107;
	selp.f64 	%fd108, %fd107, %fd106, %p45;
	add.s32 	%r80, %r78, 512;
	mul.wide.u32 	%rd51, %r80, 8;
	add.s64 	%rd52, %rd2, %rd51;
	ld.global.f64 	%fd109, [%rd52];
	setp.lt.f64 	%p46, %fd108, %fd109;
	selp.f64 	%fd110, %fd109, %fd108, %p46;
	add.s32 	%r81, %r78, 768;
	mul.wide.u32 	%rd53, %r81, 8;
	add.s64 	%rd54, %rd2, %rd53;
	ld.global.f64 	%fd111, [%rd54];
	setp.lt.f64 	%p47, %fd110, %fd111;
	selp.f64 	%fd112, %fd111, %fd110, %p47;
	add.s32 	%r82, %r78, 1024;
	mul.wide.u32 	%rd55, %r82, 8;
	add.s64 	%rd56, %rd2, %rd55;
	ld.global.f64 	%fd113, [%rd56];
	setp.lt.f64 	%p48, %fd112, %fd113;
	selp.f64 	%fd114, %fd113, %fd112, %p48;
	add.s32 	%r83, %r78, 1280;
	mul.wide.u32 	%rd57, %r83, 8;
	add.s64 	%rd58, %rd2, %rd57;
	ld.global.f64 	%fd115, [%rd58];
	setp.lt.f64 	%p49, %fd114, %fd115;
	selp.f64 	%fd116, %fd115, %fd114, %p49;
	add.s32 	%r84, %r78, 1536;
	mul.wide.u32 	%rd59, %r84, 8;
	add.s64 	%rd60, %rd2, %rd59;
	ld.global.f64 	%fd117, [%rd60];
	setp.lt.f64 	%p50, %fd116, %fd117;
	selp.f64 	%fd118, %fd117, %fd116, %p50;
	add.s32 	%r85, %r78, 1792;
	mul.wide.u32 	%rd61, %r85, 8;
	add.s64 	%rd62, %rd2, %rd61;
	ld.global.f64 	%fd119, [%rd62];
	setp.lt.f64 	%p51, %fd118, %fd119;
	selp.f64 	%fd307, %fd119, %fd118, %p51;
	add.s32 	%r282, %r282, 2048;
$L__BB6_40:
	setp.eq.s32 	%p52, %r39, 0;
	@%p52 bra 	$L__BB6_46;
	and.b32  	%r42, %r26, 3;
	setp.lt.u32 	%p53, %r39, 4;
	@%p53 bra 	$L__BB6_43;
	add.s32 	%r86, %r282, %r277;
	mul.wide.u32 	%rd63, %r86, 8;
	add.s64 	%rd64, %rd2, %rd63;
	ld.global.f64 	%fd121, [%rd64];
	setp.lt.f64 	%p54, %fd307, %fd121;
	selp.f64 	%fd122, %fd121, %fd307, %p54;
	add.s32 	%r87, %r86, 256;
	mul.wide.u32 	%rd65, %r87, 8;
	add.s64 	%rd66, %rd2, %rd65;
	ld.global.f64 	%fd123, [%rd66];
	setp.lt.f64 	%p55, %fd122, %fd123;
	selp.f64 	%fd124, %fd123, %fd122, %p55;
	add.s32 	%r88, %r86, 512;
	mul.wide.u32 	%rd67, %r88, 8;
	add.s64 	%rd68, %rd2, %rd67;
	ld.global.f64 	%fd125, [%rd68];
	setp.lt.f64 	%p56, %fd124, %fd125;
	selp.f64 	%fd126, %fd125, %fd124, %p56;
	add.s32 	%r89, %r86, 768;
	mul.wide.u32 	%rd69, %r89, 8;
	add.s64 	%rd70, %rd2, %rd69;
	ld.global.f64 	%fd127, [%rd70];
	setp.lt.f64 	%p57, %fd126, %fd127;
	selp.f64 	%fd307, %fd127, %fd126, %p57;
	add.s32 	%r282, %r282, 1024;
$L__BB6_43:
	setp.eq.s32 	%p58, %r42, 0;
	@%p58 bra 	$L__BB6_46;
	add.s32 	%r285, %r282, %r277;
	neg.s32 	%r284, %r42;
$L__BB6_45:
	.pragma "nounroll";
	mul.wide.u32 	%rd71, %r285, 8;
	add.s64 	%rd72, %rd2, %rd71;
	ld.global.f64 	%fd128, [%rd72];
	setp.lt.f64 	%p59, %fd307, %fd128;
	selp.f64 	%fd307, %fd128, %fd307, %p59;
	add.s32 	%r285, %r285, 256;
	add.s32 	%r284, %r284, 1;
	setp.ne.s32 	%p60, %r284, 0;
	@%p60 bra 	$L__BB6_45;
$L__BB6_46:
	// begin inline asm
	mov.u32 %r90, %laneid;
	// end inline asm
	mov.b64 	%rd73, %fd307;
	mov.b64 	{%r92, %r97}, %rd73;
	mov.b32 	%r98, 1;
	mov.b32 	%r139, 31;
	mov.b32 	%r140, -1;
	// begin inline asm
	shfl.sync.down.b32 %r91, %r92, %r98, %r139, %r140;
	// end inline asm
	// begin inline asm
	shfl.sync.down.b32 %r96, %r97, %r98, %r139, %r140;
	// end inline asm
	mov.b64 	%rd74, {%r91, %r96};
	mov.b64 	%fd129, %rd74;
	setp.gt.s32 	%p61, %r90, 30;
	setp.lt.f64 	%p62, %fd307, %fd129;
	selp.f64 	%fd130, %fd129, %fd307, %p62;
	selp.f64 	%fd131, %fd307, %fd130, %p61;
	mov.b64 	%rd75, %fd131;
	mov.b64 	{%r102, %r107}, %rd75;
	mov.b32 	%r108, 2;
	// begin inline asm
	shfl.sync.down.b32 %r101, %r102, %r108, %r139, %r140;
	// end inline asm
	// begin inline asm
	shfl.sync.down.b32 %r106, %r107, %r108, %r139, %r140;
	// end inline asm
	mov.b64 	%rd76, {%r101, %r106};
	mov.b64 	%fd132, %rd76;
	setp.gt.s32 	%p63, %r90, 29;
	setp.lt.f64 	%p64, %fd131, %fd132;
	selp.f64 	%fd133, %fd132, %fd131, %p64;
	selp.f64 	%fd134, %fd131, %fd133, %p63;
	mov.b64 	%rd77, %fd134;
	mov.b64 	{%r112, %r117}, %rd77;
	mov.b32 	%r118, 4;
	// begin inline asm
	shfl.sync.down.b32 %r111, %r112, %r118, %r139, %r140;
	// end inline asm
	// begin inline asm
	shfl.sync.down.b32 %r116, %r117, %r118, %r139, %r140;
	// end inline asm
	mov.b64 	%rd78, {%r111, %r116};
	mov.b64 	%fd135, %rd78;
	setp.gt.s32 	%p65, %r90, 27;
	setp.lt.f64 	%p66, %fd134, %fd135;
	selp.f64 	%fd136, %fd135, %fd134, %p66;
	selp.f64 	%fd137, %fd134, %fd136, %p65;
	mov.b64 	%rd79, %fd137;
	mov.b64 	{%r122, %r127}, %rd79;
	mov.b32 	%r128, 8;
	// begin inline asm
	shfl.sync.down.b32 %r121, %r122, %r128, %r139, %r140;
	// end inline asm
	// begin inline asm
	shfl.sync.down.b32 %r126, %r127, %r128, %r139, %r140;
	// end inline asm
	mov.b64 	%rd80, {%r121, %r126};
	mov.b64 	%fd138, %rd80;
	setp.gt.s32 	%p67, %r90, 23;
	setp.lt.f64 	%p68, %fd137, %fd138;
	selp.f64 	%fd139, %fd138, %fd137, %p68;
	selp.f64 	%fd140, %fd137, %fd139, %p67;
	mov.b64 	%rd81, %fd140;
	mov.b64 	{%r132, %r137}, %rd81;
	mov.b32 	%r138, 16;
	// begin inline asm
	shfl.sync.down.b32 %r131, %r132, %r138, %r139, %r140;
	// end inline asm
	// begin inline asm
	shfl.sync.down.b32 %r136, %r137, %r138, %r139, %r140;
	// end inline asm
	mov.b64 	%rd82, {%r131, %r136};
	mov.b64 	%fd141, %rd82;
	setp.gt.s32 	%p69, %r90, 15;
	setp.lt.f64 	%p70, %fd140, %fd141;
	selp.f64 	%fd38, %fd141, %fd140, %p70;
	selp.f64 	%fd308, %fd140, %fd38, %p69;
	setp.ne.s32 	%p71, %r90, 0;
	@%p71 bra 	$L__BB6_48;
	shr.u32 	%r141, %r21, 2;
	and.b32  	%r142, %r141, 248;
	mov.u32 	%r143, _ZZN3cub18CUB_300001_SM_10006detail6reduce28DeviceReduceSingleTileKernelINS2_10policy_hubIdjN4cuda3__47maximumIdEEE10Policy1000EN6thrust24THRUST_300001_SM_1000_NS6detail15normal_iteratorINSC_10device_ptrIdEEEEPdjS8_ddNS5_3std3__410__identityEEEvT0_T1_T2_T3_T4_T6_E12temp_storage;
	add.s32 	%r144, %r143, %r142;
	st.shared.f64 	[%r144+8], %fd38;
$L__BB6_48:
	bar.sync 	0;
	setp.ne.s32 	%p72, %r21, 0;
	@%p72 bra 	$L__BB6_50;
	ld.shared.f64 	%fd142, [_ZZN3cub18CUB_300001_SM_10006detail6reduce28DeviceReduceSingleTileKernelINS2_10policy_hubIdjN4cuda3__47maximumIdEEE10Policy1000EN6thrust24THRUST_300001_SM_1000_NS6detail15normal_iteratorINSC_10device_ptrIdEEEEPdjS8_ddNS5_3std3__410__identityEEEvT0_T1_T2_T3_T4_T6_E12temp_storage+16];
	setp.lt.f64 	%p73, %fd308, %fd142;
	selp.f64 	%fd143, %fd142, %fd308, %p73;
	ld.shared.f64 	%fd144, [_ZZN3cub18CUB_300001_SM_10006detail6reduce28DeviceReduceSingleTileKernelINS2_10policy_hubIdjN4cuda3__47maximumIdEEE10Policy1000EN6thrust24THRUST_300001_SM_1000_NS6detail15normal_iteratorINSC_10device_ptrIdEEEEPdjS8_ddNS5_3std3__410__identityEEEvT0_T1_T2_T3_T4_T6_E12temp_storage+24];
	setp.lt.f64 	%p74, %fd143, %fd144;
	selp.f64 	%fd145, %fd144, %fd143, %p74;
	ld.shared.f64 	%fd146, [_ZZN3cub18CUB_300001_SM_10006detail6reduce28DeviceReduceSingleTileKernelINS2_10policy_hubIdjN4cuda3__47maximumIdEEE10Policy1000EN6thrust24THRUST_300001_SM_1000_NS6detail15normal_iteratorINSC_10device_ptrIdEEEEPdjS8_ddNS5_3std3__410__identityEEEvT0_T1_T2_T3_T4_T6_E12temp_storage+32];
	setp.lt.f64 	%p75, %fd145, %fd146;
	selp.f64 	%fd147, %fd146, %fd145, %p75;
	ld.shared.f64 	%fd148, [_ZZN3cub18CUB_300001_SM_10006detail6reduce28DeviceReduceSingleTileKernelINS2_10policy_hubIdjN4cuda3__47maximumIdEEE10Policy1000EN6thrust24THRUST_300001_SM_1000_NS6detail15normal_iteratorINSC_10device_ptrIdEEEEPdjS8_ddNS5_3std3__410__identityEEEvT0_T1_T2_T3_T4_T6_E12temp_storage+40];
	setp.lt.f64 	%p76, %fd147, %fd148;
	selp.f64 	%fd149, %fd148, %fd147, %p76;
	ld.shared.f64 	%fd150, [_ZZN3cub18CUB_300001_SM_10006detail6reduce28DeviceReduceSingleTileKernelINS2_10policy_hubIdjN4cuda3__47maximumIdEEE10Policy1000EN6thrust24THRUST_300001_SM_1000_NS6detail15normal_iteratorINSC_10device_ptrIdEEEEPdjS8_ddNS5_3std3__410__identityEEEvT0_T1_T2_T3_T4_T6_E12temp_storage+48];
	setp.lt.f64 	%p77, %fd149, %fd150;
	selp.f64 	%fd151, %fd150, %fd149, %p77;
	ld.shared.f64 	%fd152, [_ZZN3cub18CUB_300001_SM_10006detail6reduce28DeviceReduceSingleTileKernelINS2_10policy_hubIdjN4cuda3__47maximumIdEEE10Policy1000EN6thrust24THRUST_300001_SM_1000_NS6detail15normal_iteratorINSC_10device_ptrIdEEEEPdjS8_ddNS5_3std3__410__identityEEEvT0_T1_T2_T3_T4_T6_E12temp_storage+56];
	setp.lt.f64 	%p78, %fd151, %fd152;
	selp.f64 	%fd153, %fd152, %fd151, %p78;
	ld.shared.f64 	%fd154, [_ZZN3cub18CUB_300001_SM_10006detail6reduce28DeviceReduceSingleTileKernelINS2_10policy_hubIdjN4cuda3__47maximumIdEEE10Policy1000EN6thrust24THRUST_300001_SM_1000_NS6detail15normal_iteratorINSC_10device_ptrIdEEEEPdjS8_ddNS5_3std3__410__identityEEEvT0_T1_T2_T3_T4_T6_E12temp_storage+64];
	setp.lt.f64 	%p79, %fd153, %fd154;
	selp.f64 	%fd308, %fd154, %fd153, %p79;
$L__BB6_50:
	mov.u32 	%r267, %tid.x;
	setp.ne.s32 	%p166, %r267, 0;
	@%p166 bra 	$L__BB6_52;
	setp.lt.f64 	%p167, %fd42, %fd308;
	selp.f64 	%fd286, %fd308, %fd42, %p167;
	st.global.f64 	[%rd1], %fd286;
$L__BB6_52:
	ret;

}
	// .globl	_ZN3cub18CUB_300001_SM_10006detail6reduce18DeviceReduceKernelINS2_10policy_hubIdjN4cuda3__47maximumIdEEE10Policy1000EN6thrust24THRUST_300001_SM_1000_NS6detail15normal_iteratorINSC_10device_ptrIdEEEEjS8_dNS5_3std3__410__identityEEEvT0_PT3_T1_NS0_13GridEvenShareISO_EET2_T4_
.visible .entry _ZN3cub18CUB_300001_SM_10006detail6reduce18DeviceReduceKernelINS2_10policy_hubIdjN4cuda3__47maximumIdEEE10Policy1000EN6thrust24THRUST_300001_SM_1000_NS6detail15normal_iteratorINSC_10device_ptrIdEEEEjS8_dNS5_3std3__410__identityEEEvT0_PT3_T1_NS0_13GridEvenShareISO_EET2_T4_(
	.param .align 8 .b8 _ZN3cub18CUB_300001_SM_10006detail6reduce18DeviceReduceKernelINS2_10policy_hubIdjN4cuda3__47maximumIdEEE10Policy1000EN6thrust24THRUST_300001_SM_1000_NS6detail15normal_iteratorINSC_10device_ptrIdEEEEjS8_dNS5_3std3__410__identityEEEvT0_PT3_T1_NS0_13GridEvenShareISO_EET2_T4__param_0[8],
	.param .u64 .ptr .align 1 _ZN3cub18CUB_300001_SM_10006detail6reduce18DeviceReduceKernelINS2_10policy_hubIdjN4cuda3__47maximumIdEEE10Policy1000EN6thrust24THRUST_300001_SM_1000_NS6detail15normal_iteratorINSC_10device_ptrIdEEEEjS8_dNS5_3std3__410__identityEEEvT0_PT3_T1_NS0_13GridEvenShareISO_EET2_T4__param_1,
	.param .u32 _ZN3cub18CUB_300001_SM_10006detail6reduce18DeviceReduceKernelINS2_10policy_hubIdjN4cuda3__47maximumIdEEE10Policy1000EN6thrust24THRUST_300001_SM_1000_NS6detail15normal_iteratorINSC_10device_ptrIdEEEEjS8_dNS5_3std3__410__identityEEEvT0_PT3_T1_NS0_13GridEvenShareISO_EET2_T4__param_2,
	.param .align 4 .b8 _ZN3cub18CUB_300001_SM_10006detail6reduce18DeviceReduceKernelINS2_10policy_hubIdjN4cuda3__47maximumIdEEE10Policy1000EN6thrust24THRUST_300001_SM_1000_NS6detail15normal_iteratorINSC_10device_ptrIdEEEEjS8_dNS5_3std3__410__identityEEEvT0_PT3_T1_NS0_13GridEvenShareISO_EET2_T4__param_3[40],
	.param .align 1 .b8 _ZN3cub18CUB_300001_SM_10006detail6reduce18DeviceReduceKernelINS2_10policy_hubIdjN4cuda3__47maximumIdEEE10Policy1000EN6thrust24THRUST_300001_SM_1000_NS6detail15normal_iteratorINSC_10device_ptrIdEEEEjS8_dNS5_3std3__410__identityEEEvT0_PT3_T1_NS0_13GridEvenShareISO_EET2_T4__param_4[1],
	.param .align 1 .b8 _ZN3cub18CUB_300001_SM_10006detail6reduce18DeviceReduceKernelINS2_10policy_hubIdjN4cuda3__47maximumIdEEE10Policy1000EN6thrust24THRUST_300001_SM_1000_NS6detail15normal_iteratorINSC_10device_ptrIdEEEEjS8_dNS5_3std3__410__identityEEEvT0_PT3_T1_NS0_13GridEvenShareISO_EET2_T4__param_5[1]
)
.maxntid 256
{
	.reg .pred 	%p<166>;
	.reg .b16 	%rs<4>;
	.reg .b32 	%r<354>;
	.reg .b64 	%rd<160>;
	.reg .b64 	%fd<305>;
	// demoted variable
	.shared .align 8 .b8 _ZZN3cub18CUB_300001_SM_10006detail6reduce18DeviceReduceKernelINS2_10policy_hubIdjN4cuda3__47maximumIdEEE10Policy1000EN6thrust24THRUST_300001_SM_1000_NS6detail15normal_iteratorINSC_10device_ptrIdEEEEjS8_dNS5_3std3__410__identityEEEvT0_PT3_T1_NS0_13GridEvenShareISO_EET2_T4_E12temp_storage[80];
	ld.param.u32 	%r1, [_ZN3cub18CUB_300001_SM_10006detail6reduce18DeviceReduceKernelINS2_10policy_hubIdjN4cuda3__47maximumIdEEE10Policy1000EN6thrust24THRUST_300001_SM_1000_NS6detail15normal_iteratorINSC_10device_ptrIdEEEEjS8_dNS5_3std3__410__identityEEEvT0_PT3_T1_NS0_13GridEvenShareISO_EET2_T4__param_3+20];
	ld.param.u32 	%r2, [_ZN3cub18CUB_300001_SM_10006detail6reduce18DeviceReduceKernelINS2_10policy_hubIdjN4cuda3__47maximumIdEEE10Policy1000EN6thrust24THRUST_300001_SM_1000_NS6detail15normal_iteratorINSC_10device_ptrIdEEEEjS8_dNS5_3std3__410__identityEEEvT0_PT3_T1_NS0_13GridEvenShareISO_EET2_T4__param_3+24];
	ld.param.u64 	%rd3, [_ZN3cub18CUB_300001_SM_10006detail6reduce18DeviceReduceKernelINS2_10policy_hubIdjN4cuda3__47maximumIdEEE10Policy1000EN6thrust24THRUST_300001_SM_1000_NS6detail15normal_iteratorINSC_10device_ptrIdEEEEjS8_dNS5_3std3__410__identityEEEvT0_PT3_T1_NS0_13GridEvenShareISO_EET2_T4__param_0];
	cvta.to.global.u64 	%rd1, %rd3;
	mov.u32 	%r3, %ctaid.x;
	shl.b32 	%r4, %r2, 11;
	shl.b32 	%r345, %r3, 11;
	sub.s32 	%r6, %r1, %r345;
	setp.gt.u32 	%p1, %r6, 2047;
	@%p1 bra 	$L__BB7_26;
	mov.u32 	%r7, %tid.x;
	setp.ge.u32 	%p79, %r7, %r6;
	mov.f64 	%fd293, 0d0000000000000000;
	mov.u32 	%r336, %r7;
	@%p79 bra 	$L__BB7_3;
	add.s32 	%r180, %r345, %r7;
	mul.wide.u32 	%rd76, %r180, 8;
	add.s64 	%rd77, %rd1, %rd76;
	ld.global.f64 	%fd293, [%rd77];
	add.s32 	%r336, %r7, 256;
$L__BB7_3:
	setp.ge.u32 	%p80, %r336, %r6;
	@%p80 bra 	$L__BB7_17;
	not.b32 	%r181, %r336;
	add.s32 	%r182, %r1, %r181;
	sub.s32 	%r183, %r182, %r345;
	shr.u32 	%r184, %r183, 8;
	add.s32 	%r10, %r184, 1;
	and.b32  	%r11, %r10, 15;
	setp.lt.u32 	%p81, %r183, 3840;
	@%p81 bra 	$L__BB7_8;
	or.b32  	%r335, %r336, 2048;
	add.s32 	%r334, %r336, %r345;
	and.b32  	%r185, %r10, 33554416;
	neg.s32 	%r333, %r185;
$L__BB7_6:
	.pragma "nounroll";
	mul.wide.u32 	%rd78, %r334, 8;
	add.s64 	%rd79, %rd1, %rd78;
	ld.global.f64 	%fd155, [%rd79];
	setp.lt.f64 	%p82, %fd293, %fd155;
	selp.f64 	%fd156, %fd155, %fd293, %p82;
	add.s32 	%r186, %r334, 256;
	mul.wide.u32 	%rd80, %r186, 8;
	add.s64 	%rd81, %rd1, %rd80;
	ld.global.f64 	%fd157, [%rd81];
	setp.lt.f64 	%p83, %fd156, %fd157;
	selp.f64 	%fd158, %fd157, %fd156, %p83;
	add.s32 	%r187, %r334, 512;
	mul.wide.u32 	%rd82, %r187, 8;
	add.s64 	%rd83, %rd1, %rd82;
	ld.global.f64 	%fd159, [%rd83];
	setp.lt.f64 	%p84, %fd158, %fd159;
	selp.f64 	%fd160, %fd159, %fd158, %p84;
	add.s32 	%r188, %r334, 768;
	mul.wide.u32 	%rd84, %r188, 8;
	add.s64 	%rd85, %rd1, %rd84;
	ld.global.f64 	%fd161, [%rd85];
	setp.lt.f64 	%p85, %fd160, %fd161;
	selp.f64 	%fd162, %fd161, %fd160, %p85;
	add.s32 	%r189, %r334, 1024;
	mul.wide.u32 	%rd86, %r189, 8;
	add.s64 	%rd87, %rd1, %rd86;
	ld.global.f64 	%fd163, [%rd87];
	setp.lt.f64 	%p86, %fd162, %fd163;
	selp.f64 	%fd164, %fd163, %fd162, %p86;
	add.s32 	%r190, %r334, 1280;
	mul.wide.u32 	%rd88, %r190, 8;
	add.s64 	%rd89, %rd1, %rd88;
	ld.global.f64 	%fd165, [%rd89];
	setp.lt.f64 	%p87, %fd164, %fd165;
	selp.f64 	%fd166, %fd165, %fd164, %p87;
	add.s32 	%r191, %r334, 1536;
	mul.wide.u32 	%rd90, %r191, 8;
	add.s64 	%rd91, %rd1, %rd90;
	ld.global.f64 	%fd167, [%rd91];
	setp.lt.f64 	%p88, %fd166, %fd167;
	selp.f64 	%fd168, %fd167, %fd166, %p88;
	add.s32 	%r192, %r334, 1792;
	mul.wide.u32 	%rd92, %r192, 8;
	add.s64 	%rd93, %rd1, %rd92;
	ld.global.f64 	%fd169, [%rd93];
	setp.lt.f64 	%p89, %fd168, %fd169;
	selp.f64 	%fd170, %fd169, %fd168, %p89;
	add.s32 	%r193, %r334, 2048;
	mul.wide.u32 	%rd94, %r193, 8;
	add.s64 	%rd95, %rd1, %rd94;
	ld.global.f64 	%fd171, [%rd95];
	setp.lt.f64 	%p90, %fd170, %fd171;
	selp.f64 	%fd172, %fd171, %fd170, %p90;
	add.s32 	%r194, %r334, 2304;
	mul.wide.u32 	%rd96, %r194, 8;
	add.s64 	%rd97, %rd1, %rd96;
	ld.global.f64 	%fd173, [%rd97];
	setp.lt.f64 	%p91, %fd172, %fd173;
	selp.f64 	%fd174, %fd173, %fd172, %p91;
	add.s32 	%r195, %r334, 2560;
	mul.wide.u32 	%rd98, %r195, 8;
	add.s64 	%rd99, %rd1, %rd98;
	ld.global.f64 	%fd175, [%rd99];
	setp.lt.f64 	%p92, %fd174, %fd175;
	selp.f64 	%fd176, %fd175, %fd174, %p92;
	add.s32 	%r196, %r334, 2816;
	mul.wide.u32 	%rd100, %r196, 8;
	add.s64 	%rd101, %rd1, %rd100;
	ld.global.f64 	%fd177, [%rd101];
	setp.lt.f64 	%p93, %fd176, %fd177;
	selp.f64 	%fd178, %fd177, %fd176, %p93;
	add.s32 	%r197, %r334, 3072;
	mul.wide.u32 	%rd102, %r197, 8;
	add.s64 	%rd103, %rd1, %rd102;
	ld.global.f64 	%fd179, [%rd103];
	setp.lt.f64 	%p94, %fd178, %fd179;
	selp.f64 	%fd180, %fd179, %fd178, %p94;
	add.s32 	%r198, %r334, 3328;
	mul.wide.u32 	%rd104, %r198, 8;
	add.s64 	%rd105, %rd1, %rd104;
	ld.global.f64 	%fd181, [%rd105];
	setp.lt.f64 	%p95, %fd180, %fd181;
	selp.f64 	%fd182, %fd181, %fd180, %p95;
	add.s32 	%r199, %r334, 3584;
	mul.wide.u32 	%rd106, %r199, 8;
	add.s64 	%rd107, %rd1, %rd106;
	ld.global.f64 	%fd183, [%rd107];
	setp.lt.f64 	%p96, %fd182, %fd183;
	selp.f64 	%fd184, %fd183, %fd182, %p96;
	add.s32 	%r200, %r334, 3840;
	mul.wide.u32 	%rd108, %r200, 8;
	add.s64 	%rd109, %rd1, %rd108;
	ld.global.f64 	%fd185, [%rd109];
	setp.lt.f64 	%p97, %fd184, %fd185;
	selp.f64 	%fd293, %fd185, %fd184, %p97;
	add.s32 	%r335, %r335, 4096;
	add.s32 	%r334, %r334, 4096;
	add.s32 	%r333, %r333, 16;
	setp.ne.s32 	%p98, %r333, 0;
	@%p98 bra 	$L__BB7_6;
	add.s32 	%r336, %r335, -2048;
$L__BB7_8:
	setp.eq.s32 	%p99, %r11, 0;
	@%p99 bra 	$L__BB7_17;
	and.b32  	%r23, %r10, 7;
	setp.lt.u32 	%p100, %r11, 8;
	@%p100 bra 	$L__BB7_11;
	add.s32 	%r201, %r345, %r336;
	mul.wide.u32 	%rd110, %r201, 8;
	add.s64 	%rd111, %rd1, %rd110;
	ld.global.f64 	%fd187, [%rd111];
	setp.lt.f64 	%p101, %fd293, %fd187;
	selp.f64 	%fd188, %fd187, %fd293, %p101;
	add.s32 	%r202, %r201, 256;
	mul.wide.u32 	%rd112, %r202, 8;
	add.s64 	%rd113, %rd1, %rd112;
	ld.global.f64 	%fd189, [%rd113];
	setp.lt.f64 	%p102, %fd188, %fd189;
	selp.f64 	%fd190, %fd189, %fd188, %p102;
	add.s32 	%r203, %r201, 512;
	mul.wide.u32 	%rd114, %r203, 8;
	add.s64 	%rd115, %rd1, %rd114;
	ld.global.f64 	%fd191, [%rd115];
	setp.lt.f64 	%p103, %fd190, %fd191;
	selp.f64 	%fd192, %fd191, %fd190, %p103;
	add.s32 	%r204, %r201, 768;
	mul.wide.u32 	%rd116, %r204, 8;
	add.s64 	%rd117, %rd1, %rd116;
	ld.global.f64 	%fd193, [%rd117];
	setp.lt.f64 	%p104, %fd192, %fd193;
	selp.f64 	%fd194, %fd193, %fd192, %p104;
	add.s32 	%r205, %r201, 1024;
	mul.wide.u32 	%rd118, %r205, 8;
	add.s64 	%rd119, %rd1, %rd118;
	ld.global.f64 	%fd195, [%rd119];
	setp.lt.f64 	%p105, %fd194, %fd195;
	selp.f64 	%fd196, %fd195, %fd194, %p105;
	add.s32 	%r206, %r201, 1280;
	mul.wide.u32 	%rd120, %r206, 8;
	add.s64 	%rd121, %rd1, %rd120;
	ld.global.f64 	%fd197, [%rd121];
	setp.lt.f64 	%p106, %fd196, %fd197;
	selp.f64 	%fd198, %fd197, %fd196, %p106;
	add.s32 	%r207, %r201, 1536;
	mul.wide.u32 	%rd122, %r207, 8;
	add.s64 	%rd123, %rd1, %rd122;
	ld.global.f64 	%fd199, [%rd123];
	setp.lt.f64 	%p107, %fd198, %fd199;
	selp.f64 	%fd200, %fd199, %fd198, %p107;
	add.s32 	%r208, %r201, 1792;
	mul.wide.u32 	%rd124, %r208, 8;
	add.s64 	%rd125, %rd1, %rd124;
	ld.global.f64 	%fd201, [%rd125];
	setp.lt.f64 	%p108, %fd200, %fd201;
	selp.f64 	%fd293, %fd201, %fd200, %p108;
	add.s32 	%r336, %r336, 2048;
$L__BB7_11:
	setp.eq.s32 	%p109, %r23, 0;
	@%p109 bra 	$L__BB7_17;
	and.b32  	%r26, %r10, 3;
	setp.lt.u32 	%p110, %r23, 4;
	@%p110 bra 	$L__BB7_14;
	add.s32 	%r209, %r345, %r336;
	mul.wide.u32 	%rd126, %r209, 8;
	add.s64 	%rd127, %rd1, %rd126;
	ld.global.f64 	%fd203, [%rd127];
	setp.lt.f64 	%p111, %fd293, %fd203;
	selp.f64 	%fd204, %fd203, %fd293, %p111;
	add.s32 	%r210, %r209, 256;
	mul.wide.u32 	%rd128, %r210, 8;
	add.s64 	%rd129, %rd1, %rd128;
	ld.global.f64 	%fd205, [%rd129];
	setp.lt.f64 	%p112, %fd204, %fd205;
	selp.f64 	%fd206, %fd205, %fd204, %p112;
	add.s32 	%r211, %r209, 512;
	mul.wide.u32 	%rd130, %r211, 8;
	add.s64 	%rd131, %rd1, %rd130;
	ld.global.f64 	%fd207, [%rd131];
	setp.lt.f64 	%p113, %fd206, %fd207;
	selp.f64 	%fd208, %fd207, %fd206, %p113;
	add.s32 	%r212, %r209, 768;
	mul.wide.u32 	%rd132, %r212, 8;
	add.s64 	%rd133, %rd1, %rd132;
	ld.global.f64 	%fd209, [%rd133];
	setp.lt.f64 	%p114, %fd208, %fd209;
	selp.f64 	%fd293, %fd209, %fd208, %p114;
	add.s32 	%r336, %r336, 1024;
$L__BB7_14:
	setp.eq.s32 	%p115, %r26, 0;
	@%p115 bra 	$L__BB7_17;
	add.s32 	%r340, %r336, %r345;
	neg.s32 	%r339, %r26;
$L__BB7_16:
	.pragma "nounroll";
	mul.wide.u32 	%rd134, %r340, 8;
	add.s64 	%rd135, %rd1, %rd134;
	ld.global.f64 	%fd210, [%rd135];
	setp.lt.f64 	%p116, %fd293, %fd210;
	selp.f64 	%fd293, %fd210, %fd293, %p116;
	add.s32 	%r340, %r340, 256;
	add.s32 	%r339, %r339, 1;
	setp.ne.s32 	%p117, %r339, 0;
	@%p117 bra 	$L__BB7_16;
$L__BB7_17:
	setp.lt.u32 	%p118, %r6, 256;
	@%p118 bra 	$L__BB7_22;
	// begin inline asm
	mov.u32 %r276, %laneid;
	// end inline asm
	mov.b64 	%rd146, %fd293;
	mov.b64 	{%r278, %r283}, %rd146;
	mov.b32 	%r284, 1;
	mov.b32 	%r325, 31;
	mov.b32 	%r326, -1;
	// begin inline asm
	shfl.sync.down.b32 %r277, %r278, %r284, %r325, %r326;
	// end inline asm
	// begin inline asm
	shfl.sync.down.b32 %r282, %r283, %r284, %r325, %r326;
	// end inline asm
	mov.b64 	%rd147, {%r277, %r282};
	mov.b64 	%fd258, %rd147;
	setp.gt.s32 	%p146, %r276, 30;
	setp.lt.f64 	%p147, %fd293, %fd258;
	selp.f64 	%fd259, %fd258, %fd293, %p147;
	selp.f64 	%fd260, %fd293, %fd259, %p146;
	mov.b64 	%rd148, %fd260;
	mov.b64 	{%r288, %r293}, %rd148;
	mov.b32 	%r294, 2;
	// begin inline asm
	shfl.sync.down.b32 %r287, %r288, %r294, %r325, %r326;
	// end inline asm
	// begin inline asm
	shfl.sync.down.b32 %r292, %r293, %r294, %r325, %r326;
	// end inline asm
	mov.b64 	%rd149, {%r287, %r292};
	mov.b64 	%fd261, %rd149;
	setp.gt.s32 	%p148, %r276, 29;
	setp.lt.f64 	%p149, %fd260, %fd261;
	selp.f64 	%fd262, %fd261, %fd260, %p149;
	selp.f64 	%fd263, %fd260, %fd262, %p148;
	mov.b64 	%rd150, %fd263;
	mov.b64 	{%r298, %r303}, %rd150;
	mov.b32 	%r304, 4;
	// begin inline asm
	shfl.sync.down.b32 %r297, %r298, %r304, %r325, %r326;
	// end inline asm
	// begin inline asm
	shfl.sync.down.b32 %r302, %r303, %r304, %r325, %r326;
	// end inline asm
	mov.b64 	%rd151, {%r297, %r302};
	mov.b64 	%fd264, %rd151;
	setp.gt.s32 	%p150, %r276, 27;
	setp.lt.f64 	%p151, %fd263, %fd264;
	selp.f64 	%fd265, %fd264, %fd263, %p151;
	selp.f64 	%fd266, %fd263, %fd265, %p150;
	mov.b64 	%rd152, %fd266;
	mov.b64 	{%r308, %r313}, %rd152;
	mov.b32 	%r314, 8;
	// begin inline asm
	shfl.sync.down.b32 %r307, %r308, %r314, %r325, %r326;
	// end inline asm
	// begin inline asm
	shfl.sync.down.b32 %r312, %r313, %r314, %r325, %r326;
	// end inline asm
	mov.b64 	%rd153, {%r307, %r312};
	mov.b64 	%fd267, %rd153;
	setp.gt.s32 	%p152, %r276, 23;
	setp.lt.f64 	%p153, %fd266, %fd267;
	selp.f64 	%fd268, %fd267, %fd266, %p153;
	selp.f64 	%fd269, %fd266, %fd268, %p152;
	mov.b64 	%rd154, %fd269;
	mov.b64 	{%r318, %r323}, %rd154;
	mov.b32 	%r324, 16;
	// begin inline asm
	shfl.sync.down.b32 %r317, %r318, %r324, %r325, %r326;
	// end inline asm
	// begin inline asm
	shfl.sync.down.b32 %r322, %r323, %r324, %r325, %r326;
	// end inline asm
	mov.b64 	%rd155, {%r317, %r322};
	mov.b64 	%fd270, %rd155;
	setp.gt.s32 	%p154, %r276, 15;
	setp.lt.f64 	%p155, %fd269, %fd270;
	selp.f64 	%fd16, %fd270, %fd269, %p155;
	selp.f64 	%fd304, %fd269, %fd16, %p154;
	setp.ne.s32 	%p156, %r276, 0;
	@%p156 bra 	$L__BB7_20;
	shr.u32 	%r327, %r7, 2;
	and.b32  	%r328, %r327, 248;
	mov.u32 	%r329, _ZZN3cub18CUB_300001_SM_10006detail6reduce18DeviceReduceKernelINS2_10policy_hubIdjN4cuda3__47maximumIdEEE10Policy1000EN6thrust24THRUST_300001_SM_1000_NS6detail15normal_iteratorINSC_10device_ptrIdEEEEjS8_dNS5_3std3__410__identityEEEvT0_PT3_T1_NS0_13GridEvenShareISO_EET2_T4_E12temp_storage;
	add.s32 	%r330, %r329, %r328;
	st.shared.f64 	[%r330+8], %fd16;
$L__BB7_20:
	bar.sync 	0;
	setp.ne.s32 	%p157, %r7, 0;
	@%p157 bra 	$L__BB7_48;
	ld.shared.f64 	%fd271, [_ZZN3cub18CUB_300001_SM_10006detail6reduce18DeviceReduceKernelINS2_10policy_hubIdjN4cuda3__47maximumIdEEE10Policy1000EN6thrust24THRUST_300001_SM_1000_NS6detail15normal_iteratorINSC_10device_ptrIdEEEEjS8_dNS5_3std3__410__identityEEEvT0_PT3_T1_NS0_13GridEvenShareISO_EET2_T4_E12temp_storage+16];
	setp.lt.f64 	%p158, %fd304, %fd271;
	selp.f64 	%fd272, %fd271, %fd304, %p158;
	ld.shared.f64 	%fd273, [_ZZN3cub18CUB_300001_SM_10006detail6reduce18DeviceReduceKernelINS2_10policy_hubIdjN4cuda3__47maximumIdEEE10Policy1000EN6thrust24THRUST_300001_SM_1000_NS6detail15normal_iteratorINSC_10device_ptrIdEEEEjS8_dNS5_3std3__410__identityEEEvT0_PT3_T1_NS0_13GridEvenShareISO_EET2_T4_E12temp_storage+24];
	setp.lt.f64 	%p159, %fd272, %fd273;
	selp.f64 	%fd274, %fd273, %fd272, %p159;
	ld.shared.f64 	%fd275, [_ZZN3cub18CUB_300001_SM_10006detail6reduce18DeviceReduceKernelINS2_10policy_hubIdjN4cuda3__47maximumIdEEE10Policy1000EN6thrust24THRUST_300001_SM_1000_NS6detail15normal_iteratorINSC_10device_ptrIdEEEEjS8_dNS5_3std3__410__identityEEEvT0_PT3_T1_NS0_13GridEvenShareISO_EET2_T4_E12temp_storage+32];
	setp.lt.f64 	%p160, %fd274, %fd275;
	selp.f64 	%fd276, %fd275, %fd274, %p160;
	ld.shared.f64 	%fd277, [_ZZN3cub18CUB_300001_SM_10006detail6reduce18DeviceReduceKernelINS2_10policy_hubIdjN4cuda3__47maximumIdEEE10Policy1000EN6thrust24THRUST_300001_SM_1000_NS6detail15normal_iteratorINSC_10device_ptrIdEEEEjS8_dNS5_3std3__410__identityEEEvT0_PT3_T1_NS0_13GridEvenShareISO_EET2_T4_E12temp_storage+40];
	setp.lt.f64 	%p161, %fd276, %fd277;
	selp.f64 	%fd278, %fd277, %fd276, %p161;
	ld.shared.f64 	%fd279, [_ZZN3cub18CUB_300001_SM_10006detail6reduce18DeviceReduceKernelINS2_10policy_hubIdjN4cuda3__47maximumIdEEE10Policy1000EN6thrust24THRUST_300001_SM_1000_NS6detail15normal_iteratorINSC_10device_ptrIdEEEEjS8_dNS5_3std3__410__identityEEEvT0_PT3_T1_NS0_13GridEvenShareISO_EET2_T4_E12temp_storage+48];
	setp.lt.f64 	%p162, %fd278, %fd279;
	selp.f64 	%fd280, %fd279, %fd278, %p162;
	ld.shared.f64 	%fd281, [_ZZN3cub18CUB_300001_SM_10006detail6reduce18DeviceReduceKernelINS2_10policy_hubIdjN4cuda3__47maximumIdEEE10Policy1000EN6thrust24THRUST_300001_SM_1000_NS6detail15normal_iteratorINSC_10device_ptrIdEEEEjS8_dNS5_3std3__410__identityEEEvT0_PT3_T1_NS0_13GridEvenShareISO_EET2_T4_E12temp_storage+56];
	setp.lt.f64 	%p163, %fd280, %fd281;
	selp.f64 	%fd282, %fd281, %fd280, %p163;
	ld.shared.f64 	%fd283, [_ZZN3cub18CUB_300001_SM_10006detail6reduce18DeviceReduceKernelINS2_10policy_hubIdjN4cuda3__47maximumIdEEE10Policy1000EN6thrust24THRUST_300001_SM_1000_NS6detail15normal_iteratorINSC_10device_ptrIdEEEEjS8_dNS5_3std3__410__identityEEEvT0_PT3_T1_NS0_13GridEvenShareISO_EET2_T4_E12temp_storage+64];
	setp.lt.f64 	%p164, %fd282, %fd283;
	selp.f64 	%fd304, %fd283, %fd282, %p164;
	bra.uni 	$L__BB7_48;
$L__BB7_22:
	// begin inline asm
	mov.u32 %r213, %laneid;
	// end inline asm
	and.b32  	%r264, %r7, 992;
	add.s32 	%r265, %r264, 32;
	setp.gt.u32 	%p119, %r265, %r6;
	not.b32 	%r266, %r264;
	add.s32 	%r267, %r6, %r266;
	selp.b32 	%r262, %r267, 31, %p119;
	mov.b64 	%rd136, %fd293;
	mov.b64 	{%r215, %r220}, %rd136;
	mov.b32 	%r221, 1;
	mov.b32 	%r263, -1;
	// begin inline asm
	shfl.sync.down.b32 %r214, %r215, %r221, %r262, %r263;
	// end inline asm
	// begin inline asm
	shfl.sync.down.b32 %r219, %r220, %r221, %r262, %r263;
	// end inline asm
	mov.b64 	%rd137, {%r214, %r219};
	mov.b64 	%fd211, %rd137;
	setp.lt.s32 	%p120, %r213, %r262;
	setp.lt.f64 	%p121, %fd293, %fd211;
	selp.f64 	%fd212, %fd211, %fd293, %p121;
	selp.f64 	%fd213, %fd212, %fd293, %p120;
	mov.b64 	%rd138, %fd213;
	mov.b64 	{%r225, %r230}, %rd138;
	mov.b32 	%r231, 2;
	// begin inline asm
	shfl.sync.down.b32 %r224, %r225, %r231, %r262, %r263;
	// end inline asm
	// begin inline asm
	shfl.sync.down.b32 %r229, %r230, %r231, %r262, %r263;
	// end inline asm
	mov.b64 	%rd139, {%r224, %r229};
	mov.b64 	%fd214, %rd139;
	add.s32 	%r268, %r213, 2;
	setp.gt.s32 	%p122, %r268, %r262;
	setp.lt.f64 	%p123, %fd213, %fd214;
	selp.f64 	%fd215, %fd214, %fd213, %p123;
	selp.f64 	%fd216, %fd213, %fd215, %p122;
	mov.b64 	%rd140, %fd216;
	mov.b64 	{%r235, %r240}, %rd140;
	mov.b32 	%r241, 4;
	// begin inline asm
	shfl.sync.down.b32 %r234, %r235, %r241, %r262, %r263;
	// end inline asm
	// begin inline asm
	shfl.sync.down.b32 %r239, %r240, %r241, %r262, %r263;
	// end inline asm
	mov.b64 	%rd141, {%r234, %r239};
	mov.b64 	%fd217, %rd141;
	add.s32 	%r269, %r213, 4;
	setp.gt.s32 	%p124, %r269, %r262;
	setp.lt.f64 	%p125, %fd216, %fd217;
	selp.f64 	%fd218, %fd217, %fd216, %p125;
	selp.f64 	%fd219, %fd216, %fd218, %p124;
	mov.b64 	%rd142, %fd219;
	mov.b64 	{%r245, %r250}, %rd142;
	mov.b32 	%r251, 8;
	// begin inline asm
	shfl.sync.down.b32 %r244, %r245, %r251, %r262, %r263;
	// end inline asm
	// begin inline asm
	shfl.sync.down.b32 %r249, %r250, %r251, %r262, %r263;
	// end inline asm
	mov.b64 	%rd143, {%r244, %r249};
	mov.b64 	%fd220, %rd143;
	add.s32 	%r270, %r213, 8;
	setp.gt.s32 	%p126, %r270, %r262;
	setp.lt.f64 	%p127, %fd219, %fd220;
	selp.f64 	%fd221, %fd220, %fd219, %p127;
	selp.f64 	%fd222, %fd219, %fd221, %p126;
	mov.b64 	%rd144, %fd222;
	mov.b64 	{%r255, %r260}, %rd144;
	mov.b32 	%r261, 16;
	// begin inline asm
	shfl.sync.down.b32 %r254, %r255, %r261, %r262, %r263;
	// end inline asm
	// begin inline asm
	shfl.sync.down.b32 %r259, %r260, %r261, %r262, %r263;
	// end inline asm
	mov.b64 	%rd145, {%r254, %r259};
	mov.b64 	%fd223, %rd145;
	add.s32 	%r271, %r213, 16;
	setp.gt.s32 	%p128, %r271, %r262;
	setp.lt.f64 	%p129, %fd222, %fd223;
	selp.f64 	%fd224, %fd223, %fd222, %p129;
	selp.f64 	%fd304, %fd222, %fd224, %p128;
	setp.ne.s32 	%p130, %r213, 0;
	@%p130 bra 	$L__BB7_24;
	shr.u32 	%r272, %r7, 2;
	and.b32  	%r273, %r272, 248;
	mov.u32 	%r274, _ZZN3cub18CUB_300001_SM_10006detail6reduce18DeviceReduceKernelINS2_10policy_hubIdjN4cuda3__47maximumIdEEE10Policy1000EN6thrust24THRUST_300001_SM_1000_NS6detail15normal_iteratorINSC_10device_ptrIdEEEEjS8_dNS5_3std3__410__identityEEEvT0_PT3_T1_NS0_13GridEvenShareISO_EET2_T4_E12temp_storage;
	add.s32 	%r275, %r274, %r273;
	st.shared.f64 	[%r275+8], %fd304;
$L__BB7_24:
	bar.sync 	0;
	setp.ne.s32 	%p131, %r7, 0;
	@%p131 bra 	$L__BB7_48;
	setp.gt.u32 	%p132, %r6, 32;
	ld.shared.f64 	%fd225, [_ZZN3cub18CUB_300001_SM_10006detail6reduce18DeviceReduceKernelINS2_10policy_hubIdjN4cuda3__47maximumIdEEE10Policy1000EN6thrust24THRUST_300001_SM_1000_NS6detail15normal_iteratorINSC_10device_ptrIdEEEEjS8_dNS5_3std3__410__identityEEEvT0_PT3_T1_NS0_13GridEvenShareISO_EET2_T4_E12temp_storage+16];
	setp.lt.f64 	%p133, %fd304, %fd225;
	selp.f64 	%fd227, %fd225, %fd304, %p133;
	selp.f64 	%fd228, %fd227, %fd304, %p132;
	setp.gt.u32 	%p134, %r6, 64;
	ld.shared.f64 	%fd230, [_ZZN3cub18CUB_300001_SM_10006detail6reduce18DeviceReduceKernelINS2_10policy_hubIdjN4cuda3__47maximumIdEEE10Policy1000EN6thrust24THRUST_300001_SM_1000_NS6detail15normal_iteratorINSC_10device_ptrIdEEEEjS8_dNS5_3std3__410__identityEEEvT0_PT3_T1_NS0_13GridEvenShareISO_EET2_T4_E12temp_storage+24];
	setp.lt.f64 	%p135, %fd228, %fd230;
	selp.f64 	%fd232, %fd230, %fd228, %p135;
	selp.f64 	%fd233, %fd232, %fd228, %p134;
	setp.gt.u32 	%p136, %r6, 96;
	ld.shared.f64 	%fd235, [_ZZN3cub18CUB_300001_SM_10006detail6reduce18DeviceReduceKernelINS2_10policy_hubIdjN4cuda3__47maximumIdEEE10Policy1000EN6thrust24THRUST_300001_SM_1000_NS6detail15normal_iteratorINSC_10device_ptrIdEEEEjS8_dNS5_3std3__410__identityEEEvT0_PT3_T1_NS0_13GridEvenShareISO_EET2_T4_E12temp_storage+32];
	setp.lt.f64 	%p137, %fd233, %fd235;
	selp.f64 	%fd237, %fd235, %fd233, %p137;
	selp.f64 	%fd238, %fd237, %fd233, %p136;
	setp.gt.u32 	%p138, %r6, 128;
	ld.shared.f64 	%fd240, [_ZZN3cub18CUB_300001_SM_10006detail6reduce18DeviceReduceKernelINS2_10policy_hubIdjN4cuda3__47maximumIdEEE10Policy1000EN6thrust24THRUST_300001_SM_1000_NS6detail15normal_iteratorINSC_10device_ptrIdEEEEjS8_dNS5_3std3__410__identityEEEvT0_PT3_T1_NS0_13GridEvenShareISO_EET2_T4_E12temp_storage+40];
	setp.lt.f64 	%p139, %fd238, %fd240;
	selp.f64 	%fd242, %fd240, %fd238, %p139;
	selp.f64 	%fd243, %fd242, %fd238, %p138;
	setp.gt.u32 	%p140, %r6, 160;
	ld.shared.f64 	%fd245, [_ZZN3cub18CUB_300001_SM_10006detail6reduce18DeviceReduceKernelINS2_10policy_hubIdjN4cuda3__47maximumIdEEE10Policy1000EN6thrust24THRUST_300001_SM_1000_NS6detail15normal_iteratorINSC_10device_ptrIdEEEEjS8_dNS5_3std3__410__identityEEEvT0_PT3_T1_NS0_13GridEvenShareISO_EET2_T4_E12temp_storage+48];
	setp.lt.f64 	%p141, %fd243, %fd245;
	selp.f64 	%fd247, %fd245, %fd243, %p141;
	selp.f64 	%fd248, %fd247, %fd243, %p140;
	setp.gt.u32 	%p142, %r6, 192;
	ld.shared.f64 	%fd250, [_ZZN3cub18CUB_300001_SM_10006detail6reduce18DeviceReduceKernelINS2_10policy_hubIdjN4cuda3__47maximumIdEEE10Policy1000EN6thrust24THRUST_300001_SM_1000_NS6detail15normal_iteratorINSC_10device_ptrIdEEEEjS8_dNS5_3std3__410__identityEEEvT0_PT3_T1_NS0_13GridEvenShareISO_EET2_T4_E12temp_storage+56];
	setp.lt.f64 	%p143, %fd248, %fd250;
	selp.f64 	%fd252, %fd250, %fd248, %p143;
	selp.f64 	%fd253, %fd252, %fd248, %p142;
	setp.gt.u32 	%p144, %r6, 224;
	ld.shared.f64 	%fd255, [_ZZN3cub18CUB_300001_SM_10006detail6reduce18DeviceReduceKernelINS2_10policy_hubIdjN4cuda3__47maximumIdEEE10Policy1000EN6thrust24THRUST_300001_SM_1000_NS6detail15normal_iteratorINSC_10device_ptrIdEEEEjS8_dNS5_3std3__410__identityEEEvT0_PT3_T1_NS0_13GridEvenShareISO_EET2_T4_E12temp_storage+64];
	setp.lt.f64 	%p145, %fd253, %fd255;
	selp.f64 	%fd257, %fd255, %fd253, %p145;
	selp.f64 	%fd304, %fd257, %fd253, %p144;
	bra.uni 	$L__BB7_48;
$L__BB7_26:
	mov.u32 	%r35, %tid.x;
	add.s32 	%r72, %r35, %r345;
	mul.wide.u32 	%rd4, %r72, 8;
	add.s64 	%rd5, %rd1, %rd4;
	ld.global.f64 	%fd41, [%rd5];
	ld.global.f64 	%fd42, [%rd5+2048];
	ld.global.f64 	%fd43, [%rd5+4096];
	ld.global.f64 	%fd44, [%rd5+6144];
	ld.global.f64 	%fd45, [%rd5+8192];
	ld.global.f64 	%fd46, [%rd5+10240];
	ld.global.f64 	%fd47, [%rd5+12288];
	ld.global.f64 	%fd48, [%rd5+14336];
	setp.lt.f64 	%p2, %fd41, %fd42;
	selp.f64 	%fd49, %fd42, %fd41, %p2;
	setp.lt.f64 	%p3, %fd49, %fd43;
	selp.f64 	%fd50, %fd43, %fd49, %p3;
	setp.lt.f64 	%p4, %fd50, %fd44;
	selp.f64 	%fd51, %fd44, %fd50, %p4;
	setp.lt.f64 	%p5, %fd51, %fd45;
	selp.f64 	%fd52, %fd45, %fd51, %p5;
	setp.lt.f64 	%p6, %fd52, %fd46;
	selp.f64 	%fd53, %fd46, %fd52, %p6;
	setp.lt.f64 	%p7, %fd53, %fd47;
	selp.f64 	%fd54, %fd47, %fd53, %p7;
	setp.lt.f64 	%p8, %fd54, %fd48;
	selp.f64 	%fd303, %fd48, %fd54, %p8;
	setp.lt.u32 	%p9, %r6, %r4;
	@%p9 bra 	$L__BB7_44;
	add.s32 	%r36, %r4, %r345;
	not.b32 	%r74, %r35;
	add.s32 	%r75, %r74, %r1;
	sub.s32 	%r76, %r75, %r4;
	sub.s32 	%r342, %r76, %r345;
	add.s32 	%r77, %r36, %r35;
	add.s32 	%r341, %r77, 2048;
	mov.b32 	%r344, 0;
	mov.u32 	%r343, %r36;
$L__BB7_28:
	shl.b32 	%r78, %r2, 11;
	add.s32 	%r345, %r345, %r78;
	add.s32 	%r79, %r1, -2048;
	setp.gt.u32 	%p10, %r345, %r79;
	@%p10 bra 	$L__BB7_30;
	add.s32 	%r80, %r35, %r345;
	mul.wide.u32 	%rd6, %r80, 8;
	add.s64 	%rd7, %rd1, %rd6;
	ld.global.f64 	%fd55, [%rd7];
	ld.global.f64 	%fd56, [%rd7+2048];
	ld.global.f64 	%fd57, [%rd7+4096];
	ld.global.f64 	%fd58, [%rd7+6144];
	ld.global.f64 	%fd59, [%rd7+8192];
	ld.global.f64 	%fd60, [%rd7+10240];
	ld.global.f64 	%fd61, [%rd7+12288];
	ld.global.f64 	%fd62, [%rd7+14336];
	setp.lt.f64 	%p11, %fd303, %fd55;
	selp.f64 	%fd63, %fd55, %fd303, %p11;
	setp.lt.f64 	%p12, %fd63, %fd56;
	selp.f64 	%fd64, %fd56, %fd63, %p12;
	setp.lt.f64 	%p13, %fd64, %fd57;
	selp.f64 	%fd65, %fd57, %fd64, %p13;
	setp.lt.f64 	%p14, %fd65, %fd58;
	selp.f64 	%fd66, %fd58, %fd65, %p14;
	setp.lt.f64 	%p15, %fd66, %fd59;
	selp.f64 	%fd67, %fd59, %fd66, %p15;
	setp.lt.f64 	%p16, %fd67, %fd60;
	selp.f64 	%fd68, %fd60, %fd67, %p16;
	setp.lt.f64 	%p17, %fd68, %fd61;
	selp.f64 	%fd69, %fd61, %fd68, %p17;
	setp.lt.f64 	%p18, %fd69, %fd62;
	selp.f64 	%fd303, %fd62, %fd69, %p18;
	sub.s32 	%r81, %r1, %r345;
	shl.b32 	%r82, %r2, 11;
	setp.lt.u32 	%p19, %r81, %r82;
	add.s32 	%r344, %r344, 1;
	add.s32 	%r343, %r343, %r82;
	sub.s32 	%r342, %r342, %r82;
	add.s32 	%r341, %r341, %r82;
	@%p19 bra 	$L__BB7_44;
	bra.uni 	$L__BB7_28;
$L__BB7_30:
	setp.le.u32 	%p20, %r1, %r345;
	sub.s32 	%r83, %r1, %r345;
	setp.ge.s32 	%p21, %r35, %r83;
	or.pred  	%p22, %p20, %p21;
	@%p22 bra 	$L__BB7_44;
	not.b32 	%r85, %r35;
	add.s32 	%r86, %r1, %r85;
	sub.s32 	%r87, %r86, %r36;
	mul.lo.s32 	%r88, %r2, %r344;
	shl.b32 	%r89, %r88, 11;
	sub.s32 	%r90, %r87, %r89;
	shr.u32 	%r91, %r90, 8;
	add.s32 	%r49, %r91, 1;
	and.b32  	%r50, %r49, 15;
	setp.lt.u32 	%p23, %r90, 3840;
	mov.u32 	%r350, %r35;
	@%p23 bra 	$L__BB7_35;
	or.b32  	%r348, %r35, 2048;
	shr.u32 	%r92, %r342, 8;
	add.s32 	%r93, %r92, 1;
	and.b32  	%r94, %r93, 33554416;
	neg.s32 	%r346, %r94;
$L__BB7_33:
	.pragma "nounroll";
	add.s32 	%r95, %r341, -2048;
	mul.wide.u32 	%rd8, %r95, 8;
	add.s64 	%rd9, %rd1, %rd8;
	ld.global.f64 	%fd71, [%rd9];
	setp.lt.f64 	%p24, %fd303, %fd71;
	selp.f64 	%fd72, %fd71, %fd303, %p24;
	add.s32 	%r96, %r341, -1792;
	mul.wide.u32 	%rd10, %r96, 8;
	add.s64 	%rd11, %rd1, %rd10;
	ld.global.f64 	%fd73, [%rd11];
	setp.lt.f64 	%p25, %fd72, %fd73;
	selp.f64 	%fd74, %fd73, %fd72, %p25;
	add.s32 	%r97, %r341, -1536;
	mul.wide.u32 	%rd12, %r97, 8;
	add.s64 	%rd13, %rd1, %rd12;
	ld.global.f64 	%fd75, [%rd13];
	setp.lt.f64 	%p26, %fd74, %fd75;
	selp.f64 	%fd76, %fd75, %fd74, %p26;
	add.s32 	%r98, %r341, -1280;
	mul.wide.u32 	%rd14, %r98, 8;
	add.s64 	%rd15, %rd1, %rd14;
	ld.global.f64 	%fd77, [%rd15];
	setp.lt.f64 	%p27, %fd76, %fd77;
	selp.f64 	%fd78, %fd77, %fd76, %p27;
	add.s32 	%r99, %r341, -1024;
	mul.wide.u32 	%rd16, %r99, 8;
	add.s64 	%rd17, %rd1, %rd16;
	ld.global.f64 	%fd79, [%rd17];
	setp.lt.f64 	%p28, %fd78, %fd79;
	selp.f64 	%fd80, %fd79, %fd78, %p28;
	add.s32 	%r100, %r341, -768;
	mul.wide.u32 	%rd18, %r100, 8;
	add.s64 	%rd19, %rd1, %rd18;
	ld.global.f64 	%fd81, [%rd19];
	setp.lt.f64 	%p29, %fd80, %fd81;
	selp.f64 	%fd82, %fd81, %fd80, %p29;
	add.s32 	%r101, %r341, -512;
	mul.wide.u32 	%rd20, %r101, 8;
	add.s64 	%rd21, %rd1, %rd20;
	ld.global.f64 	%fd83, [%rd21];
	setp.lt.f64 	%p30, %fd82, %fd83;
	selp.f64 	%fd84, %fd83, %fd82, %p30;
	add.s32 	%r102, %r341, 1792;
	add.s32 	%r103, %r341, -256;
	mul.wide.u32 	%rd22, %r103, 8;
	add.s64 	%rd23, %rd1, %rd22;
	ld.global.f64 	%fd85, [%rd23];
	setp.lt.f64 	%p31, %fd84, %fd85;
	selp.f64 	%fd86, %fd85, %fd84, %p31;
	mul.wide.u32 	%rd24, %r341, 8;
	add.s64 	%rd25, %rd1, %rd24;
	ld.global.f64 	%fd87, [%rd25];
	setp.lt.f64 	%p32, %fd86, %fd87;
	selp.f64 	%fd88, %fd87, %fd86, %p32;
	add.s32 	%r104, %r341, 256;
	mul.wide.u32 	%rd26, %r104, 8;
	add.s64 	%rd27, %rd1, %rd26;
	ld.global.f64 	%fd89, [%rd27];
	setp.lt.f64 	%p33, %fd88, %fd89;
	selp.f64 	%fd90, %fd89, %fd88, %p33;
	add.s32 	%r105, %r341, 512;
	mul.wide.u32 	%rd28, %r105, 8;
	add.s64 	%rd29, %rd1, %rd28;
	ld.global.f64 	%fd91, [%rd29];
	setp.lt.f64 	%p34, %fd90, %fd91;
	selp.f64 	%fd92, %fd91, %fd90, %p34;
	add.s32 	%r106, %r341, 768;
	mul.wide.u32 	%rd30, %r106, 8;
	add.s64 	%rd31, %rd1, %rd30;
	ld.global.f64 	%fd93, [%rd31];
	setp.lt.f64 	%p35, %fd92, %fd93;
	selp.f64 	%fd94, %fd93, %fd92, %p35;
	add.s32 	%r107, %r341, 1024;
	mul.wide.u32 	%rd32, %r107, 8;
	add.s64 	%rd33, %rd1, %rd32;
	ld.global.f64 	%fd95, [%rd33];
	setp.lt.f64 	%p36, %fd94, %fd95;
	selp.f64 	%fd96, %fd95, %fd94, %p36;
	add.s32 	%r108, %r341, 1280;
	mul.wide.u32 	%rd34, %r108, 8;
	add.s64 	%rd35, %rd1, %rd34;
	ld.global.f64 	%fd97, [%rd35];
	setp.lt.f64 	%p37, %fd96, %fd97;
	selp.f64 	%fd98, %fd97, %fd96, %p37;
	add.s32 	%r109, %r341, 1536;
	mul.wide.u32 	%rd36, %r109, 8;
	add.s64 	%rd37, %rd1, %rd36;
	ld.global.f64 	%fd99, [%rd37];
	setp.lt.f64 	%p38, %fd98, %fd99;
	selp.f64 	%fd100, %fd99, %fd98, %p38;
	mul.wide.u32 	%rd38, %r102, 8;
	add.s64 	%rd39, %rd1, %rd38;
	ld.global.f64 	%fd101, [%rd39];
	setp.lt.f64 	%p39, %fd100, %fd101;
	selp.f64 	%fd303, %fd101, %fd100, %p39;
	add.s32 	%r348, %r348, 4096;
	add.s32 	%r341, %r341, 4096;
	add.s32 	%r346, %r346, 16;
	setp.ne.s32 	%p40, %r346, 0;
	@%p40 bra 	$L__BB7_33;
	add.s32 	%r350, %r348, -2048;
$L__BB7_35:
	setp.eq.s32 	%p41, %r50, 0;
	@%p41 bra 	$L__BB7_44;
	and.b32  	%r61, %r49, 7;
	setp.lt.u32 	%p42, %r50, 8;
	@%p42 bra 	$L__BB7_38;
	add.s32 	%r110, %r350, %r345;
	mul.wide.u32 	%rd40, %r110, 8;
	add.s64 	%rd41, %rd1, %rd40;
	ld.global.f64 	%fd103, [%rd41];
	setp.lt.f64 	%p43, %fd303, %fd103;
	selp.f64 	%fd104, %fd103, %fd303, %p43;
	add.s32 	%r111, %r110, 256;
	mul.wide.u32 	%rd42, %r111, 8;
	add.s64 	%rd43, %rd1, %rd42;
	ld.global.f64 	%fd105, [%rd43];
	setp.lt.f64 	%p44, %fd104, %fd105;
	selp.f64 	%fd106, %fd105, %fd104, %p44;
	add.s32 	%r112, %r110, 512;
	mul.wide.u32 	%rd44, %r112, 8;
	add.s64 	%rd45, %rd1, %rd44;
	ld.global.f64 	%fd107, [%rd45];
	setp.lt.f64 	%p45, %fd106, %fd107;
	selp.f64 	%fd108, %fd107, %fd106, %p45;
	add.s32 	%r113, %r110, 768;
	mul.wide.u32 	%rd46, %r113, 8;
	add.s64 	%rd47, %rd1, %rd46;
	ld.global.f64 	%fd109, [%rd47];
	setp.lt.f64 	%p46, %fd108, %fd109;
	selp.f64 	%fd110, %fd109, %fd108, %p46;
	add.s32 	%r114, %r110, 1024;
	mul.wide.u32 	%rd48, %r114, 8;
	add.s64 	%rd49, %rd1, %rd48;
	ld.global.f64 	%fd111, [%rd49];
	setp.lt.f64 	%p47, %fd110, %fd111;
	selp.f64 	%fd112, %fd111, %fd110, %p47;
	add.s32 	%r115, %r110, 1280;
	mul.wide.u32 	%rd50, %r115, 8;
	add.s64 	%rd51, %rd1, %rd50;
	ld.global.f64 	%fd113, [%rd51];
	setp.lt.f64 	%p48, %fd112, %fd113;
	selp.f64 	%fd114, %fd113, %fd112, %p48;
	add.s32 	%r116, %r110, 1536;
	mul.wide.u32 	%rd52, %r116, 8;
	add.s64 	%rd53, %rd1, %rd52;
	ld.global.f64 	%fd115, [%rd53];
	setp.lt.f64 	%p49, %fd114, %fd115;
	selp.f64 	%fd116, %fd115, %fd114, %p49;
	add.s32 	%r117, %r110, 1792;
	mul.wide.u32 	%rd54, %r117, 8;
	add.s64 	%rd55, %rd1, %rd54;
	ld.global.f64 	%fd117, [%rd55];
	setp.lt.f64 	%p50, %fd116, %fd117;
	selp.f64 	%fd303, %fd117, %fd116, %p50;
	add.s32 	%r350, %r350, 2048;
$L__BB7_38:
	setp.eq.s32 	%p51, %r61, 0;
	@%p51 bra 	$L__BB7_44;
	setp.lt.u32 	%p52, %r61, 4;
	@%p52 bra 	$L__BB7_41;
	add.s32 	%r118, %r350, %r345;
	mul.wide.u32 	%rd56, %r118, 8;
	add.s64 	%rd57, %rd1, %rd56;
	ld.global.f64 	%fd119, [%rd57];
	setp.lt.f64 	%p53, %fd303, %fd119;
	selp.f64 	%fd120, %fd119, %fd303, %p53;
	add.s32 	%r119, %r118, 256;
	mul.wide.u32 	%rd58, %r119, 8;
	add.s64 	%rd59, %rd1, %rd58;
	ld.global.f64 	%fd121, [%rd59];
	setp.lt.f64 	%p54, %fd120, %fd121;
	selp.f64 	%fd122, %fd121, %fd120, %p54;
	add.s32 	%r120, %r118, 512;
	mul.wide.u32 	%rd60, %r120, 8;
	add.s64 	%rd61, %rd1, %rd60;
	ld.global.f64 	%fd123, [%rd61];
	setp.lt.f64 	%p55, %fd122, %fd123;
	selp.f64 	%fd124, %fd123, %fd122, %p55;
	add.s32 	%r121, %r118, 768;
	mul.wide.u32 	%rd62, %r121, 8;
	add.s64 	%rd63, %rd1, %rd62;
	ld.global.f64 	%fd125, [%rd63];
	setp.lt.f64 	%p56, %fd124, %fd125;
	selp.f64 	%fd303, %fd125, %fd124, %p56;
	add.s32 	%r350, %r350, 1024;
$L__BB7_41:
	and.b32  	%r122, %r49, 3;
	setp.eq.s32 	%p57, %r122, 0;
	@%p57 bra 	$L__BB7_44;
	add.s32 	%r353, %r350, %r343;
	cvt.u16.u32 	%rs1, %r342;
	shr.u16 	%rs2, %rs1, 8;
	add.s16 	%rs3, %rs2, 1;
	cvt.u32.u16 	%r123, %rs3;
	and.b32  	%r124, %r123, 3;
	neg.s32 	%r352, %r124;
$L__BB7_43:
	.pragma "nounroll";
	mul.wide.u32 	%rd64, %r353, 8;
	add.s64 	%rd65, %rd1, %rd64;
	ld.global.f64 	%fd126, [%rd65];
	setp.lt.f64 	%p58, %fd303, %fd126;
	selp.f64 	%fd303, %fd126, %fd303, %p58;
	add.s32 	%r353, %r353, 256;
	add.s32 	%r352, %r352, 1;
	setp.ne.s32 	%p59, %r352, 0;
	@%p59 bra 	$L__BB7_43;
$L__BB7_44:
	// begin inline asm
	mov.u32 %r125, %laneid;
	// end inline asm
	mov.b64 	%rd66, %fd303;
	mov.b64 	{%r127, %r132}, %rd66;
	mov.b32 	%r133, 1;
	mov.b32 	%r174, 31;
	mov.b32 	%r175, -1;
	// begin inline asm
	shfl.sync.down.b32 %r126, %r127, %r133, %r174, %r175;
	// end inline asm
	// begin inline asm
	shfl.sync.down.b32 %r131, %r132, %r133, %r174, %r175;
	// end inline asm
	mov.b64 	%rd67, {%r126, %r131};
	mov.b64 	%fd127, %rd67;
	setp.gt.s32 	%p60, %r125, 30;
	setp.lt.f64 	%p61, %fd303, %fd127;
	selp.f64 	%fd128, %fd127, %fd303, %p61;
	selp.f64 	%fd129, %fd303, %fd128, %p60;
	mov.b64 	%rd68, %fd129;
	mov.b64 	{%r137, %r142}, %rd68;
	mov.b32 	%r143, 2;
	// begin inline asm
	shfl.sync.down.b32 %r136, %r137, %r143, %r174, %r175;
	// end inline asm
	// begin inline asm
	shfl.sync.down.b32 %r141, %r142, %r143, %r174, %r175;
	// end inline asm
	mov.b64 	%rd69, {%r136, %r141};
	mov.b64 	%fd130, %rd69;
	setp.gt.s32 	%p62, %r125, 29;
	setp.lt.f64 	%p63, %fd129, %fd130;
	selp.f64 	%fd131, %fd130, %fd129, %p63;
	selp.f64 	%fd132, %fd129, %fd131, %p62;
	mov.b64 	%rd70, %fd132;
	mov.b64 	{%r147, %r152}, %rd70;
	mov.b32 	%r153, 4;
	// begin inline asm
	shfl.sync.down.b32 %r146, %r147, %r153, %r174, %r175;
	// end inline asm
	// begin inline asm
	shfl.sync.down.b32 %r151, %r152, %r153, %r174, %r175;
	// end inline asm
	mov.b64 	%rd71, {%r146, %r151};
	mov.b64 	%fd133, %rd71;
	setp.gt.s32 	%p64, %r125, 27;
	setp.lt.f64 	%p65, %fd132, %fd133;
	selp.f64 	%fd134, %fd133, %fd132, %p65;
	selp.f64 	%fd135, %fd132, %fd134, %p64;
	mov.b64 	%rd72, %fd135;
	mov.b64 	{%r157, %r162}, %rd72;
	mov.b32 	%r163, 8;
	// begin inline asm
	shfl.sync.down.b32 %r156, %r157, %r163, %r174, %r175;
	// end inline asm
	// begin inline asm
	shfl.sync.down.b32 %r161, %r162, %r163, %r174, %r175;
	// end inline asm
	mov.b64 	%rd73, {%r156, %r161};
	mov.b64 	%fd136, %rd73;
	setp.gt.s32 	%p66, %r125, 23;
	setp.lt.f64 	%p67, %fd135, %fd136;
	selp.f64 	%fd137, %fd136, %fd135, %p67;
	selp.f64 	%fd138, %fd135, %fd137, %p66;
	mov.b64 	%rd74, %fd138;
	mov.b64 	{%r167, %r172}, %rd74;
	mov.b32 	%r173, 16;
	// begin inline asm
	shfl.sync.down.b32 %r166, %r167, %r173, %r174, %r175;
	// end inline asm
	// begin inline asm
	shfl.sync.down.b32 %r171, %r172, %r173, %r174, %r175;
	// end inline asm
	mov.b64 	%rd75, {%r166, %r171};
	mov.b64 	%fd139, %rd75;
	setp.gt.s32 	%p68, %r125, 15;
	setp.lt.f64 	%p69, %fd138, %fd139;
	selp.f64 	%fd37, %fd139, %fd138, %p69;
	selp.f64 	%fd304, %fd138, %fd37, %p68;
	setp.ne.s32 	%p70, %r125, 0;
	@%p70 bra 	$L__BB7_46;
	shr.u32 	%r176, %r35, 2;
	and.b32  	%r177, %r176, 248;
	mov.u32 	%r178, _ZZN3cub18CUB_300001_SM_10006detail6reduce18DeviceReduceKernelINS2_10policy_hubIdjN4cuda3__47maximumIdEEE10Policy1000EN6thrust24THRUST_300001_SM_1000_NS6detail15normal_iteratorINSC_10device_ptrIdEEEEjS8_dNS5_3std3__410__identityEEEvT0_PT3_T1_NS0_13GridEvenShareISO_EET2_T4_E12temp_storage;
	add.s32 	%r179, %r178, %r177;
	st.shared.f64 	[%r179+8], %fd37;
$L__BB7_46:
	bar.sync 	0;
	setp.ne.s32 	%p71, %r35, 0;
	@%p71 bra 	$L__BB7_48;
	ld.shared.f64 	%fd140, [_ZZN3cub18CUB_300001_SM_10006detail6reduce18DeviceReduceKernelINS2_10policy_hubIdjN4cuda3__47maximumIdEEE10Policy1000EN6thrust24THRUST_300001_SM_1000_NS6detail15normal_iteratorINSC_10device_ptrIdEEEEjS8_dNS5_3std3__410__identityEEEvT0_PT3_T1_NS0_13GridEvenShareISO_EET2_T4_E12temp_storage+16];
	setp.lt.f64 	%p72, %fd304, %fd140;
	selp.f64 	%fd141, %fd140, %fd304, %p72;
	ld.shared.f64 	%fd142, [_ZZN3cub18CUB_300001_SM_10006detail6reduce18DeviceReduceKernelINS2_10policy_hubIdjN4cuda3__47maximumIdEEE10Policy1000EN6thrust24THRUST_300001_SM_1000_NS6detail15normal_iteratorINSC_10device_ptrIdEEEEjS8_dNS5_3std3__410__identityEEEvT0_PT3_T1_NS0_13GridEvenShareISO_EET2_T4_E12temp_storage+24];
	setp.lt.f64 	%p73, %fd141, %fd142;
	selp.f64 	%fd143, %fd142, %fd141, %p73;
	ld.shared.f64 	%fd144, [_ZZN3cub18CUB_300001_SM_10006detail6reduce18DeviceReduceKernelINS2_10policy_hubIdjN4cuda3__47maximumIdEEE10Policy1000EN6thrust24THRUST_300001_SM_1000_NS6detail15normal_iteratorINSC_10device_ptrIdEEEEjS8_dNS5_3std3__410__identityEEEvT0_PT3_T1_NS0_13GridEvenShareISO_EET2_T4_E12temp_storage+32];
	setp.lt.f64 	%p74, %fd143, %fd144;
	selp.f64 	%fd145, %fd144, %fd143, %p74;
	ld.shared.f64 	%fd146, [_ZZN3cub18CUB_300001_SM_10006detail6reduce18DeviceReduceKernelINS2_10policy_hubIdjN4cuda3__47maximumIdEEE10Policy1000EN6thrust24THRUST_300001_SM_1000_NS6detail15normal_iteratorINSC_10device_ptrIdEEEEjS8_dNS5_3std3__410__identityEEEvT0_PT3_T1_NS0_13GridEvenShareISO_EET2_T4_E12temp_storage+40];
	setp.lt.f64 	%p75, %fd145, %fd146;
	selp.f64 	%fd147, %fd146, %fd145, %p75;
	ld.shared.f64 	%fd148, [_ZZN3cub18CUB_300001_SM_10006detail6reduce18DeviceReduceKernelINS2_10policy_hubIdjN4cuda3__47maximumIdEEE10Policy1000EN6thrust24THRUST_300001_SM_1000_NS6detail15normal_iteratorINSC_10device_ptrIdEEEEjS8_dNS5_3std3__410__identityEEEvT0_PT3_T1_NS0_13GridEvenShareISO_EET2_T4_E12temp_storage+48];
	setp.lt.f64 	%p76, %fd147, %fd148;
	selp.f64 	%fd149, %fd148, %fd147, %p76;
	ld.shared.f64 	%fd150, [_ZZN3cub18CUB_300001_SM_10006detail6reduce18DeviceReduceKernelINS2_10policy_hubIdjN4cuda3__47maximumIdEEE10Policy1000EN6thrust24THRUST_300001_SM_1000_NS6detail15normal_iteratorINSC_10device_ptrIdEEEEjS8_dNS5_3std3__410__identityEEEvT0_PT3_T1_NS0_13GridEvenShareISO_EET2_T4_E12temp_storage+56];
	setp.lt.f64 	%p77, %fd149, %fd150;
	selp.f64 	%fd151, %fd150, %fd149, %p77;
	ld.shared.f64 	%fd152, [_ZZN3cub18CUB_300001_SM_10006detail6reduce18DeviceReduceKernelINS2_10policy_hubIdjN4cuda3__47maximumIdEEE10Policy1000EN6thrust24THRUST_300001_SM_1000_NS6detail15normal_iteratorINSC_10device_ptrIdEEEEjS8_dNS5_3std3__410__identityEEEvT0_PT3_T1_NS0_13GridEvenShareISO_EET2_T4_E12temp_storage+64];
	setp.lt.f64 	%p78, %fd151, %fd152;
	selp.f64 	%fd304, %fd152, %fd151, %p78;
$L__BB7_48:
	mov.u32 	%r331, %tid.x;
	setp.ne.s32 	%p165, %r331, 0;
	@%p165 bra 	$L__BB7_50;
	ld.param.u64 	%rd159, [_ZN3cub18CUB_300001_SM_10006detail6reduce18DeviceReduceKernelINS2_10policy_hubIdjN4cuda3__47maximumIdEEE10Policy1000EN6thrust24THRUST_300001_SM_1000_NS6detail15normal_iteratorINSC_10device_ptrIdEEEEjS8_dNS5_3std3__410__identityEEEvT0_PT3_T1_NS0_13GridEvenShareISO_EET2_T4__param_1];
	cvta.to.global.u64 	%rd156, %rd159;
	mul.wide.u32 	%rd157, %r3, 8;
	add.s64 	%rd158, %rd156, %rd157;
	st.global.f64 	[%rd158], %fd304;
$L__BB7_50:
	ret;

}
	// .globl	_ZN3cub18CUB_300001_SM_10006detail6reduce28DeviceReduceSingleTileKernelINS2_10policy_hubIdjN4cuda3__47maximumIdEEE10Policy1000EPdSB_iS8_ddNS5_3std3__410__identityEEEvT0_T1_T2_T3_T4_T6_
.visible .entry _ZN3cub18CUB_300001_SM_10006detail6reduce28DeviceReduceSingleTileKernelINS2_10policy_hubIdjN4cuda3__47maximumIdEEE10Policy1000EPdSB_iS8_ddNS5_3std3__410__identityEEEvT0_T1_T2_T3_T4_T6_(
	.param .u64 .ptr .align 1 _ZN3cub18CUB_300001_SM_10006detail6reduce28DeviceReduceSingleTileKernelINS2_10policy_hubIdjN4cuda3__47maximumIdEEE10Policy1000EPdSB_iS8_ddNS5_3std3__410__identityEEEvT0_T1_T2_T3_T4_T6__param_0,
	.param .u64 .ptr .align 1 _ZN3cub18CUB_300001_SM_10006detail6reduce28DeviceReduceSingleTileKernelINS2_10policy_hubIdjN4cuda3__47maximumIdEEE10Policy1000EPdSB_iS8_ddNS5_3std3__410__identityEEEvT0_T1_T2_T3_T4_T6__param_1,
	.param .u32 _ZN3cub18CUB_300001_SM_10006detail6reduce28DeviceReduceSingleTileKernelINS2_10policy_hubIdjN4cuda3__47maximumIdEEE10Policy1000EPdSB_iS8_ddNS5_3std3__410__identityEEEvT0_T1_T2_T3_T4_T6__param_2,
	.param .align 1 .b8 _ZN3cub18CUB_300001_SM_10006detail6reduce28DeviceReduceSingleTileKernelINS2_10policy_hubIdjN4cuda3__47maximumIdEEE10Policy1000EPdSB_iS8_ddNS5_3std3__410__identityEEEvT0_T1_T2_T3_T4_T6__param_3[1],
	.param .f64 _ZN3cub18CUB_300001_SM_10006detail6reduce28DeviceReduceSingleTileKernelINS2_10policy_hubIdjN4cuda3__47maximumIdEEE10Policy1000EPdSB_iS8_ddNS5_3std3__410__identityEEEvT0_T1_T2_T3_T4_T6__param_4,
	.param .align 1 .b8 _ZN3cub18CUB_300001_SM_10006detail6reduce28DeviceReduceSingleTileKernelINS2_10policy_hubIdjN4cuda3__47maximumIdEEE10Policy1000EPdSB_iS8_ddNS5_3std3__410__identityEEEvT0_T1_T2_T3_T4_T6__param_5[1]
)
.maxntid 256
.minnctapersm 1
{
	.reg .pred 	%p<220>;
	.reg .b32 	%r<472>;
	.reg .b64 	%rd<206>;
	.reg .b64 	%fd<381>;
	// demoted variable
	.shared .align 8 .b8 _ZZN3cub18CUB_300001_SM_10006detail6reduce28DeviceReduceSingleTileKernelINS2_10policy_hubIdjN4cuda3__47maximumIdEEE10Policy1000EPdSB_iS8_ddNS5_3std3__410__identityEEEvT0_T1_T2_T3_T4_T6_E12temp_storage[80];
	ld.param.u64 	%rd15, [_ZN3cub18CUB_300001_SM_10006detail6reduce28DeviceReduceSingleTileKernelINS2_10policy_hubIdjN4cuda3__47maximumIdEEE10Policy1000EPdSB_iS8_ddNS5_3std3__410__identityEEEvT0_T1_T2_T3_T4_T6__param_0];
	ld.param.u64 	%rd16, [_ZN3cub18CUB_300001_SM_10006detail6reduce28DeviceReduceSingleTileKernelINS2_10policy_hubIdjN4cuda3__47maximumIdEEE10Policy1000EPdSB_iS8_ddNS5_3std3__410__identityEEEvT0_T1_T2_T3_T4_T6__param_1];
	ld.param.u32 	%r68, [_ZN3cub18CUB_300001_SM_10006detail6reduce28DeviceReduceSingleTileKernelINS2_10policy_hubIdjN4cuda3__47maximumIdEEE10Policy1000EPdSB_iS8_ddNS5_3std3__410__identityEEEvT0_T1_T2_T3_T4_T6__param_2];
	ld.param.f64 	%fd58, [_ZN3cub18CUB_300001_SM_10006detail6reduce28DeviceReduceSingleTileKernelINS2_10policy_hubIdjN4cuda3__47maximumIdEEE10Policy1000EPdSB_iS8_ddNS5_3std3__410__identityEEEvT0_T1_T2_T3_T4_T6__param_4];
	cvta.to.global.u64 	%rd1, %rd16;
	setp.ne.s32 	%p1, %r68, 0;
	@%p1 bra 	$L__BB8_3;
	mov.u32 	%r445, %tid.x;
	setp.ne.s32 	%p219, %r445, 0;
	@%p219 bra 	$L__BB8_74;
	st.global.f64 	[%rd1], %fd58;
	bra.uni 	$L__BB8_74;
$L__BB8_3:
	and.b64  	%rd17, %rd15, 31;
	setp.ne.s64 	%p2, %rd17, 0;
	@%p2 bra 	$L__BB8_38;
	setp.gt.s32 	%p110, %r68, 2047;
	@%p110 bra 	$L__BB8_22;
	mov.u32 	%r1, %tid.x;
	setp.ge.s32 	%p159, %r1, %r68;
	mov.f64 	%fd359, 0d0000000000000000;
	mov.u32 	%r449, %r1;
	@%p159 bra 	$L__BB8_7;
	mul.wide.u32 	%rd169, %r1, 8;
	add.s64 	%rd168, %rd15, %rd169;
	// begin inline asm
	ld.global.nc.u64 %rd167, [%rd168];
	// end inline asm
	mov.b64 	%fd359, %rd167;
	add.s32 	%r449, %r1, 256;
$L__BB8_7:
	setp.ge.s32 	%p160, %r449, %r68;
	@%p160 bra 	$L__BB8_13;
	not.b32 	%r321, %r449;
	add.s32 	%r4, %r68, %r321;
	and.b32  	%r322, %r4, 768;
	setp.eq.s32 	%p161, %r322, 768;
	@%p161 bra 	$L__BB8_11;
	mul.wide.u32 	%rd170, %r449, 8;
	add.s64 	%rd202, %rd15, %rd170;
	shr.u32 	%r323, %r4, 8;
	add.s32 	%r324, %r323, 1;
	and.b32  	%r325, %r324, 3;
	neg.s32 	%r447, %r325;
$L__BB8_10:
	.pragma "nounroll";
	// begin inline asm
	ld.global.nc.u64 %rd171, [%rd202];
	// end inline asm
	mov.b64 	%fd272, %rd171;
	setp.lt.f64 	%p162, %fd359, %fd272;
	selp.f64 	%fd359, %fd272, %fd359, %p162;
	add.s32 	%r449, %r449, 256;
	add.s64 	%rd202, %rd202, 2048;
	add.s32 	%r447, %r447, 1;
	setp.ne.s32 	%p163, %r447, 0;
	@%p163 bra 	$L__BB8_10;
$L__BB8_11:
	setp.lt.u32 	%p164, %r4, 768;
	@%p164 bra 	$L__BB8_13;
$L__BB8_12:
	mul.wide.s32 	%rd181, %r449, 8;
	add.s64 	%rd174, %rd15, %rd181;
	// begin inline asm
	ld.global.nc.u64 %rd173, [%rd174];
	// end inline asm
	mov.b64 	%fd273, %rd173;
	setp.lt.f64 	%p165, %fd359, %fd273;
	selp.f64 	%fd274, %fd273, %fd359, %p165;
	add.s64 	%rd176, %rd174, 2048;
	// begin inline asm
	ld.global.nc.u64 %rd175, [%rd176];
	// end inline asm
	mov.b64 	%fd275, %rd175;
	setp.lt.f64 	%p166, %fd274, %fd275;
	selp.f64 	%fd276, %fd275, %fd274, %p166;
	add.s64 	%rd178, %rd174, 4096;
	// begin inline asm
	ld.global.nc.u64 %rd177, [%rd178];
	// end inline asm
	mov.b64 	%fd277, %rd177;
	setp.lt.f64 	%p167, %fd276, %fd277;
	selp.f64 	%fd278, %fd277, %fd276, %p167;
	add.s64 	%rd180, %rd174, 6144;
	// begin inline asm
	ld.global.nc.u64 %rd179, [%rd180];
	// end inline asm
	mov.b64 	%fd279, %rd179;
	setp.lt.f64 	%p168, %fd278, %fd279;
	selp.f64 	%fd359, %fd279, %fd278, %p168;
	add.s32 	%r449, %r449, 1024;
	setp.lt.s32 	%p169, %r449, %r68;
	@%p169 bra 	$L__BB8_12;
$L__BB8_13:
	setp.lt.s32 	%p170, %r68, 256;
	@%p170 bra 	$L__BB8_18;
	// begin inline asm
	mov.u32 %r389, %laneid;
	// end inline asm
	mov.b64 	%rd192, %fd359;
	mov.b64 	{%r391, %r396}, %rd192;
	mov.b32 	%r397, 1;
	mov.b32 	%r438, 31;
	mov.b32 	%r439, -1;
	// begin inline asm
	shfl.sync.down.b32 %r390, %r391, %r397, %r438, %r439;
	// end inline asm
	// begin inline asm
	shfl.sync.down.b32 %r395, %r396, %r397, %r438, %r439;
	// end inline asm
	mov.b64 	%rd193, {%r390, %r395};
	mov.b64 	%fd327, %rd193;
	setp.gt.s32 	%p198, %r389, 30;
	setp.lt.f64 	%p199, %fd359, %fd327;
	selp.f64 	%fd328, %fd327, %fd359, %p199;
	selp.f64 	%fd329, %fd359, %fd328, %p198;
	mov.b64 	%rd194, %fd329;
	mov.b64 	{%r401, %r406}, %rd194;
	mov.b32 	%r407, 2;
	// begin inline asm
	shfl.sync.down.b32 %r400, %r401, %r407, %r438, %r439;
	// end inline asm
	// begin inline asm
	shfl.sync.down.b32 %r405, %r406, %r407, %r438, %r439;
	// end inline asm
	mov.b64 	%rd195, {%r400, %r405};
	mov.b64 	%fd330, %rd195;
	setp.gt.s32 	%p200, %r389, 29;
	setp.lt.f64 	%p201, %fd329, %fd330;
	selp.f64 	%fd331, %fd330, %fd329, %p201;
	selp.f64 	%fd332, %fd329, %fd331, %p200;
	mov.b64 	%rd196, %fd332;
	mov.b64 	{%r411, %r416}, %rd196;
	mov.b32 	%r417, 4;
	// begin inline asm
	shfl.sync.down.b32 %r410, %r411, %r417, %r438, %r439;
	// end inline asm
	// begin inline asm
	shfl.sync.down.b32 %r415, %r416, %r417, %r438, %r439;
	// end inline asm
	mov.b64 	%rd197, {%r410, %r415};
	mov.b64 	%fd333, %rd197;
	setp.gt.s32 	%p202, %r389, 27;
	setp.lt.f64 	%p203, %fd332, %fd333;
	selp.f64 	%fd334, %fd333, %fd332, %p203;
	selp.f64 	%fd335, %fd332, %fd334, %p202;
	mov.b64 	%rd198, %fd335;
	mov.b64 	{%r421, %r426}, %rd198;
	mov.b32 	%r427, 8;
	// begin inline asm
	shfl.sync.down.b32 %r420, %r421, %r427, %r438, %r439;
	// end inline asm
	// begin inline asm
	shfl.sync.down.b32 %r425, %r426, %r427, %r438, %r439;
	// end inline asm
	mov.b64 	%rd199, {%r420, %r425};
	mov.b64 	%fd336, %rd199;
	setp.gt.s32 	%p204, %r389, 23;
	setp.lt.f64 	%p205, %fd335, %fd336;
	selp.f64 	%fd337, %fd336, %fd335, %p205;
	selp.f64 	%fd338, %fd335, %fd337, %p204;
	mov.b64 	%rd200, %fd338;
	mov.b64 	{%r431, %r436}, %rd200;
	mov.b32 	%r437, 16;
	// begin inline asm
	shfl.sync.down.b32 %r430, %r431, %r437, %r438, %r439;
	// end inline asm
	// begin inline asm
	shfl.sync.down.b32 %r435, %r436, %r437, %r438, %r439;
	// end inline asm
	mov.b64 	%rd201, {%r430, %r435};
	mov.b64 	%fd339, %rd201;
	setp.gt.s32 	%p206, %r389, 15;
	setp.lt.f64 	%p207, %fd338, %fd339;
	selp.f64 	%fd10, %fd339, %fd338, %p207;
	selp.f64 	%fd380, %fd338, %fd10, %p206;
	setp.ne.s32 	%p208, %r389, 0;
	@%p208 bra 	$L__BB8_16;
	shr.u32 	%r440, %r1, 2;
	and.b32  	%r441, %r440, 248;
	mov.u32 	%r442, _ZZN3cub18CUB_300001_SM_10006detail6reduce28DeviceReduceSingleTileKernelINS2_10policy_hubIdjN4cuda3__47maximumIdEEE10Policy1000EPdSB_iS8_ddNS5_3std3__410__identityEEEvT0_T1_T2_T3_T4_T6_E12temp_storage;
	add.s32 	%r443, %r442, %r441;
	st.shared.f64 	[%r443+8], %fd10;
$L__BB8_16:
	bar.sync 	0;
	setp.ne.s32 	%p209, %r1, 0;
	@%p209 bra 	$L__BB8_72;
	ld.shared.f64 	%fd340, [_ZZN3cub18CUB_300001_SM_10006detail6reduce28DeviceReduceSingleTileKernelINS2_10policy_hubIdjN4cuda3__47maximumIdEEE10Policy1000EPdSB_iS8_ddNS5_3std3__410__identityEEEvT0_T1_T2_T3_T4_T6_E12temp_storage+16];
	setp.lt.f64 	%p210, %fd380, %fd340;
	selp.f64 	%fd341, %fd340, %fd380, %p210;
	ld.shared.f64 	%fd342, [_ZZN3cub18CUB_300001_SM_10006detail6reduce28DeviceReduceSingleTileKernelINS2_10policy_hubIdjN4cuda3__47maximumIdEEE10Policy1000EPdSB_iS8_ddNS5_3std3__410__identityEEEvT0_T1_T2_T3_T4_T6_E12temp_storage+24];
	setp.lt.f64 	%p211, %fd341, %fd342;
	selp.f64 	%fd343, %fd342, %fd341, %p211;
	ld.shared.f64 	%fd344, [_ZZN3cub18CUB_300001_SM_10006detail6reduce28DeviceReduceSingleTileKernelINS2_10policy_hubIdjN4cuda3__47maximumIdEEE10Policy1000EPdSB_iS8_ddNS5_3std3__410__identityEEEvT0_T1_T2_T3_T4_T6_E12temp_storage+32];
	setp.lt.f64 	%p212, %fd343, %fd344;
	selp.f64 	%fd345, %fd344, %fd343, %p212;
	ld.shared.f64 	%fd346, [_ZZN3cub18CUB_300001_SM_10006detail6reduce28DeviceReduceSingleTileKernelINS2_10policy_hubIdjN4cuda3__47maximumIdEEE10Policy1000EPdSB_iS8_ddNS5_3std3__410__identityEEEvT0_T1_T2_T3_T4_T6_E12temp_storage+40];
	setp.lt.f64 	%p213, %fd345, %fd346;
	selp.f64 	%fd347, %fd346, %fd345, %p213;
	ld.shared.f64 	%fd348, [_ZZN3cub18CUB_300001_SM_10006detail6reduce28DeviceReduceSingleTileKernelINS2_10policy_hubIdjN4cuda3__47maximumIdEEE10Policy1000EPdSB_iS8_ddNS5_3std3__410__identityEEEvT0_T1_T2_T3_T4_T6_E12temp_storage+48];
	setp.lt.f64 	%p214, %fd347, %fd348;
	selp.f64 	%fd349, %fd348, %fd347, %p214;
	ld.shared.f64 	%fd350, [_ZZN3cub18CUB_300001_SM_10006detail6reduce28DeviceReduceSingleTileKernelINS2_10policy_hubIdjN4cuda3__47maximumIdEEE10Policy1000EPdSB_iS8_ddNS5_3std3__410__identityEEEvT0_T1_T2_T3_T4_T6_E12temp_storage+56];
	setp.lt.f64 	%p215, %fd349, %fd350;
	selp.f64 	%fd351, %fd350, %fd349, %p215;
	ld.shared.f64 	%fd352, [_ZZN3cub18CUB_300001_SM_10006detail6reduce28DeviceReduceSingleTileKernelINS2_10policy_hubIdjN4cuda3__47maximumIdEEE10Policy1000EPdSB_iS8_ddNS5_3std3__410__identityEEEvT0_T1_T2_T3_T4_T6_E12temp_storage+64];
	setp.lt.f64 	%p216, %fd351, %fd352;
	selp.f64 	%fd380, %fd352, %fd351, %p216;
	bra.uni 	$L__BB8_72;
$L__BB8_18:
	// begin inline asm
	mov.u32 %r326, %laneid;
	// end inline asm
	and.b32  	%r377, %r1, 992;
	add.s32 	%r378, %r377, 32;
	setp.gt.s32 	%p171, %r378, %r68;
	not.b32 	%r379, %r377;
	add.s32 	%r380, %r68, %r379;
	selp.b32 	%r375, %r380, 31, %p171;
	mov.b64 	%rd182, %fd359;
	mov.b64 	{%r328, %r333}, %rd182;
	mov.b32 	%r334, 1;
	mov.b32 	%r376, -1;
	// begin inline asm
	shfl.sync.down.b32 %r327, %r328, %r334, %r375, %r376;
	// end inline asm
	// begin inline asm
	shfl.sync.down.b32 %r332, %r333, %r334, %r375, %r376;
	// end inline asm
	mov.b64 	%rd183, {%r327, %r332};
	mov.b64 	%fd280, %rd183;
	setp.lt.s32 	%p172, %r326, %r375;
	setp.lt.f64 	%p173, %fd359, %fd280;
	selp.f64 	%fd281, %fd280, %fd359, %p173;
	selp.f64 	%fd282, %fd281, %fd359, %p172;
	mov.b64 	%rd184, %fd282;
	mov.b64 	{%r338, %r343}, %rd184;
	mov.b32 	%r344, 2;
	// begin inline asm
	shfl.sync.down.b32 %r337, %r338, %r344, %r375, %r376;
	// end inline asm
	// begin inline asm
	shfl.sync.down.b32 %r342, %r343, %r344, %r375, %r376;
	// end inline asm
	mov.b64 	%rd185, {%r337, %r342};
	mov.b64 	%fd283, %rd185;
	add.s32 	%r381, %r326, 2;
	setp.gt.s32 	%p174, %r381, %r375;
	setp.lt.f64 	%p175, %fd282, %fd283;
	selp.f64 	%fd284, %fd283, %fd282, %p175;
	selp.f64 	%fd285, %fd282, %fd284, %p174;
	mov.b64 	%rd186, %fd285;
	mov.b64 	{%r348, %r353}, %rd186;
	mov.b32 	%r354, 4;
	// begin inline asm
	shfl.sync.down.b32 %r347, %r348, %r354, %r375, %r376;
	// end inline asm
	// begin inline asm
	shfl.sync.down.b32 %r352, %r353, %r354, %r375, %r376;
	// end inline asm
	mov.b64 	%rd187, {%r347, %r352};
	mov.b64 	%fd286, %rd187;
	add.s32 	%r382, %r326, 4;
	setp.gt.s32 	%p176, %r382, %r375;
	setp.lt.f64 	%p177, %fd285, %fd286;
	selp.f64 	%fd287, %fd286, %fd285, %p177;
	selp.f64 	%fd288, %fd285, %fd287, %p176;
	mov.b64 	%rd188, %fd288;
	mov.b64 	{%r358, %r363}, %rd188;
	mov.b32 	%r364, 8;
	// begin inline asm
	shfl.sync.down.b32 %r357, %r358, %r364, %r375, %r376;
	// end inline asm
	// begin inline asm
	shfl.sync.down.b32 %r362, %r363, %r364, %r375, %r376;
	// end inline asm
	mov.b64 	%rd189, {%r357, %r362};
	mov.b64 	%fd289, %rd189;
	add.s32 	%r383, %r326, 8;
	setp.gt.s32 	%p178, %r383, %r375;
	setp.lt.f64 	%p179, %fd288, %fd289;
	selp.f64 	%fd290, %fd289, %fd288, %p179;
	selp.f64 	%fd291, %fd288, %fd290, %p178;
	mov.b64 	%rd190, %fd291;
	mov.b64 	{%r368, %r373}, %rd190;
	mov.b32 	%r374, 16;
	// begin inline asm
	shfl.sync.down.b32 %r367, %r368, %r374, %r375, %r376;
	// end inline asm
	// begin inline asm
	shfl.sync.down.b32 %r372, %r373, %r374, %r375, %r376;
	// end inline asm
	mov.b64 	%rd191, {%r367, %r372};
	mov.b64 	%fd292, %rd191;
	add.s32 	%r384, %r326, 16;
	setp.gt.s32 	%p180, %r384, %r375;
	setp.lt.f64 	%p181, %fd291, %fd292;
	selp.f64 	%fd293, %fd292, %fd291, %p181;
	selp.f64 	%fd380, %fd291, %fd293, %p180;
	setp.ne.s32 	%p182, %r326, 0;
	@%p182 bra 	$L__BB8_20;
	shr.u32 	%r385, %r1, 2;
	and.b32  	%r386, %r385, 248;
	mov.u32 	%r387, _ZZN3cub18CUB_300001_SM_10006detail6reduce28DeviceReduceSingleTileKernelINS2_10policy_hubIdjN4cuda3__47maximumIdEEE10Policy1000EPdSB_iS8_ddNS5_3std3__410__identityEEEvT0_T1_T2_T3_T4_T6_E12temp_storage;
	add.s32 	%r388, %r387, %r386;
	st.shared.f64 	[%r388+8], %fd380;
$L__BB8_20:
	bar.sync 	0;
	setp.ne.s32 	%p183, %r1, 0;
	@%p183 bra 	$L__BB8_72;
	setp.gt.s32 	%p184, %r68, 32;
	ld.shared.f64 	%fd294, [_ZZN3cub18CUB_300001_SM_10006detail6reduce28DeviceReduceSingleTileKernelINS2_10policy_hubIdjN4cuda3__47maximumIdEEE10Policy1000EPdSB_iS8_ddNS5_3std3__410__identityEEEvT0_T1_T2_T3_T4_T6_E12temp_storage+16];
	setp.lt.f64 	%p185, %fd380, %fd294;
	selp.f64 	%fd296, %fd294, %fd380, %p185;
	selp.f64 	%fd297, %fd296, %fd380, %p184;
	setp.gt.s32 	%p186, %r68, 64;
	ld.shared.f64 	%fd299, [_ZZN3cub18CUB_300001_SM_10006detail6reduce28DeviceReduceSingleTileKernelINS2_10policy_hubIdjN4cuda3__47maximumIdEEE10Policy1000EPdSB_iS8_ddNS5_3std3__410__identityEEEvT0_T1_T2_T3_T4_T6_E12temp_storage+24];
	setp.lt.f64 	%p187, %fd297, %fd299;
	selp.f64 	%fd301, %fd299, %fd297, %p187;
	selp.f64 	%fd302, %fd301, %fd297, %p186;
	setp.gt.s32 	%p188, %r68, 96;
	ld.shared.f64 	%fd304, [_ZZN3cub18CUB_300001_SM_10006detail6reduce28DeviceReduceSingleTileKernelINS2_10policy_hubIdjN4cuda3__47maximumIdEEE10Policy1000EPdSB_iS8_ddNS5_3std3__410__identityEEEvT0_T1_T2_T3_T4_T6_E12temp_storage+32];
	setp.lt.f64 	%p189, %fd302, %fd304;
	selp.f64 	%fd306, %fd304, %fd302, %p189;
	selp.f64 	%fd307, %fd306, %fd302, %p188;
	setp.gt.s32 	%p190, %r68, 128;
	ld.shared.f64 	%fd309, [_ZZN3cub18CUB_300001_SM_10006detail6reduce28DeviceReduceSingleTileKernelINS2_10policy_hubIdjN4cuda3__47maximumIdEEE10Policy1000EPdSB_iS8_ddNS5_3std3__410__identityEEEvT0_T1_T2_T3_T4_T6_E12temp_storage+40];
	setp.lt.f64 	%p191, %fd307, %fd309;
	selp.f64 	%fd311, %fd309, %fd307, %p191;
	selp.f64 	%fd312, %fd311, %fd307, %p190;
	setp.gt.s32 	%p192, %r68, 160;
	ld.shared.f64 	%fd314, [_ZZN3cub18CUB_300001_SM_10006detail6reduce28DeviceReduceSingleTileKernelINS2_10policy_hubIdjN4cuda3__47maximumIdEEE10Policy1000EPdSB_iS8_ddNS5_3std3__410__identityEEEvT0_T1_T2_T3_T4_T6_E12temp_storage+48];
	setp.lt.f64 	%p193, %fd312, %fd314;
	selp.f64 	%fd316, %fd314, %fd312, %p193;
	selp.f64 	%fd317, %fd316, %fd312, %p192;
	setp.gt.s32 	%p194, %r68, 192;
	ld.shared.f64 	%fd319, [_ZZN3cub18CUB_300001_SM_10006detail6reduce28DeviceReduceSingleTileKernelINS2_10policy_hubIdjN4cuda3__47maximumIdEEE10Policy1000EPdSB_iS8_ddNS5_3std3__410__identityEEEvT0_T1_T2_T3_T4_T6_E12temp_storage+56];
	setp.lt.f64 	%p195, %fd317, %fd319;
	selp.f64 	%fd321, %fd319, %fd317, %p195;
	selp.f64 	%fd322, %fd321, %fd317, %p194;
	setp.gt.s32 	%p196, %r68, 224;
	ld.shared.f64 	%fd324, [_ZZN3cub18CUB_300001_SM_10006detail6reduce28DeviceReduceSingleTileKernelINS2_10policy_hubIdjN4cuda3__47maximumIdEEE10Policy1000EPdSB_iS8_ddNS5_3std3__410__identityEEEvT0_T1_T2_T3_T4_T6_E12temp_storage+64];
	setp.lt.f64 	%p197, %fd322, %fd324;
	selp.f64 	%fd326, %fd324, %fd322, %p197;
	selp.f64 	%fd380, %fd326, %fd322, %p196;
	bra.uni 	$L__BB8_72;
$L__BB8_22:
	mov.u32 	%r13, %tid.x;
	shl.b32 	%r14, %r13, 2;
	mul.wide.u32 	%rd126, %r14, 8;
	add.s64 	%rd116, %rd15, %rd126;
	// begin inline asm
	ld.global.nc.v2.u64 {%rd114, %rd115}, [%rd116];
	// end inline asm
	add.s64 	%rd119, %rd116, 16;
	// begin inline asm
	ld.global.nc.v2.u64 {%rd117, %rd118}, [%rd119];
	// end inline asm
	mov.b64 	%fd206, %rd114;
	mov.b64 	%fd207, %rd115;
	mov.b64 	%fd208, %rd117;
	mov.b64 	%fd209, %rd118;
	add.s64 	%rd122, %rd116, 8192;
	// begin inline asm
	ld.global.nc.v2.u64 {%rd120, %rd121}, [%rd122];
	// end inline asm
	add.s64 	%rd125, %rd116, 8208;
	// begin inline asm
	ld.global.nc.v2.u64 {%rd123, %rd124}, [%rd125];
	// end inline asm
	mov.b64 	%fd210, %rd120;
	mov.b64 	%fd211, %rd121;
	mov.b64 	%fd212, %rd123;
	mov.b64 	%fd213, %rd124;
	setp.lt.f64 	%p111, %fd206, %fd207;
	selp.f64 	%fd214, %fd207, %fd206, %p111;
	setp.lt.f64 	%p112, %fd214, %fd208;
	selp.f64 	%fd215, %fd208, %fd214, %p112;
	setp.lt.f64 	%p113, %fd215, %fd209;
	selp.f64 	%fd216, %fd209, %fd215, %p113;
	setp.lt.f64 	%p114, %fd216, %fd210;
	selp.f64 	%fd217, %fd210, %fd216, %p114;
	setp.lt.f64 	%p115, %fd217, %fd211;
	selp.f64 	%fd218, %fd211, %fd217, %p115;
	setp.lt.f64 	%p116, %fd218, %fd212;
	selp.f64 	%fd219, %fd212, %fd218, %p116;
	setp.lt.f64 	%p117, %fd219, %fd213;
	selp.f64 	%fd366, %fd213, %fd219, %p117;
	setp.lt.u32 	%p118, %r68, 4096;
	mov.b32 	%r452, 2048;
	@%p118 bra 	$L__BB8_26;
	add.s32 	%r15, %r68, -2048;
	mov.b32 	%r452, 2048;
$L__BB8_24:
	add.s32 	%r258, %r452, %r14;
	mul.wide.u32 	%rd139, %r258, 8;
	add.s64 	%rd129, %rd15, %rd139;
	// begin inline asm
	ld.global.nc.v2.u64 {%rd127, %rd128}, [%rd129];
	// end inline asm
	add.s64 	%rd132, %rd129, 16;
	// begin inline asm
	ld.global.nc.v2.u64 {%rd130, %rd131}, [%rd132];
	// end inline asm
	mov.b64 	%fd220, %rd127;
	mov.b64 	%fd221, %rd128;
	mov.b64 	%fd222, %rd130;
	mov.b64 	%fd223, %rd131;
	add.s64 	%rd135, %rd129, 8192;
	// begin inline asm
	ld.global.nc.v2.u64 {%rd133, %rd134}, [%rd135];
	// end inline asm
	add.s64 	%rd138, %rd129, 8208;
	// begin inline asm
	ld.global.nc.v2.u64 {%rd136, %rd137}, [%rd138];
	// end inline asm
	mov.b64 	%fd224, %rd133;
	mov.b64 	%fd225, %rd134;
	mov.b64 	%fd226, %rd136;
	mov.b64 	%fd227, %rd137;
	setp.lt.f64 	%p119, %fd366, %fd220;
	selp.f64 	%fd228, %fd220, %fd366, %p119;
	setp.lt.f64 	%p120, %fd228, %fd221;
	selp.f64 	%fd229, %fd221, %fd228, %p120;
	setp.lt.f64 	%p121, %fd229, %fd222;
	selp.f64 	%fd230, %fd222, %fd229, %p121;
	setp.lt.f64 	%p122, %fd230, %fd223;
	selp.f64 	%fd231, %fd223, %fd230, %p122;
	setp.lt.f64 	%p123, %fd231, %fd224;
	selp.f64 	%fd232, %fd224, %fd231, %p123;
	setp.lt.f64 	%p124, %fd232, %fd225;
	selp.f64 	%fd233, %fd225, %fd232, %p124;
	setp.lt.f64 	%p125, %fd233, %fd226;
	selp.f64 	%fd234, %fd226, %fd233, %p125;
	setp.lt.f64 	%p126, %fd234, %fd227;
	selp.f64 	%fd366, %fd227, %fd234, %p126;
	sub.s32 	%r259, %r68, %r452;
	setp.lt.s32 	%p127, %r259, 2048;
	@%p127 bra 	$L__BB8_34;
	add.s32 	%r452, %r452, 2048;
	setp.le.s32 	%p128, %r452, %r15;
	@%p128 bra 	$L__BB8_24;
$L__BB8_26:
	setp.le.s32 	%p129, %r68, %r452;
	@%p129 bra 	$L__BB8_34;
	sub.s32 	%r19, %r68, %r452;
	setp.ge.s32 	%p130, %r13, %r19;
	@%p130 bra 	$L__BB8_34;
	not.b32 	%r260, %r13;
	add.s32 	%r261, %r68, %r260;
	sub.s32 	%r20, %r261, %r452;
	and.b32  	%r262, %r20, 768;
	setp.eq.s32 	%p131, %r262, 768;
	mov.u32 	%r456, %r13;
	@%p131 bra 	$L__BB8_31;
	add.s32 	%r454, %r13, %r452;
	shr.u32 	%r263, %r20, 8;
	add.s32 	%r264, %r263, 1;
	and.b32  	%r265, %r264, 3;
	neg.s32 	%r453, %r265;
	mov.u32 	%r456, %r13;
$L__BB8_30:
	.pragma "nounroll";
	mul.wide.u32 	%rd142, %r454, 8;
	add.s64 	%rd141, %rd15, %rd142;
	// begin inline asm
	ld.global.nc.u64 %rd140, [%rd141];
	// end inline asm
	mov.b64 	%fd236, %rd140;
	setp.lt.f64 	%p132, %fd366, %fd236;
	selp.f64 	%fd366, %fd236, %fd366, %p132;
	add.s32 	%r456, %r456, 256;
	add.s32 	%r454, %r454, 256;
	add.s32 	%r453, %r453, 1;
	setp.ne.s32 	%p133, %r453, 0;
	@%p133 bra 	$L__BB8_30;
$L__BB8_31:
	setp.lt.u32 	%p134, %r20, 768;
	@%p134 bra 	$L__BB8_34;
	cvt.u64.u32 	%rd143, %r456;
	cvt.u64.u32 	%rd144, %r452;
	add.s64 	%rd145, %rd143, %rd144;
	shl.b64 	%rd146, %rd145, 3;
	add.s64 	%rd147, %rd146, %rd15;
	add.s64 	%rd203, %rd147, 4096;
	add.s32 	%r457, %r456, %r452;
$L__BB8_33:
	mul.wide.u32 	%rd156, %r457, 8;
	add.s64 	%rd149, %rd15, %rd156;
	// begin inline asm
	ld.global.nc.u64 %rd148, [%rd149];
	// end inline asm
	mov.b64 	%fd237, %rd148;
	setp.lt.f64 	%p135, %fd366, %fd237;
	selp.f64 	%fd238, %fd237, %fd366, %p135;
	add.s64 	%rd151, %rd203, -2048;
	// begin inline asm
	ld.global.nc.u64 %rd150, [%rd151];
	// end inline asm
	mov.b64 	%fd239, %rd150;
	setp.lt.f64 	%p136, %fd238, %fd239;
	selp.f64 	%fd240, %fd239, %fd238, %p136;
	// begin inline asm
	ld.global.nc.u64 %rd152, [%rd203];
	// end inline asm
	mov.b64 	%fd241, %rd152;
	setp.lt.f64 	%p137, %fd240, %fd241;
	selp.f64 	%fd242, %fd241, %fd240, %p137;
	add.s64 	%rd155, %rd203, 2048;
	// begin inline asm
	ld.global.nc.u64 %rd154, [%rd155];
	// end inline asm
	mov.b64 	%fd243, %rd154;
	setp.lt.f64 	%p138, %fd242, %fd243;
	selp.f64 	%fd366, %fd243, %fd242, %p138;
	add.s32 	%r456, %r456, 1024;
	add.s64 	%rd203, %rd203, 8192;
	add.s32 	%r457, %r457, 1024;
	setp.lt.s32 	%p139, %r456, %r19;
	@%p139 bra 	$L__BB8_33;
$L__BB8_34:
	// begin inline asm
	mov.u32 %r266, %laneid;
	// end inline asm
	mov.b64 	%rd157, %fd366;
	mov.b64 	{%r268, %r273}, %rd157;
	mov.b32 	%r274, 1;
	mov.b32 	%r315, 31;
	mov.b32 	%r316, -1;
	// begin inline asm
	shfl.sync.down.b32 %r267, %r268, %r274, %r315, %r316;
	// end inline asm
	// begin inline asm
	shfl.sync.down.b32 %r272, %r273, %r274, %r315, %r316;
	// end inline asm
	mov.b64 	%rd158, {%r267, %r272};
	mov.b64 	%fd244, %rd158;
	setp.gt.s32 	%p140, %r266, 30;
	setp.lt.f64 	%p141, %fd366, %fd244;
	selp.f64 	%fd245, %fd244, %fd366, %p141;
	selp.f64 	%fd246, %fd366, %fd245, %p140;
	mov.b64 	%rd159, %fd246;
	mov.b64 	{%r278, %r283}, %rd159;
	mov.b32 	%r284, 2;
	// begin inline asm
	shfl.sync.down.b32 %r277, %r278, %r284, %r315, %r316;
	// end inline asm
	// begin inline asm
	shfl.sync.down.b32 %r282, %r283, %r284, %r315, %r316;
	// end inline asm
	mov.b64 	%rd160, {%r277, %r282};
	mov.b64 	%fd247, %rd160;
	setp.gt.s32 	%p142, %r266, 29;
	setp.lt.f64 	%p143, %fd246, %fd247;
	selp.f64 	%fd248, %fd247, %fd246, %p143;
	selp.f64 	%fd249, %fd246, %fd248, %p142;
	mov.b64 	%rd161, %fd249;
	mov.b64 	{%r288, %r293}, %rd161;
	mov.b32 	%r294, 4;
	// begin inline asm
	shfl.sync.down.b32 %r287, %r288, %r294, %r315, %r316;
	// end inline asm
	// begin inline asm
	shfl.sync.down.b32 %r292, %r293, %r294, %r315, %r316;
	// end inline asm
	mov.b64 	%rd162, {%r287, %r292};
	mov.b64 	%fd250, %rd162;
	setp.gt.s32 	%p144, %r266, 27;
	setp.lt.f64 	%p145, %fd249, %fd250;
	selp.f64 	%fd251, %fd250, %fd249, %p145;
	selp.f64 	%fd252, %fd249, %fd251, %p144;
	mov.b64 	%rd163, %fd252;
	mov.b64 	{%r298, %r303}, %rd163;
	mov.b32 	%r304, 8;
	// begin inline asm
	shfl.sync.down.b32 %r297, %r298, %r304, %r315, %r316;
	// end inline asm
	// begin inline asm
	shfl.sync.down.b32 %r302, %r303, %r304, %r315, %r316;
	// end inline asm
	mov.b64 	%rd164, {%r297, %r302};
	mov.b64 	%fd253, %rd164;
	setp.gt.s32 	%p146, %r266, 23;
	setp.lt.f64 	%p147, %fd252, %fd253;
	selp.f64 	%fd254, %fd253, %fd252, %p147;
	selp.f64 	%fd255, %fd252, %fd254, %p146;
	mov.b64 	%rd165, %fd255;
	mov.b64 	{%r308, %r313}, %rd165;
	mov.b32 	%r314, 16;
	// begin inline asm
	shfl.sync.down.b32 %r307, %r308, %r314, %r315, %r316;
	// end inline asm
	// begin inline asm
	shfl.sync.down.b32 %r312, %r313, %r314, %r315, %r316;
	// end inline asm
	mov.b64 	%rd166, {%r307, %r312};
	mov.b64 	%fd256, %rd166;
	setp.gt.s32 	%p148, %r266, 15;
	setp.lt.f64 	%p149, %fd255, %fd256;
	selp.f64 	%fd26, %fd256, %fd255, %p149;
	selp.f64 	%fd380, %fd255, %fd26, %p148;
	setp.ne.s32 	%p150, %r266, 0;
	@%p150 bra 	$L__BB8_36;
	shr.u32 	%r317, %r13, 2;
	and.b32  	%r318, %r317, 248;
	mov.u32 	%r319, _ZZN3cub18CUB_300001_SM_10006detail6reduce28DeviceReduceSingleTileKernelINS2_10policy_hubIdjN4cuda3__47maximumIdEEE10Policy1000EPdSB_iS8_ddNS5_3std3__410__identityEEEvT0_T1_T2_T3_T4_T6_E12temp_storage;
	add.s32 	%r320, %r319, %r318;
	st.shared.f64 	[%r320+8], %fd26;
$L__BB8_36:
	bar.sync 	0;
	setp.ne.s32 	%p151, %r13, 0;
	@%p151 bra 	$L__BB8_72;
	ld.shared.f64 	%fd257, [_ZZN3cub18CUB_300001_SM_10006detail6reduce28DeviceReduceSingleTileKernelINS2_10policy_hubIdjN4cuda3__47maximumIdEEE10Policy1000EPdSB_iS8_ddNS5_3std3__410__identityEEEvT0_T1_T2_T3_T4_T6_E12temp_storage+16];
	setp.lt.f64 	%p152, %fd380, %fd257;
	selp.f64 	%fd258, %fd257, %fd380, %p152;
	ld.shared.f64 	%fd259, [_ZZN3cub18CUB_300001_SM_10006detail6reduce28DeviceReduceSingleTileKernelINS2_10policy_hubIdjN4cuda3__47maximumIdEEE10Policy1000EPdSB_iS8_ddNS5_3std3__410__identityEEEvT0_T1_T2_T3_T4_T6_E12temp_storage+24];
	setp.lt.f64 	%p153, %fd258, %fd259;
	selp.f64 	%fd260, %fd259, %fd258, %p153;
	ld.shared.f64 	%fd261, [_ZZN3cub18CUB_300001_SM_10006detail6reduce28DeviceReduceSingleTileKernelINS2_10policy_hubIdjN4cuda3__47maximumIdEEE10Policy1000EPdSB_iS8_ddNS5_3std3__410__identityEEEvT0_T1_T2_T3_T4_T6_E12temp_storage+32];
	setp.lt.f64 	%p154, %fd260, %fd261;
	selp.f64 	%fd262, %fd261, %fd260, %p154;
	ld.shared.f64 	%fd263, [_ZZN3cub18CUB_300001_SM_10006detail6reduce28DeviceReduceSingleTileKernelINS2_10policy_hubIdjN4cuda3__47maximumIdEEE10Policy1000EPdSB_iS8_ddNS5_3std3__410__identityEEEvT0_T1_T2_T3_T4_T6_E12temp_storage+40];
	setp.lt.f64 	%p155, %fd262, %fd263;
	selp.f64 	%fd264, %fd263, %fd262, %p155;
	ld.shared.f64 	%fd265, [_ZZN3cub18CUB_300001_SM_10006detail6reduce28DeviceReduceSingleTileKernelINS2_10policy_hubIdjN4cuda3__47maximumIdEEE10Policy1000EPdSB_iS8_ddNS5_3std3__410__identityEEEvT0_T1_T2_T3_T4_T6_E12temp_storage+48];
	setp.lt.f64 	%p156, %fd264, %fd265;
	selp.f64 	%fd266, %fd265, %fd264, %p156;
	ld.shared.f64 	%fd267, [_ZZN3cub18CUB_300001_SM_10006detail6reduce28DeviceReduceSingleTileKernelINS2_10policy_hubIdjN4cuda3__47maximumIdEEE10Policy1000EPdSB_iS8_ddNS5_3std3__410__identityEEEvT0_T1_T2_T3_T4_T6_E12temp_storage+56];
	setp.lt.f64 	%p157, %fd266, %fd267;
	selp.f64 	%fd268, %fd267, %fd266, %p157;
	ld.shared.f64 	%fd269, [_ZZN3cub18CUB_300001_SM_10006detail6reduce28DeviceReduceSingleTileKernelINS2_10policy_hubIdjN4cuda3__47maximumIdEEE10Policy1000EPdSB_iS8_ddNS5_3std3__410__identityEEEvT0_T1_T2_T3_T4_T6_E12temp_storage+64];
	setp.lt.f64 	%p158, %fd268, %fd269;
	selp.f64 	%fd380, %fd269, %fd268, %p158;
	bra.uni 	$L__BB8_72;
$L__BB8_38:
	setp.gt.s32 	%p3, %r68, 2047;
	@%p3 bra 	$L__BB8_56;
	mov.u32 	%r35, %tid.x;
	setp.ge.s32 	%p52, %r35, %r68;
	mov.f64 	%fd372, 0d0000000000000000;
	mov.u32 	%r462, %r35;
	@%p52 bra 	$L__BB8_41;
	mul.wide.u32 	%rd81, %r35, 8;
	add.s64 	%rd80, %rd15, %rd81;
	// begin inline asm
	ld.global.nc.u64 %rd79, [%rd80];
	// end inline asm
	mov.b64 	%fd372, %rd79;
	add.s32 	%r462, %r35, 256;
$L__BB8_41:
	setp.ge.s32 	%p53, %r462, %r68;
	@%p53 bra 	$L__BB8_47;
	not.b32 	%r133, %r462;
	add.s32 	%r38, %r68, %r133;
	and.b32  	%r134, %r38, 768;
	setp.eq.s32 	%p54, %r134, 768;
	@%p54 bra 	$L__BB8_45;
	mul.wide.u32 	%rd82, %r462, 8;
	add.s64 	%rd204, %rd15, %rd82;
	shr.u32 	%r135, %r38, 8;
	add.s32 	%r136, %r135, 1;
	and.b32  	%r137, %r136, 3;
	neg.s32 	%r460, %r137;
$L__BB8_44:
	.pragma "nounroll";
	// begin inline asm
	ld.global.nc.u64 %rd83, [%rd204];
	// end inline asm
	mov.b64 	%fd125, %rd83;
	setp.lt.f64 	%p55, %fd372, %fd125;
	selp.f64 	%fd372, %fd125, %fd372, %p55;
	add.s32 	%r462, %r462, 256;
	add.s64 	%rd204, %rd204, 2048;
	add.s32 	%r460, %r460, 1;
	setp.ne.s32 	%p56, %r460, 0;
	@%p56 bra 	$L__BB8_44;
$L__BB8_45:
	setp.lt.u32 	%p57, %r38, 768;
	@%p57 bra 	$L__BB8_47;
$L__BB8_46:
	mul.wide.s32 	%rd93, %r462, 8;
	add.s64 	%rd86, %rd15, %rd93;
	// begin inline asm
	ld.global.nc.u64 %rd85, [%rd86];
	// end inline asm
	mov.b64 	%fd126, %rd85;
	setp.lt.f64 	%p58, %fd372, %fd126;
	selp.f64 	%fd127, %fd126, %fd372, %p58;
	add.s64 	%rd88, %rd86, 2048;
	// begin inline asm
	ld.global.nc.u64 %rd87, [%rd88];
	// end inline asm
	mov.b64 	%fd128, %rd87;
	setp.lt.f64 	%p59, %fd127, %fd128;
	selp.f64 	%fd129, %fd128, %fd127, %p59;
	add.s64 	%rd90, %rd86, 4096;
	// begin inline asm
	ld.global.nc.u64 %rd89, [%rd90];
	// end inline asm
	mov.b64 	%fd130, %rd89;
	setp.lt.f64 	%p60, %fd129, %fd130;
	selp.f64 	%fd131, %fd130, %fd129, %p60;
	add.s64 	%rd92, %rd86, 6144;
	// begin inline asm
	ld.global.nc.u64 %rd91, [%rd92];
	// end inline asm
	mov.b64 	%fd132, %rd91;
	setp.lt.f64 	%p61, %fd131, %fd132;
	selp.f64 	%fd372, %fd132, %fd131, %p61;
	add.s32 	%r462, %r462, 1024;
	setp.lt.s32 	%p62, %r462, %r68;
	@%p62 bra 	$L__BB8_46;
$L__BB8_47:
	setp.lt.s32 	%p63, %r68, 256;
	@%p63 bra 	$L__BB8_52;
	// begin inline asm
	mov.u32 %r201, %laneid;
	// end inline asm
	mov.b64 	%rd104, %fd372;
	mov.b64 	{%r203, %r208}, %rd104;
	mov.b32 	%r209, 1;
	mov.b32 	%r250, 31;
	mov.b32 	%r251, -1;
	// begin inline asm
	shfl.sync.down.b32 %r202, %r203, %r209, %r250, %r251;
	// end inline asm
	// begin inline asm
	shfl.sync.down.b32 %r207, %r208, %r209, %r250, %r251;
	// end inline asm
	mov.b64 	%rd105, {%r202, %r207};
	mov.b64 	%fd180, %rd105;
	setp.gt.s32 	%p91, %r201, 30;
	setp.lt.f64 	%p92, %fd372, %fd180;
	selp.f64 	%fd181, %fd180, %fd372, %p92;
	selp.f64 	%fd182, %fd372, %fd181, %p91;
	mov.b64 	%rd106, %fd182;
	mov.b64 	{%r213, %r218}, %rd106;
	mov.b32 	%r219, 2;
	// begin inline asm
	shfl.sync.down.b32 %r212, %r213, %r219, %r250, %r251;
	// end inline asm
	// begin inline asm
	shfl.sync.down.b32 %r217, %r218, %r219, %r250, %r251;
	// end inline asm
	mov.b64 	%rd107, {%r212, %r217};
	mov.b64 	%fd183, %rd107;
	setp.gt.s32 	%p93, %r201, 29;
	setp.lt.f64 	%p94, %fd182, %fd183;
	selp.f64 	%fd184, %fd183, %fd182, %p94;
	selp.f64 	%fd185, %fd182, %fd184, %p93;
	mov.b64 	%rd108, %fd185;
	mov.b64 	{%r223, %r228}, %rd108;
	mov.b32 	%r229, 4;
	// begin inline asm
	shfl.sync.down.b32 %r222, %r223, %r229, %r250, %r251;
	// end inline asm
	// begin inline asm
	shfl.sync.down.b32 %r227, %r228, %r229, %r250, %r251;
	// end inline asm
	mov.b64 	%rd109, {%r222, %r227};
	mov.b64 	%fd186, %rd109;
	setp.gt.s32 	%p95, %r201, 27;
	setp.lt.f64 	%p96, %fd185, %fd186;
	selp.f64 	%fd187, %fd186, %fd185, %p96;
	selp.f64 	%fd188, %fd185, %fd187, %p95;
	mov.b64 	%rd110, %fd188;
	mov.b64 	{%r233, %r238}, %rd110;
	mov.b32 	%r239, 8;
	// begin inline asm
	shfl.sync.down.b32 %r232, %r233, %r239, %r250, %r251;
	// end inline asm
	// begin inline asm
	shfl.sync.down.b32 %r237, %r238, %r239, %r250, %r251;
	// end inline asm
	mov.b64 	%rd111, {%r232, %r237};
	mov.b64 	%fd189, %rd111;
	setp.gt.s32 	%p97, %r201, 23;
	setp.lt.f64 	%p98, %fd188, %fd189;
	selp.f64 	%fd190, %fd189, %fd188, %p98;
	selp.f64 	%fd191, %fd188, %fd190, %p97;
	mov.b64 	%rd112, %fd191;
	mov.b64 	{%r243, %r248}, %rd112;
	mov.b32 	%r249, 16;
	// begin inline asm
	shfl.sync.down.b32 %r242, %r243, %r249, %r250, %r251;
	// end inline asm
	// begin inline asm
	shfl.sync.down.b32 %r247, %r248, %r249, %r250, %r251;
	// end inline asm
	mov.b64 	%rd113, {%r242, %r247};
	mov.b64 	%fd192, %rd113;
	setp.gt.s32 	%p99, %r201, 15;
	setp.lt.f64 	%p100, %fd191, %fd192;
	selp.f64 	%fd38, %fd192, %fd191, %p100;
	selp.f64 	%fd380, %fd191, %fd38, %p99;
	setp.ne.s32 	%p101, %r201, 0;
	@%p101 bra 	$L__BB8_50;
	shr.u32 	%r252, %r35, 2;
	and.b32  	%r253, %r252, 248;
	mov.u32 	%r254, _ZZN3cub18CUB_300001_SM_10006detail6reduce28DeviceReduceSingleTileKernelINS2_10policy_hubIdjN4cuda3__47maximumIdEEE10Policy1000EPdSB_iS8_ddNS5_3std3__410__identityEEEvT0_T1_T2_T3_T4_T6_E12temp_storage;
	add.s32 	%r255, %r254, %r253;
	st.shared.f64 	[%r255+8], %fd38;
$L__BB8_50:
	bar.sync 	0;
	setp.ne.s32 	%p102, %r35, 0;
	@%p102 bra 	$L__BB8_72;
	ld.shared.f64 	%fd193, [_ZZN3cub18CUB_300001_SM_10006detail6reduce28DeviceReduceSingleTileKernelINS2_10policy_hubIdjN4cuda3__47maximumIdEEE10Policy1000EPdSB_iS8_ddNS5_3std3__410__identityEEEvT0_T1_T2_T3_T4_T6_E12temp_storage+16];
	setp.lt.f64 	%p103, %fd380, %fd193;
	selp.f64 	%fd194, %fd193, %fd380, %p103;
	ld.shared.f64 	%fd195, [_ZZN3cub18CUB_300001_SM_10006detail6reduce28DeviceReduceSingleTileKernelINS2_10policy_hubIdjN4cuda3__47maximumIdEEE10Policy1000EPdSB_iS8_ddNS5_3std3__410__identityEEEvT0_T1_T2_T3_T4_T6_E12temp_storage+24];
	setp.lt.f64 	%p104, %fd194, %fd195;
	selp.f64 	%fd196, %fd195, %fd194, %p104;
	ld.shared.f64 	%fd197, [_ZZN3cub18CUB_300001_SM_10006detail6reduce28DeviceReduceSingleTileKernelINS2_10policy_hubIdjN4cuda3__47maximumIdEEE10Policy1000EPdSB_iS8_ddNS5_3std3__410__identityEEEvT0_T1_T2_T3_T4_T6_E12temp_storage+32];
	setp.lt.f64 	%p105, %fd196, %fd197;
	selp.f64 	%fd198, %fd197, %fd196, %p105;
	ld.shared.f64 	%fd199, [_ZZN3cub18CUB_300001_SM_10006detail6reduce28DeviceReduceSingleTileKernelINS2_10policy_hubIdjN4cuda3__47maximumIdEEE10Policy1000EPdSB_iS8_ddNS5_3std3__410__identityEEEvT0_T1_T2_T3_T4_T6_E12temp_storage+40];
	setp.lt.f64 	%p106, %fd198, %fd199;
	selp.f64 	%fd200, %fd199, %fd198, %p106;
	ld.shared.f64 	%fd201, [_ZZN3cub18CUB_300001_SM_10006detail6reduce28DeviceReduceSingleTileKernelINS2_10policy_hubIdjN4cuda3__47maximumIdEEE10Policy1000EPdSB_iS8_ddNS5_3std3__410__identityEEEvT0_T1_T2_T3_T4_T6_E12temp_storage+48];
	setp.lt.f64 	%p107, %fd200, %fd201;
	selp.f64 	%fd202, %fd201, %fd200, %p107;
	ld.shared.f64 	%fd203, [_ZZN3cub18CUB_300001_SM_10006detail6reduce28DeviceReduceSingleTileKernelINS2_10policy_hubIdjN4cuda3__47maximumIdEEE10Policy1000EPdSB_iS8_ddNS5_3std3__410__identityEEEvT0_T1_T2_T3_T4_T6_E12temp_storage+56];
	setp.lt.f64 	%p108, %fd202, %fd203;
	selp.f64 	%fd204, %fd203, %fd202, %p108;
	ld.shared.f64 	%fd205, [_ZZN3cub18CUB_300001_SM_10006detail6reduce28DeviceReduceSingleTileKernelINS2_10policy_hubIdjN4cuda3__47maximumIdEEE10Policy1000EPdSB_iS8_ddNS5_3std3__410__identityEEEvT0_T1_T2_T3_T4_T6_E12temp_storage+64];
	setp.lt.f64 	%p109, %fd204, %fd205;
	selp.f64 	%fd380, %fd205, %fd204, %p109;
	bra.uni 	$L__BB8_72;
$L__BB8_52:
	// begin inline asm
	mov.u32 %r138, %laneid;
	// end inline asm
	and.b32  	%r189, %r35, 992;
	add.s32 	%r190, %r189, 32;
	setp.gt.s32 	%p64, %r190, %r68;
	not.b32 	%r191, %r189;
	add.s32 	%r192, %r68, %r191;
	selp.b32 	%r187, %r192, 31, %p64;
	mov.b64 	%rd94, %fd372;
	mov.b64 	{%r140, %r145}, %rd94;
	mov.b32 	%r146, 1;
	mov.b32 	%r188, -1;
	// begin inline asm
	shfl.sync.down.b32 %r139, %r140, %r146, %r187, %r188;
	// end inline asm
	// begin inline asm
	shfl.sync.down.b32 %r144, %r145, %r146, %r187, %r188;
	// end inline asm
	mov.b64 	%rd95, {%r139, %r144};
	mov.b64 	%fd133, %rd95;
	setp.lt.s32 	%p65, %r138, %r187;
	setp.lt.f64 	%p66, %fd372, %fd133;
	selp.f64 	%fd134, %fd133, %fd372, %p66;
	selp.f64 	%fd135, %fd134, %fd372, %p65;
	mov.b64 	%rd96, %fd135;
	mov.b64 	{%r150, %r155}, %rd96;
	mov.b32 	%r156, 2;
	// begin inline asm
	shfl.sync.down.b32 %r149, %r150, %r156, %r187, %r188;
	// end inline asm
	// begin inline asm
	shfl.sync.down.b32 %r154, %r155, %r156, %r187, %r188;
	// end inline asm
	mov.b64 	%rd97, {%r149, %r154};
	mov.b64 	%fd136, %rd97;
	add.s32 	%r193, %r138, 2;
	setp.gt.s32 	%p67, %r193, %r187;
	setp.lt.f64 	%p68, %fd135, %fd136;
	selp.f64 	%fd137, %fd136, %fd135, %p68;
	selp.f64 	%fd138, %fd135, %fd137, %p67;
	mov.b64 	%rd98, %fd138;
	mov.b64 	{%r160, %r165}, %rd98;
	mov.b32 	%r166, 4;
	// begin inline asm
	shfl.sync.down.b32 %r159, %r160, %r166, %r187, %r188;
	// end inline asm
	// begin inline asm
	shfl.sync.down.b32 %r164, %r165, %r166, %r187, %r188;
	// end inline asm
	mov.b64 	%rd99, {%r159, %r164};
	mov.b64 	%fd139, %rd99;
	add.s32 	%r194, %r138, 4;
	setp.gt.s32 	%p69, %r194, %r187;
	setp.lt.f64 	%p70, %fd138, %fd139;
	selp.f64 	%fd140, %fd139, %fd138, %p70;
	selp.f64 	%fd141, %fd138, %fd140, %p69;
	mov.b64 	%rd100, %fd141;
	mov.b64 	{%r170, %r175}, %rd100;
	mov.b32 	%r176, 8;
	// begin inline asm
	shfl.sync.down.b32 %r169, %r170, %r176, %r187, %r188;
	// end inline asm
	// begin inline asm
	shfl.sync.down.b32 %r174, %r175, %r176, %r187, %r188;
	// end inline asm
	mov.b64 	%rd101, {%r169, %r174};
	mov.b64 	%fd142, %rd101;
	add.s32 	%r195, %r138, 8;
	setp.gt.s32 	%p71, %r195, %r187;
	setp.lt.f64 	%p72, %fd141, %fd142;
	selp.f64 	%fd143, %fd142, %fd141, %p72;
	selp.f64 	%fd144, %fd141, %fd143, %p71;
	mov.b64 	%rd102, %fd144;
	mov.b64 	{%r180, %r185}, %rd102;
	mov.b32 	%r186, 16;
	// begin inline asm
	shfl.sync.down.b32 %r179, %r180, %r186, %r187, %r188;
	// end inline asm
	// begin inline asm
	shfl.sync.down.b32 %r184, %r185, %r186, %r187, %r188;
	// end inline asm
	mov.b64 	%rd103, {%r179, %r184};
	mov.b64 	%fd145, %rd103;
	add.s32 	%r196, %r138, 16;
	setp.gt.s32 	%p73, %r196, %r187;
	setp.lt.f64 	%p74, %fd144, %fd145;
	selp.f64 	%fd146, %fd145, %fd144, %p74;
	selp.f64 	%fd380, %fd144, %fd146, %p73;
	setp.ne.s32 	%p75, %r138, 0;
	@%p75 bra 	$L__BB8_54;
	shr.u32 	%r197, %r35, 2;
	and.b32  	%r198, %r197, 248;
	mov.u32 	%r199, _ZZN3cub18CUB_300001_SM_10006detail6reduce28DeviceReduceSingleTileKernelINS2_10policy_hubIdjN4cuda3__47maximumIdEEE10Policy1000EPdSB_iS8_ddNS5_3std3__410__identityEEEvT0_T1_T2_T3_T4_T6_E12temp_storage;
	add.s32 	%r200, %r199, %r198;
	st.shared.f64 	[%r200+8], %fd380;
$L__BB8_54:
	bar.sync 	0;
	setp.ne.s32 	%p76, %r35, 0;
	@%p76 bra 	$L__BB8_72;
	setp.gt.s32 	%p77, %r68, 32;
	ld.shared.f64 	%fd147, [_ZZN3cub18CUB_300001_SM_10006detail6reduce28DeviceReduceSingleTileKernelINS2_10policy_hubIdjN4cuda3__47maximumIdEEE10Policy1000EPdSB_iS8_ddNS5_3std3__410__identityEEEvT0_T1_T2_T3_T4_T6_E12temp_storage+16];
	setp.lt.f64 	%p78, %fd380, %fd147;
	selp.f64 	%fd149, %fd147, %fd380, %p78;
	selp.f64 	%fd150, %fd149, %fd380, %p77;
	setp.gt.s32 	%p79, %r68, 64;
	ld.shared.f64 	%fd152, [_ZZN3cub18CUB_300001_SM_10006detail6reduce28DeviceReduceSingleTileKernelINS2_10policy_hubIdjN4cuda3__47maximumIdEEE10Policy1000EPdSB_iS8_ddNS5_3std3__410__identityEEEvT0_T1_T2_T3_T4_T6_E12temp_storage+24];
	setp.lt.f64 	%p80, %fd150, %fd152;
	selp.f64 	%fd154, %fd152, %fd150, %p80;
	selp.f64 	%fd155, %fd154, %fd150, %p79;
	setp.gt.s32 	%p81, %r68, 96;
	ld.shared.f64 	%fd157, [_ZZN3cub18CUB_300001_SM_10006detail6reduce28DeviceReduceSingleTileKernelINS2_10policy_hubIdjN4cuda3__47maximumIdEEE10Policy1000EPdSB_iS8_ddNS5_3std3__410__identityEEEvT0_T1_T2_T3_T4_T6_E12temp_storage+32];
	setp.lt.f64 	%p82, %fd155, %fd157;
	selp.f64 	%fd159, %fd157, %fd155, %p82;
	selp.f64 	%fd160, %fd159, %fd155, %p81;
	setp.gt.s32 	%p83, %r68, 128;
	ld.shared.f64 	%fd162, [_ZZN3cub18CUB_300001_SM_10006detail6reduce28DeviceReduceSingleTileKernelINS2_10policy_hubIdjN4cuda3__47maximumIdEEE10Policy1000EPdSB_iS8_ddNS5_3std3__410__identityEEEvT0_T1_T2_T3_T4_T6_E12temp_storage+40];
	setp.lt.f64 	%p84, %fd160, %fd162;
	selp.f64 	%fd164, %fd162, %fd160, %p84;
	selp.f64 	%fd165, %fd164, %fd160, %p83;
	setp.gt.s32 	%p85, %r68, 160;
	ld.shared.f64 	%fd167, [_ZZN3cub18CUB_300001_SM_10006detail6reduce28DeviceReduceSingleTileKernelINS2_10policy_hubIdjN4cuda3__47maximumIdEEE10Policy1000EPdSB_iS8_ddNS5_3std3__410__identityEEEvT0_T1_T2_T3_T4_T6_E12temp_storage+48];
	setp.lt.f64 	%p86, %fd165, %fd167;
	selp.f64 	%fd169, %fd167, %fd165, %p86;
	selp.f64 	%fd170, %fd169, %fd165, %p85;
	setp.gt.s32 	%p87, %r68, 192;
	ld.shared.f64 	%fd172, [_ZZN3cub18CUB_300001_SM_10006detail6reduce28DeviceReduceSingleTileKernelINS2_10policy_hubIdjN4cuda3__47maximumIdEEE10Policy1000EPdSB_iS8_ddNS5_3std3__410__identityEEEvT0_T1_T2_T3_T4_T6_E12temp_storage+56];
	setp.lt.f64 	%p88, %fd170, %fd172;
	selp.f64 	%fd174, %fd172, %fd170, %p88;
	selp.f64 	%fd175, %fd174, %fd170, %p87;
	setp.gt.s32 	%p89, %r68, 224;
	ld.shared.f64 	%fd177, [_ZZN3cub18CUB_300001_SM_10006detail6reduce28DeviceReduceSingleTileKernelINS2_10policy_hubIdjN4cuda3__47maximumIdEEE10Policy1000EPdSB_iS8_ddNS5_3std3__410__identityEEEvT0_T1_T2_T3_T4_T6_E12temp_storage+64];
	setp.lt.f64 	%p90, %fd175, %fd177;
	selp.f64 	%fd179, %fd177, %fd175, %p90;
	selp.f64 	%fd380, %fd179, %fd175, %p89;
	bra.uni 	$L__BB8_72;
$L__BB8_56:
	mov.u32 	%r47, %tid.x;
	mul.wide.u32 	%rd34, %r47, 8;
	add.s64 	%rd19, %rd15, %rd34;
	// begin inline asm
	ld.global.nc.u64 %rd18, [%rd19];
	// end inline asm
	mov.b64 	%fd59, %rd18;
	add.s64 	%rd21, %rd19, 2048;
	// begin inline asm
	ld.global.nc.u64 %rd20, [%rd21];
	// end inline asm
	mov.b64 	%fd60, %rd20;
	add.s64 	%rd23, %rd19, 4096;
	// begin inline asm
	ld.global.nc.u64 %rd22, [%rd23];
	// end inline asm
	mov.b64 	%fd61, %rd22;
	add.s64 	%rd25, %rd19, 6144;
	// begin inline asm
	ld.global.nc.u64 %rd24, [%rd25];
	// end inline asm
	mov.b64 	%fd62, %rd24;
	add.s64 	%rd27, %rd19, 8192;
	// begin inline asm
	ld.global.nc.u64 %rd26, [%rd27];
	// end inline asm
	mov.b64 	%fd63, %rd26;
	add.s64 	%rd29, %rd19, 10240;
	// begin inline asm
	ld.global.nc.u64 %rd28, [%rd29];
	// end inline asm
	mov.b64 	%fd64, %rd28;
	add.s64 	%rd31, %rd19, 12288;
	// begin inline asm
	ld.global.nc.u64 %rd30, [%rd31];
	// end inline asm
	mov.b64 	%fd65, %rd30;
	add.s64 	%rd33, %rd19, 14336;
	// begin inline asm
	ld.global.nc.u64 %rd32, [%rd33];
	// end inline asm
	mov.b64 	%fd66, %rd32;
	setp.lt.f64 	%p4, %fd59, %fd60;
	selp.f64 	%fd67, %fd60, %fd59, %p4;
	setp.lt.f64 	%p5, %fd67, %fd61;
	selp.f64 	%fd68, %fd61, %fd67, %p5;
	setp.lt.f64 	%p6, %fd68, %fd62;
	selp.f64 	%fd69, %fd62, %fd68, %p6;
	setp.lt.f64 	%p7, %fd69, %fd63;
	selp.f64 	%fd70, %fd63, %fd69, %p7;
	setp.lt.f64 	%p8, %fd70, %fd64;
	selp.f64 	%fd71, %fd64, %fd70, %p8;
	setp.lt.f64 	%p9, %fd71, %fd65;
	selp.f64 	%fd72, %fd65, %fd71, %p9;
	setp.lt.f64 	%p10, %fd72, %fd66;
	selp.f64 	%fd379, %fd66, %fd72, %p10;
	setp.lt.u32 	%p11, %r68, 4096;
	mov.b32 	%r465, 2048;
	@%p11 bra 	$L__BB8_60;
	add.s32 	%r48, %r68, -2048;
	mov.b32 	%r465, 2048;
$L__BB8_58:
	mul.wide.s32 	%rd51, %r465, 8;
	add.s64 	%rd36, %rd19, %rd51;
	// begin inline asm
	ld.global.nc.u64 %rd35, [%rd36];
	// end inline asm
	mov.b64 	%fd73, %rd35;
	add.s64 	%rd38, %rd36, 2048;
	// begin inline asm
	ld.global.nc.u64 %rd37, [%rd38];
	// end inline asm
	mov.b64 	%fd74, %rd37;
	add.s64 	%rd40, %rd36, 4096;
	// begin inline asm
	ld.global.nc.u64 %rd39, [%rd40];
	// end inline asm
	mov.b64 	%fd75, %rd39;
	add.s64 	%rd42, %rd36, 6144;
	// begin inline asm
	ld.global.nc.u64 %rd41, [%rd42];
	// end inline asm
	mov.b64 	%fd76, %rd41;
	add.s64 	%rd44, %rd36, 8192;
	// begin inline asm
	ld.global.nc.u64 %rd43, [%rd44];
	// end inline asm
	mov.b64 	%fd77, %rd43;
	add.s64 	%rd46, %rd36, 10240;
	// begin inline asm
	ld.global.nc.u64 %rd45, [%rd46];
	// end inline asm
	mov.b64 	%fd78, %rd45;
	add.s64 	%rd48, %rd36, 12288;
	// begin inline asm
	ld.global.nc.u64 %rd47, [%rd48];
	// end inline asm
	mov.b64 	%fd79, %rd47;
	add.s64 	%rd50, %rd36, 14336;
	// begin inline asm
	ld.global.nc.u64 %rd49, [%rd50];
	// end inline asm
	mov.b64 	%fd80, %rd49;
	setp.lt.f64 	%p12, %fd379, %fd73;
	selp.f64 	%fd81, %fd73, %fd379, %p12;
	setp.lt.f64 	%p13, %fd81, %fd74;
	selp.f64 	%fd82, %fd74, %fd81, %p13;
	setp.lt.f64 	%p14, %fd82, %fd75;
	selp.f64 	%fd83, %fd75, %fd82, %p14;
	setp.lt.f64 	%p15, %fd83, %fd76;
	selp.f64 	%fd84, %fd76, %fd83, %p15;
	setp.lt.f64 	%p16, %fd84, %fd77;
	selp.f64 	%fd85, %fd77, %fd84, %p16;
	setp.lt.f64 	%p17, %fd85, %fd78;
	selp.f64 	%fd86, %fd78, %fd85, %p17;
	setp.lt.f64 	%p18, %fd86, %fd79;
	selp.f64 	%fd87, %fd79, %fd86, %p18;
	setp.lt.f64 	%p19, %fd87, %fd80;
	selp.f64 	%fd379, %fd80, %fd87, %p19;
	sub.s32 	%r71, %r68, %r465;
	setp.lt.s32 	%p20, %r71, 2048;
	@%p20 bra 	$L__BB8_68;
	add.s32 	%r465, %r465, 2048;
	setp.le.s32 	%p21, %r465, %r48;
	@%p21 bra 	$L__BB8_58;
$L__BB8_60:
	setp.le.s32 	%p22, %r68, %r465;
	@%p22 bra 	$L__BB8_68;
	sub.s32 	%r52, %r68, %r465;
	setp.ge.s32 	%p23, %r47, %r52;
	@%p23 bra 	$L__BB8_68;
	not.b32 	%r72, %r47;
	add.s32 	%r73, %r68, %r72;
	sub.s32 	%r53, %r73, %r465;
	and.b32  	%r74, %r53, 768;
	setp.eq.s32 	%p24, %r74, 768;
	mov.u32 	%r469, %r47;
	@%p24 bra 	$L__BB8_65;
	add.s32 	%r467, %r47, %r465;
	shr.u32 	%r75, %r53, 8;
	add.s32 	%r76, %r75, 1;
	and.b32  	%r77, %r76, 3;
	neg.s32 	%r466, %r77;
	mov.u32 	%r469, %r47;
$L__BB8_64:
	.pragma "nounroll";
	mul.wide.u32 	%rd54, %r467, 8;
	add.s64 	%rd53, %rd15, %rd54;
	// begin inline asm
	ld.global.nc.u64 %rd52, [%rd53];
	// end inline asm
	mov.b64 	%fd89, %rd52;
	setp.lt.f64 	%p25, %fd379, %fd89;
	selp.f64 	%fd379, %fd89, %fd379, %p25;
	add.s32 	%r469, %r469, 256;
	add.s32 	%r467, %r467, 256;
	add.s32 	%r466, %r466, 1;
	setp.ne.s32 	%p26, %r466, 0;
	@%p26 bra 	$L__BB8_64;
$L__BB8_65:
	setp.lt.u32 	%p27, %r53, 768;
	@%p27 bra 	$L__BB8_68;
	cvt.u64.u32 	%rd55, %r469;
	cvt.u64.u32 	%rd56, %r465;
	add.s64 	%rd57, %rd55, %rd56;
	shl.b64 	%rd58, %rd57, 3;
	add.s64 	%rd59, %rd58, %rd15;
	add.s64 	%rd205, %rd59, 4096;
	add.s32 	%r470, %r469, %r465;
$L__BB8_67:
	mul.wide.u32 	%rd68, %r470, 8;
	add.s64 	%rd61, %rd15, %rd68;
	// begin inline asm
	ld.global.nc.u64 %rd60, [%rd61];
	// end inline asm
	mov.b64 	%fd90, %rd60;
	setp.lt.f64 	%p28, %fd379, %fd90;
	selp.f64 	%fd91, %fd90, %fd379, %p28;
	add.s64 	%rd63, %rd205, -2048;
	// begin inline asm
	ld.global.nc.u64 %rd62, [%rd63];
	// end inline asm
	mov.b64 	%fd92, %rd62;
	setp.lt.f64 	%p29, %fd91, %fd92;
	selp.f64 	%fd93, %fd92, %fd91, %p29;
	// begin inline asm
	ld.global.nc.u64 %rd64, [%rd205];
	// end inline asm
	mov.b64 	%fd94, %rd64;
	setp.lt.f64 	%p30, %fd93, %fd94;
	selp.f64 	%fd95, %fd94, %fd93, %p30;
	add.s64 	%rd67, %rd205, 2048;
	// begin inline asm
	ld.global.nc.u64 %rd66, [%rd67];
	// end inline asm
	mov.b64 	%fd96, %rd66;
	setp.lt.f64 	%p31, %fd95, %fd96;
	selp.f64 	%fd379, %fd96, %fd95, %p31;
	add.s32 	%r469, %r469, 1024;
	add.s64 	%rd205, %rd205, 8192;
	add.s32 	%r470, %r470, 1024;
	setp.lt.s32 	%p32, %r469, %r52;
	@%p32 bra 	$L__BB8_67;
$L__BB8_68:
	// begin inline asm
	mov.u32 %r78, %laneid;
	// end inline asm
	mov.b64 	%rd69, %fd379;
	mov.b64 	{%r80, %r85}, %rd69;
	mov.b32 	%r86, 1;
	mov.b32 	%r127, 31;
	mov.b32 	%r128, -1;
	// begin inline asm
	shfl.sync.down.b32 %r79, %r80, %r86, %r127, %r128;
	// end inline asm
	// begin inline asm
	shfl.sync.down.b32 %r84, %r85, %r86, %r127, %r128;
	// end inline asm
	mov.b64 	%rd70, {%r79, %r84};
	mov.b64 	%fd97, %rd70;
	setp.gt.s32 	%p33, %r78, 30;
	setp.lt.f64 	%p34, %fd379, %fd97;
	selp.f64 	%fd98, %fd97, %fd379, %p34;
	selp.f64 	%fd99, %fd379, %fd98, %p33;
	mov.b64 	%rd71, %fd99;
	mov.b64 	{%r90, %r95}, %rd71;
	mov.b32 	%r96, 2;
	// begin inline asm
	shfl.sync.down.b32 %r89, %r90, %r96, %r127, %r128;
	// end inline asm
	// begin inline asm
	shfl.sync.down.b32 %r94, %r95, %r96, %r127, %r128;
	// end inline asm
	mov.b64 	%rd72, {%r89, %r94};
	mov.b64 	%fd100, %rd72;
	setp.gt.s32 	%p35, %r78, 29;
	setp.lt.f64 	%p36, %fd99, %fd100;
	selp.f64 	%fd101, %fd100, %fd99, %p36;
	selp.f64 	%fd102, %fd99, %fd101, %p35;
	mov.b64 	%rd73, %fd102;
	mov.b64 	{%r100, %r105}, %rd73;
	mov.b32 	%r106, 4;
	// begin inline asm
	shfl.sync.down.b32 %r99, %r100, %r106, %r127, %r128;
	// end inline asm
	// begin inline asm
	shfl.sync.down.b32 %r104, %r105, %r106, %r127, %r128;
	// end inline asm
	mov.b64 	%rd74, {%r99, %r104};
	mov.b64 	%fd103, %rd74;
	setp.gt.s32 	%p37, %r78, 27;
	setp.lt.f64 	%p38, %fd102, %fd103;
	selp.f64 	%fd104, %fd103, %fd102, %p38;
	selp.f64 	%fd105, %fd102, %fd104, %p37;
	mov.b64 	%rd75, %fd105;
	mov.b64 	{%r110, %r115}, %rd75;
	mov.b32 	%r116, 8;
	// begin inline asm
	shfl.sync.down.b32 %r109, %r110, %r116, %r127, %r128;
	// end inline asm
	// begin inline asm
	shfl.sync.down.b32 %r114, %r115, %r116, %r127, %r128;
	// end inline asm
	mov.b64 	%rd76, {%r109, %r114};
	mov.b64 	%fd106, %rd76;
	setp.gt.s32 	%p39, %r78, 23;
	setp.lt.f64 	%p40, %fd105, %fd106;
	selp.f64 	%fd107, %fd106, %fd105, %p40;
	selp.f64 	%fd108, %fd105, %fd107, %p39;
	mov.b64 	%rd77, %fd108;
	mov.b64 	{%r120, %r125}, %rd77;
	mov.b32 	%r126, 16;
	// begin inline asm
	shfl.sync.down.b32 %r119, %r120, %r126, %r127, %r128;
	// end inline asm
	// begin inline asm
	shfl.sync.down.b32 %r124, %r125, %r126, %r127, %r128;
	// end inline asm
	mov.b64 	%rd78, {%r119, %r124};
	mov.b64 	%fd109, %rd78;
	setp.gt.s32 	%p41, %r78, 15;
	setp.lt.f64 	%p42, %fd108, %fd109;
	selp.f64 	%fd54, %fd109, %fd108, %p42;
	selp.f64 	%fd380, %fd108, %fd54, %p41;
	setp.ne.s32 	%p43, %r78, 0;
	@%p43 bra 	$L__BB8_70;
	shr.u32 	%r129, %r47, 2;
	and.b32  	%r130, %r129, 248;
	mov.u32 	%r131, _ZZN3cub18CUB_300001_SM_10006detail6reduce28DeviceReduceSingleTileKernelINS2_10policy_hubIdjN4cuda3__47maximumIdEEE10Policy1000EPdSB_iS8_ddNS5_3std3__410__identityEEEvT0_T1_T2_T3_T4_T6_E12temp_storage;
	add.s32 	%r132, %r131, %r130;
	st.shared.f64 	[%r132+8], %fd54;
$L__BB8_70:
	bar.sync 	0;
	setp.ne.s32 	%p44, %r47, 0;
	@%p44 bra 	$L__BB8_72;
	ld.shared.f64 	%fd110, [_ZZN3cub18CUB_300001_SM_10006detail6reduce28DeviceReduceSingleTileKernelINS2_10policy_hubIdjN4cuda3__47maximumIdEEE10Policy1000EPdSB_iS8_ddNS5_3std3__410__identityEEEvT0_T1_T2_T3_T4_T6_E12temp_storage+16];
	setp.lt.f64 	%p45, %fd380, %fd110;
	selp.f64 	%fd111, %fd110, %fd380, %p45;
	ld.shared.f64 	%fd112, [_ZZN3cub18CUB_300001_SM_10006detail6reduce28DeviceReduceSingleTileKernelINS2_10policy_hubIdjN4cuda3__47maximumIdEEE10Policy1000EPdSB_iS8_ddNS5_3std3__410__identityEEEvT0_T1_T2_T3_T4_T6_E12temp_storage+24];
	setp.lt.f64 	%p46, %fd111, %fd112;
	selp.f64 	%fd113, %fd112, %fd111, %p46;
	ld.shared.f64 	%fd114, [_ZZN3cub18CUB_300001_SM_10006detail6reduce28DeviceReduceSingleTileKernelINS2_10policy_hubIdjN4cuda3__47maximumIdEEE10Policy1000EPdSB_iS8_ddNS5_3std3__410__identityEEEvT0_T1_T2_T3_T4_T6_E12temp_storage+32];
	setp.lt.f64 	%p47, %fd113, %fd114;
	selp.f64 	%fd115, %fd114, %fd113, %p47;
	ld.shared.f64 	%fd116, [_ZZN3cub18CUB_300001_SM_10006detail6reduce28DeviceReduceSingleTileKernelINS2_10policy_hubIdjN4cuda3__47maximumIdEEE10Policy1000EPdSB_iS8_ddNS5_3std3__410__identityEEEvT0_T1_T2_T3_T4_T6_E12temp_storage+40];
	setp.lt.f64 	%p48, %fd115, %fd116;
	selp.f64 	%fd117, %fd116, %fd115, %p48;
	ld.shared.f64 	%fd118, [_ZZN3cub18CUB_300001_SM_10006detail6reduce28DeviceReduceSingleTileKernelINS2_10policy_hubIdjN4cuda3__47maximumIdEEE10Policy1000EPdSB_iS8_ddNS5_3std3__410__identityEEEvT0_T1_T2_T3_T4_T6_E12temp_storage+48];
	setp.lt.f64 	%p49, %fd117, %fd118;
	selp.f64 	%fd119, %fd118, %fd117, %p49;
	ld.shared.f64 	%fd120, [_ZZN3cub18CUB_300001_SM_10006detail6reduce28DeviceReduceSingleTileKernelINS2_10policy_hubIdjN4cuda3__47maximumIdEEE10Policy1000EPdSB_iS8_ddNS5_3std3__410__identityEEEvT0_T1_T2_T3_T4_T6_E12temp_storage+56];
	setp.lt.f64 	%p50, %fd119, %fd120;
	selp.f64 	%fd121, %fd120, %fd119, %p50;
	ld.shared.f64 	%fd122, [_ZZN3cub18CUB_300001_SM_10006detail6reduce28DeviceReduceSingleTileKernelINS2_10policy_hubIdjN4cuda3__47maximumIdEEE10Policy1000EPdSB_iS8_ddNS5_3std3__410__identityEEEvT0_T1_T2_T3_T4_T6_E12temp_storage+64];
	setp.lt.f64 	%p51, %fd121, %fd122;
	selp.f64 	%fd380, %fd122, %fd121, %p51;
$L__BB8_72:
	mov.u32 	%r444, %tid.x;
	setp.ne.s32 	%p217, %r444, 0;
	@%p217 bra 	$L__BB8_74;
	setp.lt.f64 	%p218, %fd58, %fd380;
	selp.f64 	%fd353, %fd380, %fd58, %p218;
	st.global.f64 	[%rd1], %fd353;
$L__BB8_74:
	ret;

}
	// .globl	_ZN3cub18CUB_300001_SM_10006detail6reduce28DeviceReduceSingleTileKernelINS2_10policy_hubIdyN4cuda3__47maximumIdEEE10Policy1000EN6thrust24THRUST_300001_SM_1000_NS6detail15normal_iteratorINSC_10device_ptrIdEEEEPdyS8_ddNS5_3std3__410__identityEEEvT0_T1_T2_T3_T4_T6_
.visible .entry _ZN3cub18CUB_300001_SM_10006detail6reduce28DeviceReduceSingleTileKernelINS2_10policy_hubIdyN4cuda3__47maximumIdEEE10Policy1000EN6thrust24THRUST_300001_SM_1000_NS6detail15normal_iteratorINSC_10device_ptrIdEEEEPdyS8_ddNS5_3std3__410__identityEEEvT0_T1_T2_T3_T4_T6_(
	.param .align 8 .b8 _ZN3cub18CUB_300001_SM_10006detail6reduce28DeviceReduceSingleTileKernelINS2_10policy_hubIdyN4cuda3__47maximumIdEEE10Policy1000EN6thrust24THRUST_300001_SM_1000_NS6detail15normal_iteratorINSC_10device_ptrIdEEEEPdyS8_ddNS5_3std3__410__identityEEEvT0_T1_T2_T3_T4_T6__param_0[8],
	.param .u64 .ptr .align 1 _ZN3cub18CUB_300001_SM_10006detail6reduce28DeviceReduceSingleTileKernelINS2_10policy_hubIdyN4cuda3__47maximumIdEEE10Policy1000EN6thrust24THRUST_300001_SM_1000_NS6detail15normal_iteratorINSC_10device_ptrIdEEEEPdyS8_ddNS5_3std3__410__identityEEEvT0_T1_T2_T3_T4_T6__param_1,
	.param .u64 _ZN3cub18CUB_300001_SM_10006detail6reduce28DeviceReduceSingleTileKernelINS2_10policy_hubIdyN4cuda3__47maximumIdEEE10Policy1000EN6thrust24THRUST_300001_SM_1000_NS6detail15normal_iteratorINSC_10device_ptrIdEEEEPdyS8_ddNS5_3std3__410__identityEEEvT0_T1_T2_T3_T4_T6__param_2,
	.param .align 1 .b8 _ZN3cub18CUB_300001_SM_10006detail6reduce28DeviceReduceSingleTileKernelINS2_10policy_hubIdyN4cuda3__47maximumIdEEE10Policy1000EN6thrust24THRUST_300001_SM_1000_NS6detail15normal_iteratorINSC_10device_ptrIdEEEEPdyS8_ddNS5_3std3__410__identityEEEvT0_T1_T2_T3_T4_T6__param_3[1],
	.param .f64 _ZN3cub18CUB_300001_SM_10006detail6reduce28DeviceReduceSingleTileKernelINS2_10policy_hubIdyN4cuda3__47maximumIdEEE10Policy1000EN6thrust24THRUST_300001_SM_1000_NS6detail15normal_iteratorINSC_10device_ptrIdEEEEPdyS8_ddNS5_3std3__410__identityEEEvT0_T1_T2_T3_T4_T6__param_4,
	.param .align 1 .b8 _ZN3cub18CUB_300001_SM_10006detail6reduce28DeviceReduceSingleTileKernelINS2_10policy_hubIdyN4cuda3__47maximumIdEEE10Policy1000EN6thrust24THRUST_300001_SM_1000_NS6detail15normal_iteratorINSC_10device_ptrIdEEEEPdyS8_ddNS5_3std3__410__identityEEEvT0_T1_T2_T3_T4_T6__param_5[1]
)
.maxntid 256
.minnctapersm 1
{
	.reg .pred 	%p<169>;
	.reg .b32 	%r<246>;
	.reg .b64 	%rd<86>;
	.reg .b64 	%fd<309>;
	// demoted variable
	.shared .align 8 .b8 _ZZN3cub18CUB_300001_SM_10006detail6reduce28DeviceReduceSingleTileKernelINS2_10policy_hubIdyN4cuda3__47maximumIdEEE10Policy1000EN6thrust24THRUST_300001_SM_1000_NS6detail15normal_iteratorINSC_10device_ptrIdEEEEPdyS8_ddNS5_3std3__410__identityEEEvT0_T1_T2_T3_T4_T6_E12temp_storage[80];
	ld.param.u64 	%rd18, [_ZN3cub18CUB_300001_SM_10006detail6reduce28DeviceReduceSingleTileKernelINS2_10policy_hubIdyN4cuda3__47maximumIdEEE10Policy1000EN6thrust24THRUST_300001_SM_1000_NS6detail15normal_iteratorINSC_10device_ptrIdEEEEPdyS8_ddNS5_3std3__410__identityEEEvT0_T1_T2_T3_T4_T6__param_0];
	ld.param.u64 	%rd20, [_ZN3cub18CUB_300001_SM_10006detail6reduce28DeviceReduceSingleTileKernelINS2_10policy_hubIdyN4cuda3__47maximumIdEEE10Policy1000EN6thrust24THRUST_300001_SM_1000_NS6detail15normal_iteratorINSC_10device_ptrIdEEEEPdyS8_ddNS5_3std3__410__identityEEEvT0_T1_T2_T3_T4_T6__param_1];
	ld.param.u64 	%rd19, [_ZN3cub18CUB_300001_SM_10006detail6reduce28DeviceReduceSingleTileKernelINS2_10policy_hubIdyN4cuda3__47maximumIdEEE10Policy1000EN6thrust24THRUST_300001_SM_1000_NS6detail15normal_iteratorINSC_10device_ptrIdEEEEPdyS8_ddNS5_3std3__410__identityEEEvT0_T1_T2_T3_T4_T6__param_2];
	ld.param.f64 	%fd42, [_ZN3cub18CUB_300001_SM_10006detail6reduce28DeviceReduceSingleTileKernelINS2_10policy_hubIdyN4cuda3__47maximumIdEEE10Policy1000EN6thrust24THRUST_300001_SM_1000_NS6detail15normal_iteratorINSC_10device_ptrIdEEEEPdyS8_ddNS5_3std3__410__identityEEEvT0_T1_T2_T3_T4_T6__param_4];
	cvta.to.global.u64 	%rd1, %rd20;
	setp.ne.s64 	%p1, %rd19, 0;
	@%p1 bra 	$L__BB9_3;
	mov.u32 	%r231, %tid.x;
	setp.ne.s32 	%p168, %r231, 0;
	@%p168 bra 	$L__BB9_51;
	st.global.f64 	[%rd1], %fd42;
	bra.uni 	$L__BB9_51;
$L__BB9_3:
	cvta.to.global.u64 	%rd2, %rd18;
	setp.gt.u64 	%p2, %rd19, 2047;
	@%p2 bra 	$L__BB9_28;
	cvt.u32.u64 	%r1, %rd19;
	mov.u32 	%r2, %tid.x;
	setp.ge.u32 	%p80, %r2, %r1;
	mov.f64 	%fd296, 0d0000000000000000;
	mov.u32 	%r235, %r2;
	@%p80 bra 	$L__BB9_6;
	mul.wide.u32 	%rd51, %r2, 8;
	add.s64 	%rd52, %rd2, %rd51;
	ld.global.f64 	%fd296, [%rd52];
	add.s32 	%r235, %r2, 256;
$L__BB9_6:
	setp.ge.u32 	%p81, %r235, %r1;
	@%p81 bra 	$L__BB9_19;
	not.b32 	%r108, %r235;
	add.s32 	%r109, %r108, %r1;
	shr.u32 	%r110, %r109, 8;
	add.s32 	%r5, %r110, 1;
	and.b32  	%r6, %r5, 15;
	setp.lt.u32 	%p82, %r109, 3840;
	@%p82 bra 	$L__BB9_10;
	and.b32  	%r111, %r5, 33554416;
	neg.s32 	%r233, %r111;
	mul.wide.u32 	%rd53, %r235, 8;
	add.s64 	%rd54, %rd53, %rd2;
	add.s64 	%rd81, %rd54, 16384;
$L__BB9_9:
	.pragma "nounroll";
	ld.global.f64 	%fd157, [%rd81+-16384];
	setp.lt.f64 	%p83, %fd296, %fd157;
	selp.f64 	%fd158, %fd157, %fd296, %p83;
	ld.global.f64 	%fd159, [%rd81+-14336];
	setp.lt.f64 	%p84, %fd158, %fd159;
	selp.f64 	%fd160, %fd159, %fd158, %p84;
	ld.global.f64 	%fd161, [%rd81+-12288];
	setp.lt.f64 	%p85, %fd160, %fd161;
	selp.f64 	%fd162, %fd161, %fd160, %p85;
	ld.global.f64 	%fd163, [%rd81+-10240];
	setp.lt.f64 	%p86, %fd162, %fd163;
	selp.f64 	%fd164, %fd163, %fd162, %p86;
	ld.global.f64 	%fd165, [%rd81+-8192];
	setp.lt.f64 	%p87, %fd164, %fd165;
	selp.f64 	%fd166, %fd165, %fd164, %p87;
	ld.global.f64 	%fd167, [%rd81+-6144];
	setp.lt.f64 	%p88, %fd166, %fd167;
	selp.f64 	%fd168, %fd167, %fd166, %p88;
	ld.global.f64 	%fd169, [%rd81+-4096];
	setp.lt.f64 	%p89, %fd168, %fd169;
	selp.f64 	%fd170, %fd169, %fd168, %p89;
	ld.global.f64 	%fd171, [%rd81+-2048];
	setp.lt.f64 	%p90, %fd170, %fd171;
	selp.f64 	%fd172, %fd171, %fd170, %p90;
	ld.global.f64 	%fd173, [%rd81];
	setp.lt.f64 	%p91, %fd172, %fd173;
	selp.f64 	%fd174, %fd173, %fd172, %p91;
	ld.global.f64 	%fd175, [%rd81+2048];
	setp.lt.f64 	%p92, %fd174, %fd175;
	selp.f64 	%fd176, %fd175, %fd174, %p92;
	ld.global.f64 	%fd177, [%rd81+4096];
	setp.lt.f64 	%p93, %fd176, %fd177;
	selp.f64 	%fd178, %fd177, %fd176, %p93;
	ld.global.f64 	%fd179, [%rd81+6144];
	setp.lt.f64 	%p94, %fd178, %fd179;
	selp.f64 	%fd180, %fd179, %fd178, %p94;
	ld.global.f64 	%fd181, [%rd81+8192];
	setp.lt.f64 	%p95, %fd180, %fd181;
	selp.f64 	%fd182, %fd181, %fd180, %p95;
	ld.global.f64 	%fd183, [%rd81+10240];
	setp.lt.f64 	%p96, %fd182, %fd183;
	selp.f64 	%fd184, %fd183, %fd182, %p96;
	ld.global.f64 	%fd185, [%rd81+12288];
	setp.lt.f64 	%p97, %fd184, %fd185;
	selp.f64 	%fd186, %fd185, %fd184, %p97;
	ld.global.f64 	%fd187, [%rd81+14336];
	setp.lt.f64 	%p98, %fd186, %fd187;
	selp.f64 	%fd296, %fd187, %fd186, %p98;
	add.s32 	%r235, %r235, 4096;
	add.s32 	%r233, %r233, 16;
	add.s64 	%rd81, %rd81, 32768;
	setp.ne.s32 	%p99, %r233, 0;
	@%p99 bra 	$L__BB9_9;
$L__BB9_10:
	setp.eq.s32 	%p100, %r6, 0;
	@%p100 bra 	$L__BB9_19;
	and.b32  	%r13, %r5, 7;
	setp.lt.u32 	%p101, %r6, 8;
	@%p101 bra 	$L__BB9_13;
	mul.wide.s32 	%rd55, %r235, 8;
	add.s64 	%rd56, %rd2, %rd55;
	ld.global.f64 	%fd189, [%rd56];
	setp.lt.f64 	%p102, %fd296, %fd189;
	selp.f64 	%fd190, %fd189, %fd296, %p102;
	ld.global.f64 	%fd191, [%rd56+2048];
	setp.lt.f64 	%p103, %fd190, %fd191;
	selp.f64 	%fd192, %fd191, %fd190, %p103;
	ld.global.f64 	%fd193, [%rd56+4096];
	setp.lt.f64 	%p104, %fd192, %fd193;
	selp.f64 	%fd194, %fd193, %fd192, %p104;
	ld.global.f64 	%fd195, [%rd56+6144];
	setp.lt.f64 	%p105, %fd194, %fd195;
	selp.f64 	%fd196, %fd195, %fd194, %p105;
	ld.global.f64 	%fd197, [%rd56+8192];
	setp.lt.f64 	%p106, %fd196, %fd197;
	selp.f64 	%fd198, %fd197, %fd196, %p106;
	ld.global.f64 	%fd199, [%rd56+10240];
	setp.lt.f64 	%p107, %fd198, %fd199;
	selp.f64 	%fd200, %fd199, %fd198, %p107;
	ld.global.f64 	%fd201, [%rd56+12288];
	setp.lt.f64 	%p108, %fd200, %fd201;
	selp.f64 	%fd202, %fd201, %fd200, %p108;
	ld.global.f64 	%fd203, [%rd56+14336];
	setp.lt.f64 	%p109, %fd202, %fd203;
	selp.f64 	%fd296, %fd203, %fd202, %p109;
	add.s32 	%r235, %r235, 2048;
$L__BB9_13:
	setp.eq.s32 	%p110, %r13, 0;
	@%p110 bra 	$L__BB9_19;
	and.b32  	%r16, %r5, 3;
	setp.lt.u32 	%p111, %r13, 4;
	@%p111 bra 	$L__BB9_16;
	mul.wide.s32 	%rd57, %r235, 8;
	add.s64 	%rd58, %rd2, %rd57;
	ld.global.f64 	%fd205, [%rd58];
	setp.lt.f64 	%p112, %fd296, %fd205;
	selp.f64 	%fd206, %fd205, %fd296, %p112;
	ld.global.f64 	%fd207, [%rd58+2048];
	setp.lt.f64 	%p113, %fd206, %fd207;
	selp.f64 	%fd208, %fd207, %fd206, %p113;
	ld.global.f64 	%fd209, [%rd58+4096];
	setp.lt.f64 	%p114, %fd208, %fd209;
	selp.f64 	%fd210, %fd209, %fd208, %p114;
	ld.global.f64 	%fd211, [%rd58+6144];
	setp.lt.f64 	%p115, %fd210, %fd211;
	selp.f64 	%fd296, %fd211, %fd210, %p115;
	add.s32 	%r235, %r235, 1024;
$L__BB9_16:
	setp.eq.s32 	%p116, %r16, 0;
	@%p116 bra 	$L__BB9_19;
	neg.s32 	%r238, %r16;
$L__BB9_18:
	.pragma "nounroll";
	mul.wide.s32 	%rd59, %r235, 8;
	add.s64 	%rd60, %rd2, %rd59;
	ld.global.f64 	%fd212, [%rd60];
	setp.lt.f64 	%p117, %fd296, %fd212;
	selp.f64 	%fd296, %fd212, %fd296, %p117;
	add.s32 	%r235, %r235, 256;
	add.s32 	%r238, %r238, 1;
	setp.ne.s32 	%p118, %r238, 0;
	@%p118 bra 	$L__BB9_18;
$L__BB9_19:
	setp.lt.u64 	%p119, %rd19, 256;
	@%p119 bra 	$L__BB9_24;
	// begin inline asm
	mov.u32 %r175, %laneid;
	// end inline asm
	mov.b64 	%rd71, %fd296;
	mov.b64 	{%r177, %r182}, %rd71;
	mov.b32 	%r183, 1;
	mov.b32 	%r224, 31;
	mov.b32 	%r225, -1;
	// begin inline asm
	shfl.sync.down.b32 %r176, %r177, %r183, %r224, %r225;
	// end inline asm
	// begin inline asm
	shfl.sync.down.b32 %r181, %r182, %r183, %r224, %r225;
	// end inline asm
	mov.b64 	%rd72, {%r176, %r181};
	mov.b64 	%fd260, %rd72;
	setp.gt.s32 	%p147, %r175, 30;
	setp.lt.f64 	%p148, %fd296, %fd260;
	selp.f64 	%fd261, %fd260, %fd296, %p148;
	selp.f64 	%fd262, %fd296, %fd261, %p147;
	mov.b64 	%rd73, %fd262;
	mov.b64 	{%r187, %r192}, %rd73;
	mov.b32 	%r193, 2;
	// begin inline asm
	shfl.sync.down.b32 %r186, %r187, %r193, %r224, %r225;
	// end inline asm
	// begin inline asm
	shfl.sync.down.b32 %r191, %r192, %r193, %r224, %r225;
	// end inline asm
	mov.b64 	%rd74, {%r186, %r191};
	mov.b64 	%fd263, %rd74;
	setp.gt.s32 	%p149, %r175, 29;
	setp.lt.f64 	%p150, %fd262, %fd263;
	selp.f64 	%fd264, %fd263, %fd262, %p150;
	selp.f64 	%fd265, %fd262, %fd264, %p149;
	mov.b64 	%rd75, %fd265;
	mov.b64 	{%r197, %r202}, %rd75;
	mov.b32 	%r203, 4;
	// begin inline asm
	shfl.sync.down.b32 %r196, %r197, %r203, %r224, %r225;
	// end inline asm
	// begin inline asm
	shfl.sync.down.b32 %r201, %r202, %r203, %r224, %r225;
	// end inline asm
	mov.b64 	%rd76, {%r196, %r201};
	mov.b64 	%fd266, %rd76;
	setp.gt.s32 	%p151, %r175, 27;
	setp.lt.f64 	%p152, %fd265, %fd266;
	selp.f64 	%fd267, %fd266, %fd265, %p152;
	selp.f64 	%fd268, %fd265, %fd267, %p151;
	mov.b64 	%rd77, %fd268;
	mov.b64 	{%r207, %r212}, %rd77;
	mov.b32 	%r213, 8;
	// begin inline asm
	shfl.sync.down.b32 %r206, %r207, %r213, %r224, %r225;
	// end inline asm
	// begin inline asm
	shfl.sync.down.b32 %r211, %r212, %r213, %r224, %r225;
	// end inline asm
	mov.b64 	%rd78, {%r206, %r211};
	mov.b64 	%fd269, %rd78;
	setp.gt.s32 	%p153, %r175, 23;
	setp.lt.f64 	%p154, %fd268, %fd269;
	selp.f64 	%fd270, %fd269, %fd268, %p154;
	selp.f64 	%fd271, %fd268, %fd270, %p153;
	mov.b64 	%rd79, %fd271;
	mov.b64 	{%r217, %r222}, %rd79;
	mov.b32 	%r223, 16;
	// begin inline asm
	shfl.sync.down.b32 %r216, %r217, %r223, %r224, %r225;
	// end inline asm
	// begin inline asm
	shfl.sync.down.b32 %r221, %r222, %r223, %r224, %r225;
	// end inline asm
	mov.b64 	%rd80, {%r216, %r221};
	mov.b64 	%fd272, %rd80;
	setp.gt.s32 	%p155, %r175, 15;
	setp.lt.f64 	%p156, %fd271, %fd272;
	selp.f64 	%fd16, %fd272, %fd271, %p156;
	selp.f64 	%fd308, %fd271, %fd16, %p155;
	setp.ne.s32 	%p157, %r175, 0;
	@%p157 bra 	$L__BB9_22;
	shr.u32 	%r226, %r2, 2;
	and.b32  	%r227, %r226, 248;
	mov.u32 	%r228, _ZZN3cub18CUB_300001_SM_10006detail6reduce28DeviceReduceSingleTileKernelINS2_10policy_hubIdyN4cuda3__47maximumIdEEE10Policy1000EN6thrust24THRUST_300001_SM_1000_NS6detail15normal_iteratorINSC_10device_ptrIdEEEEPdyS8_ddNS5_3std3__410__identityEEEvT0_T1_T2_T3_T4_T6_E12temp_storage;
	add.s32 	%r229, %r228, %r227;
	st.shared.f64 	[%r229+8], %fd16;
$L__BB9_22:
	bar.sync 	0;
	setp.ne.s32 	%p158, %r2, 0;
	@%p158 bra 	$L__BB9_49;
	ld.shared.f64 	%fd273, [_ZZN3cub18CUB_300001_SM_10006detail6reduce28DeviceReduceSingleTileKernelINS2_10policy_hubIdyN4cuda3__47maximumIdEEE10Policy1000EN6thrust24THRUST_300001_SM_1000_NS6detail15normal_iteratorINSC_10device_ptrIdEEEEPdyS8_ddNS5_3std3__410__identityEEEvT0_T1_T2_T3_T4_T6_E12temp_storage+16];
	setp.lt.f64 	%p159, %fd308, %fd273;
	selp.f64 	%fd274, %fd273, %fd308, %p159;
	ld.shared.f64 	%fd275, [_ZZN3cub18CUB_300001_SM_10006detail6reduce28DeviceReduceSingleTileKernelINS2_10policy_hubIdyN4cuda3__47maximumIdEEE10Policy1000EN6thrust24THRUST_300001_SM_1000_NS6detail15normal_iteratorINSC_10device_ptrIdEEEEPdyS8_ddNS5_3std3__410__identityEEEvT0_T1_T2_T3_T4_T6_E12temp_storage+24];
	setp.lt.f64 	%p160, %fd274, %fd275;
	selp.f64 	%fd276, %fd275, %fd274, %p160;
	ld.shared.f64 	%fd277, [_ZZN3cub18CUB_300001_SM_10006detail6reduce28DeviceReduceSingleTileKernelINS2_10policy_hubIdyN4cuda3__47maximumIdEEE10Policy1000EN6thrust24THRUST_300001_SM_1000_NS6detail15normal_iteratorINSC_10device_ptrIdEEEEPdyS8_ddNS5_3std3__410__identityEEEvT0_T1_T2_T3_T4_T6_E12temp_storage+32];
	setp.lt.f64 	%p161, %fd276, %fd277;
	selp.f64 	%fd278, %fd277, %fd276, %p161;
	ld.shared.f64 	%fd279, [_ZZN3cub18CUB_300001_SM_10006detail6reduce28DeviceReduceSingleTileKernelINS2_10policy_hubIdyN4cuda3__47maximumIdEEE10Policy1000EN6thrust24THRUST_300001_SM_1000_NS6detail15normal_iteratorINSC_10device_ptrIdEEEEPdyS8_ddNS5_3std3__410__identityEEEvT0_T1_T2_T3_T4_T6_E12temp_storage+40];
	setp.lt.f64 	%p162, %fd278, %fd279;
	selp.f64 	%fd280, %fd279, %fd278, %p162;
	ld.shared.f64 	%fd281, [_ZZN3cub18CUB_300001_SM_10006detail6reduce28DeviceReduceSingleTileKernelINS2_10policy_hubIdyN4cuda3__47maximumIdEEE10Policy1000EN6thrust24THRUST_300001_SM_1000_NS6detail15normal_iteratorINSC_10device_ptrIdEEEEPdyS8_ddNS5_3std3__410__identityEEEvT0_T1_T2_T3_T4_T6_E12temp_storage+48];
	setp.lt.f64 	%p163, %fd280, %fd281;
	selp.f64 	%fd282, %fd281, %fd280, %p163;
	ld.shared.f64 	%fd283, [_ZZN3cub18CUB_300001_SM_10006detail6reduce28DeviceReduceSingleTileKernelINS2_10policy_hubIdyN4cuda3__47maximumIdEEE10Policy1000EN6thrust24THRUST_300001_SM_1000_NS6detail15normal_iteratorINSC_10device_ptrIdEEEEPdyS8_ddNS5_3std3__410__identityEEEvT0_T1_T2_T3_T4_T6_E12temp_storage+56];
	setp.lt.f64 	%p164, %fd282, %fd283;
	selp.f64 	%fd284, %fd283, %fd282, %p164;
	ld.shared.f64 	%fd285, [_ZZN3cub18CUB_300001_SM_10006detail6reduce28DeviceReduceSingleTileKernelINS2_10policy_hubIdyN4cuda3__47maximumIdEEE10Policy1000EN6thrust24THRUST_300001_SM_1000_NS6detail15normal_iteratorINSC_10device_ptrIdEEEEPdyS8_ddNS5_3std3__410__identityEEEvT0_T1_T2_T3_T4_T6_E12temp_storage+64];
	setp.lt.f64 	%p165, %fd284, %fd285;
	selp.f64 	%fd308, %fd285, %fd284, %p165;
	bra.uni 	$L__BB9_49;
$L__BB9_24:
	// begin inline asm
	mov.u32 %r112, %laneid;
	// end inline asm
	and.b32  	%r163, %r2, 992;
	add.s32 	%r164, %r163, 32;
	setp.gt.u32 	%p120, %r164, %r1;
	not.b32 	%r165, %r163;
	add.s32 	%r166, %r1, %r165;
	selp.b32 	%r161, %r166, 31, %p120;
	mov.b64 	%rd61, %fd296;
	mov.b64 	{%r114, %r119}, %rd61;
	mov.b32 	%r120, 1;
	mov.b32 	%r162, -1;
	// begin inline asm
	shfl.sync.down.b32 %r113, %r114, %r120, %r161, %r162;
	// end inline asm
	// begin inline asm
	shfl.sync.down.b32 %r118, %r119, %r120, %r161, %r162;
	// end inline asm
	mov.b64 	%rd62, {%r113, %r118};
	mov.b64 	%fd213, %rd62;
	setp.lt.s32 	%p121, %r112, %r161;
	setp.lt.f64 	%p122, %fd296, %fd213;
	selp.f64 	%fd214, %fd213, %fd296, %p122;
	selp.f64 	%fd215, %fd214, %fd296, %p121;
	mov.b64 	%rd63, %fd215;
	mov.b64 	{%r124, %r129}, %rd63;
	mov.b32 	%r130, 2;
	// begin inline asm
	shfl.sync.down.b32 %r123, %r124, %r130, %r161, %r162;
	// end inline asm
	// begin inline asm
	shfl.sync.down.b32 %r128, %r129, %r130, %r161, %r162;
	// end inline asm
	mov.b64 	%rd64, {%r123, %r128};
	mov.b64 	%fd216, %rd64;
	add.s32 	%r167, %r112, 2;
	setp.gt.s32 	%p123, %r167, %r161;
	setp.lt.f64 	%p124, %fd215, %fd216;
	selp.f64 	%fd217, %fd216, %fd215, %p124;
	selp.f64 	%fd218, %fd215, %fd217, %p123;
	mov.b64 	%rd65, %fd218;
	mov.b64 	{%r134, %r139}, %rd65;
	mov.b32 	%r140, 4;
	// begin inline asm
	shfl.sync.down.b32 %r133, %r134, %r140, %r161, %r162;
	// end inline asm
	// begin inline asm
	shfl.sync.down.b32 %r138, %r139, %r140, %r161, %r162;
	// end inline asm
	mov.b64 	%rd66, {%r133, %r138};
	mov.b64 	%fd219, %rd66;
	add.s32 	%r168, %r112, 4;
	setp.gt.s32 	%p125, %r168, %r161;
	setp.lt.f64 	%p126, %fd218, %fd219;
	selp.f64 	%fd220, %fd219, %fd218, %p126;
	selp.f64 	%fd221, %fd218, %fd220, %p125;
	mov.b64 	%rd67, %fd221;
	mov.b64 	{%r144, %r149}, %rd67;
	mov.b32 	%r150, 8;
	// begin inline asm
	shfl.sync.down.b32 %r143, %r144, %r150, %r161, %r162;
	// end inline asm
	// begin inline asm
	shfl.sync.down.b32 %r148, %r149, %r150, %r161, %r162;
	// end inline asm
	mov.b64 	%rd68, {%r143, %r148};
	mov.b64 	%fd222, %rd68;
	add.s32 	%r169, %r112, 8;
	setp.gt.s32 	%p127, %r169, %r161;
	setp.lt.f64 	%p128, %fd221, %fd222;
	selp.f64 	%fd223, %fd222, %fd221, %p128;
	selp.f64 	%fd224, %fd221, %fd223, %p127;
	mov.b64 	%rd69, %fd224;
	mov.b64 	{%r154, %r159}, %rd69;
	mov.b32 	%r160, 16;
	// begin inline asm
	shfl.sync.down.b32 %r153, %r154, %r160, %r161, %r162;
	// end inline asm
	// begin inline asm
	shfl.sync.down.b32 %r158, %r159, %r160, %r161, %r162;
	// end inline asm
	mov.b64 	%rd70, {%r153, %r158};
	mov.b64 	%fd225, %rd70;
	add.s32 	%r170, %r112, 16;
	setp.gt.s32 	%p129, %r170, %r161;
	setp.lt.f64 	%p130, %fd224, %fd225;
	selp.f64 	%fd226, %fd225, %fd224, %p130;
	selp.f64 	%fd308, %fd224, %fd226, %p129;
	setp.ne.s32 	%p131, %r112, 0;
	@%p131 bra 	$L__BB9_26;
	shr.u32 	%r171, %r2, 2;
	and.b32  	%r172, %r171, 248;
	mov.u32 	%r173, _ZZN3cub18CUB_300001_SM_10006detail6reduce28DeviceReduceSingleTileKernelINS2_10policy_hubIdyN4cuda3__47maximumIdEEE10Policy1000EN6thrust24THRUST_300001_SM_1000_NS6detail15normal_iteratorINSC_10device_ptrIdEEEEPdyS8_ddNS5_3std3__410__identityEEEvT0_T1_T2_T3_T4_T6_E12temp_storage;
	add.s32 	%r174, %r173, %r172;
	st.shared.f64 	[%r174+8], %fd308;
$L__BB9_26:
	bar.sync 	0;
	setp.ne.s32 	%p132, %r2, 0;
	@%p132 bra 	$L__BB9_49;
	setp.gt.u64 	%p133, %rd19, 32;
	ld.shared.f64 	%fd227, [_ZZN3cub18CUB_300001_SM_10006detail6reduce28DeviceReduceSingleTileKernelINS2_10policy_hubIdyN4cuda3__47maximumIdEEE10Policy1000EN6thrust24THRUST_300001_SM_1000_NS6detail15normal_iteratorINSC_10device_ptrIdEEEEPdyS8_ddNS5_3std3__410__identityEEEvT0_T1_T2_T3_T4_T6_E12temp_storage+16];
	setp.lt.f64 	%p134, %fd308, %fd227;
	selp.f64 	%fd229, %fd227, %fd308, %p134;
	selp.f64 	%fd230, %fd229, %fd308, %p133;
	setp.gt.u64 	%p135, %rd19, 64;
	ld.shared.f64 	%fd232, [_ZZN3cub18CUB_300001_SM_10006detail6reduce28DeviceReduceSingleTileKernelINS2_10policy_hubIdyN4cuda3__47maximumIdEEE10Policy1000EN6thrust24THRUST_300001_SM_1000_NS6detail15normal_iteratorINSC_10device_ptrIdEEEEPdyS8_ddNS5_3std3__410__identityEEEvT0_T1_T2_T3_T4_T6_E12temp_storage+24];
	setp.lt.f64 	%p136, %fd230, %fd232;
	selp.f64 	%fd234, %fd232, %fd230, %p136;
	selp.f64 	%fd235, %fd234, %fd230, %p135;
	setp.gt.u64 	%p137, %rd19, 96;
	ld.shared.f64 	%fd237, [_ZZN3cub18CUB_300001_SM_10006detail6reduce28DeviceReduceSingleTileKernelINS2_10policy_hubIdyN4cuda3__47maximumIdEEE10Policy1000EN6thrust24THRUST_300001_SM_1000_NS6detail15normal_iteratorINSC_10device_ptrIdEEEEPdyS8_ddNS5_3std3__410__identityEEEvT0_T1_T2_T3_T4_T6_E12temp_storage+32];
	setp.lt.f64 	%p138, %fd235, %fd237;
	selp.f64 	%fd239, %fd237, %fd235, %p138;
	selp.f64 	%fd240, %fd239, %fd235, %p137;
	setp.gt.u64 	%p139, %rd19, 128;
	ld.shared.f64 	%fd242, [_ZZN3cub18CUB_300001_SM_10006detail6reduce28DeviceReduceSingleTileKernelINS2_10policy_hubIdyN4cuda3__47maximumIdEEE10Policy1000EN6thrust24THRUST_300001_SM_1000_NS6detail15normal_iteratorINSC_10device_ptrIdEEEEPdyS8_ddNS5_3std3__410__identityEEEvT0_T1_T2_T3_T4_T6_E12temp_storage+40];
	setp.lt.f64 	%p140, %fd240, %fd242;
	selp.f64 	%fd244, %fd242, %fd240, %p140;
	selp.f64 	%fd245, %fd244, %fd240, %p139;
	setp.gt.u64 	%p141, %rd19, 160;
	ld.shared.f64 	%fd247, [_ZZN3cub18CUB_300001_SM_10006detail6reduce28DeviceReduceSingleTileKernelINS2_10policy_hubIdyN4cuda3__47maximumIdEEE10Policy1000EN6thrust24THRUST_300001_SM_1000_NS6detail15normal_iteratorINSC_10device_ptrIdEEEEPdyS8_ddNS5_3std3__410__identityEEEvT0_T1_T2_T3_T4_T6_E12temp_storage+48];
	setp.lt.f64 	%p142, %fd245, %fd247;
	selp.f64 	%fd249, %fd247, %fd245, %p142;
	selp.f64 	%fd250, %fd249, %fd245, %p141;
	setp.gt.u64 	%p143, %rd19, 192;
	ld.shared.f64 	%fd252, [_ZZN3cub18CUB_300001_SM_10006detail6reduce28DeviceReduceSingleTileKernelINS2_10policy_hubIdyN4cuda3__47maximumIdEEE10Policy1000EN6thrust24THRUST_300001_SM_1000_NS6detail15normal_iteratorINSC_10device_ptrIdEEEEPdyS8_ddNS5_3std3__410__identityEEEvT0_T1_T2_T3_T4_T6_E12temp_storage+56];
	setp.lt.f64 	%p144, %fd250, %fd252;
	selp.f64 	%fd254, %fd252, %fd250, %p144;
	selp.f64 	%fd255, %fd254, %fd250, %p143;
	setp.gt.u64 	%p145, %rd19, 224;
	ld.shared.f64 	%fd257, [_ZZN3cub18CUB_300001_SM_10006detail6reduce28DeviceReduceSingleTileKernelINS2_10policy_hubIdyN4cuda3__47maximumIdEEE10Policy1000EN6thrust24THRUST_300001_SM_1000_NS6detail15normal_iteratorINSC_10device_ptrIdEEEEPdyS8_ddNS5_3std3__410__identityEEEvT0_T1_T2_T3_T4_T6_E12temp_storage+64];
	setp.lt.f64 	%p146, %fd255, %fd257;
	selp.f64 	%fd259, %fd257, %fd255, %p146;
	selp.f64 	%fd308, %fd259, %fd255, %p145;
	bra.uni 	$L__BB9_49;
$L__BB9_28:
	mov.u32 	%r24, %tid.x;
	cvt.u64.u32 	%rd6, %r24;
	mul.wide.u32 	%rd22, %r24, 8;
	add.s64 	%rd7, %rd2, %rd22;
	ld.global.f64 	%fd43, [%rd7];
	ld.global.f64 	%fd44, [%rd7+2048];
	ld.global.f64 	%fd45, [%rd7+4096];
	ld.global.f64 	%fd46, [%rd7+6144];
	ld.global.f64 	%fd47, [%rd7+8192];
	ld.global.f64 	%fd48, [%rd7+10240];
	ld.global.f64 	%fd49, [%rd7+12288];
	ld.global.f64 	%fd50, [%rd7+14336];
	setp.lt.f64 	%p3, %fd43, %fd44;
	selp.f64 	%fd51, %fd44, %fd43, %p3;
	setp.lt.f64 	%p4, %fd51, %fd45;
	selp.f64 	%fd52, %fd45, %fd51, %p4;
	setp.lt.f64 	%p5, %fd52, %fd46;
	selp.f64 	%fd53, %fd46, %fd52, %p5;
	setp.lt.f64 	%p6, %fd53, %fd47;
	selp.f64 	%fd54, %fd47, %fd53, %p6;
	setp.lt.f64 	%p7, %fd54, %fd48;
	selp.f64 	%fd55, %fd48, %fd54, %p7;
	setp.lt.f64 	%p8, %fd55, %fd49;
	selp.f64 	%fd56, %fd49, %fd55, %p8;
	setp.lt.f64 	%p9, %fd56, %fd50;
	selp.f64 	%fd307, %fd50, %fd56, %p9;
	add.s64 	%rd8, %rd19, -2048;
	setp.lt.u64 	%p10, %rd8, 2048;
	mov.b64 	%rd83, 2048;
	@%p10 bra 	$L__BB9_32;
	mov.b64 	%rd83, 2048;
$L__BB9_30:
	shl.b64 	%rd24, %rd83, 3;
	add.s64 	%rd25, %rd7, %rd24;
	ld.global.f64 	%fd57, [%rd25];
	ld.global.f64 	%fd58, [%rd25+2048];
	ld.global.f64 	%fd59, [%rd25+4096];
	ld.global.f64 	%fd60, [%rd25+6144];
	ld.global.f64 	%fd61, [%rd25+8192];
	ld.global.f64 	%fd62, [%rd25+10240];
	ld.global.f64 	%fd63, [%rd25+12288];
	ld.global.f64 	%fd64, [%rd25+14336];
	setp.lt.f64 	%p11, %fd307, %fd57;
	selp.f64 	%fd65, %fd57, %fd307, %p11;
	setp.lt.f64 	%p12, %fd65, %fd58;
	selp.f64 	%fd66, %fd58, %fd65, %p12;
	setp.lt.f64 	%p13, %fd66, %fd59;
	selp.f64 	%fd67, %fd59, %fd66, %p13;
	setp.lt.f64 	%p14, %fd67, %fd60;
	selp.f64 	%fd68, %fd60, %fd67, %p14;
	setp.lt.f64 	%p15, %fd68, %fd61;
	selp.f64 	%fd69, %fd61, %fd68, %p15;
	setp.lt.f64 	%p16, %fd69, %fd62;
	selp.f64 	%fd70, %fd62, %fd69, %p16;
	setp.lt.f64 	%p17, %fd70, %fd63;
	selp.f64 	%fd71, %fd63, %fd70, %p17;
	setp.lt.f64 	%p18, %fd71, %fd64;
	selp.f64 	%fd307, %fd64, %fd71, %p18;
	sub.s64 	%rd26, %rd19, %rd83;
	setp.lt.u64 	%p19, %rd26, 2048;
	@%p19 bra 	$L__BB9_45;
	add.s64 	%rd83, %rd83, 2048;
	setp.le.u64 	%p20, %rd83, %rd8;
	@%p20 bra 	$L__BB9_30;
$L__BB9_32:
	setp.le.u64 	%p21, %rd19, %rd83;
	cvt.u32.u64 	%r42, %rd83;
	cvt.u32.u64 	%r43, %rd19;
	sub.s32 	%r44, %r43, %r42;
	setp.ge.s32 	%p22, %r24, %r44;
	or.pred  	%p23, %p21, %p22;
	@%p23 bra 	$L__BB9_45;
	not.b32 	%r47, %r24;
	add.s32 	%r48, %r47, %r43;
	sub.s32 	%r50, %r48, %r42;
	shr.u32 	%r51, %r50, 8;
	add.s32 	%r25, %r51, 1;
	and.b32  	%r26, %r25, 15;
	setp.lt.u32 	%p24, %r50, 3840;
	mov.u32 	%r242, %r24;
	@%p24 bra 	$L__BB9_36;
	and.b32  	%r52, %r25, 33554416;
	neg.s32 	%r240, %r52;
	add.s64 	%rd27, %rd83, %rd6;
	shl.b64 	%rd28, %rd27, 3;
	add.s64 	%rd29, %rd28, %rd2;
	add.s64 	%rd84, %rd29, 16384;
	mov.u32 	%r242, %r24;
$L__BB9_35:
	.pragma "nounroll";
	ld.global.f64 	%fd73, [%rd84+-16384];
	setp.lt.f64 	%p25, %fd307, %fd73;
	selp.f64 	%fd74, %fd73, %fd307, %p25;
	ld.global.f64 	%fd75, [%rd84+-14336];
	setp.lt.f64 	%p26, %fd74, %fd75;
	selp.f64 	%fd76, %fd75, %fd74, %p26;
	ld.global.f64 	%fd77, [%rd84+-12288];
	setp.lt.f64 	%p27, %fd76, %fd77;
	selp.f64 	%fd78, %fd77, %fd76, %p27;
	ld.global.f64 	%fd79, [%rd84+-10240];
	setp.lt.f64 	%p28, %fd78, %fd79;
	selp.f64 	%fd80, %fd79, %fd78, %p28;
	ld.global.f64 	%fd81, [%rd84+-8192];
	setp.lt.f64 	%p29, %fd80, %fd81;
	selp.f64 	%fd82, %fd81, %fd80, %p29;
	ld.global.f64 	%fd83, [%rd84+-6144];
	setp.lt.f64 	%p30, %fd82, %fd83;
	selp.f64 	%fd84, %fd83, %fd82, %p30;
	ld.global.f64 	%fd85, [%rd84+-4096];
	setp.lt.f64 	%p31, %fd84, %fd85;
	selp.f64 	%fd86, %fd85, %fd84, %p31;
	ld.global.f64 	%fd87, [%rd84+-2048];
	setp.lt.f64 	%p32, %fd86, %fd87;
	selp.f64 	%fd88, %fd87, %fd86, %p32;
	ld.global.f64 	%fd89, [%rd84];
	setp.lt.f64 	%p33, %fd88, %fd89;
	selp.f64 	%fd90, %fd89, %fd88, %p33;
	ld.global.f64 	%fd91, [%rd84+2048];
	setp.lt.f64 	%p34, %fd90, %fd91;
	selp.f64 	%fd92, %fd91, %fd90, %p34;
	ld.global.f64 	%fd93, [%rd84+4096];
	setp.lt.f64 	%p35, %fd92, %fd93;
	selp.f64 	%fd94, %fd93, %fd92, %p35;
	ld.global.f64 	%fd95, [%rd84+6144];
	setp.lt.f64 	%p36, %fd94, %fd95;
	selp.f64 	%fd96, %fd95, %fd94, %p36;
	ld.global.f64 	%fd97, [%rd84+8192];
	setp.lt.f64 	%p37, %fd96, %fd97;
	selp.f64 	%fd98, %fd97, %fd96, %p37;
	ld.global.f64 	%fd99, [%rd84+10240];
	setp.lt.f64 	%p38, %fd98, %fd99;
	selp.f64 	%fd100, %fd99, %fd98, %p38;
	ld.global.f64 	%fd101, [%rd84+12288];
	setp.lt.f64 	%p39, %fd100, %fd101;
	selp.f64 	%fd102, %fd101, %fd100, %p39;
	ld.global.f64 	%fd103, [%rd84+14336];
	setp.lt.f64 	%p40, %fd102, %fd103;
	selp.f64 	%fd307, %fd103, %fd102, %p40;
	add.s32 	%r242, %r242, 4096;
	add.s32 	%r240, %r240, 16;
	add.s64 	%rd84, %rd84, 32768;
	setp.ne.s32 	%p41, %r240, 0;
	@%p41 bra 	$L__BB9_35;
$L__BB9_36:
	setp.eq.s32 	%p42, %r26, 0;
	@%p42 bra 	$L__BB9_45;
	and.b32  	%r33, %r25, 7;
	setp.lt.u32 	%p43, %r26, 8;
	@%p43 bra 	$L__BB9_39;
	cvt.u64.u32 	%rd30, %r242;
	add.s64 	%rd31, %rd83, %rd30;
	shl.b64 	%rd32, %rd31, 3;
	add.s64 	%rd33, %rd2, %rd32;
	ld.global.f64 	%fd105, [%rd33];
	setp.lt.f64 	%p44, %fd307, %fd105;
	selp.f64 	%fd106, %fd105, %fd307, %p44;
	ld.global.f64 	%fd107, [%rd33+2048];
	setp.lt.f64 	%p45, %fd106, %fd107;
	selp.f64 	%fd108, %fd107, %fd106, %p45;
	ld.global.f64 	%fd109, [%rd33+4096];
	setp.lt.f64 	%p46, %fd108, %fd109;
	selp.f64 	%fd110, %fd109, %fd108, %p46;
	ld.global.f64 	%fd111, [%rd33+6144];
	setp.lt.f64 	%p47, %fd110, %fd111;
	selp.f64 	%fd112, %fd111, %fd110, %p47;
	ld.global.f64 	%fd113, [%rd33+8192];
	setp.lt.f64 	%p48, %fd112, %fd113;
	selp.f64 	%fd114, %fd113, %fd112, %p48;
	ld.global.f64 	%fd115, [%rd33+10240];
	setp.lt.f64 	%p49, %fd114, %fd115;
	selp.f64 	%fd116, %fd115, %fd114, %p49;
	ld.global.f64 	%fd117, [%rd33+12288];
	setp.lt.f64 	%p50, %fd116, %fd117;
	selp.f64 	%fd118, %fd117, %fd116, %p50;
	ld.global.f64 	%fd119, [%rd33+14336];
	setp.lt.f64 	%p51, %fd118, %fd119;
	selp.f64 	%fd307, %fd119, %fd118, %p51;
	add.s32 	%r242, %r242, 2048;
$L__BB9_39:
	setp.eq.s32 	%p52, %r33, 0;
	@%p52 bra 	$L__BB9_45;
	and.b32  	%r36, %r25, 3;
	setp.lt.u32 	%p53, %r33, 4;
	@%p53 bra 	$L__BB9_42;
	cvt.u64.u32 	%rd34, %r242;
	add.s64 	%rd35, %rd83, %rd34;
	shl.b64 	%rd36, %rd35, 3;
	add.s64 	%rd37, %rd2, %rd36;
	ld.global.f64 	%fd121, [%rd37];
	setp.lt.f64 	%p54, %fd307, %fd121;
	selp.f64 	%fd122, %fd121, %fd307, %p54;
	ld.global.f64 	%fd123, [%rd37+2048];
	setp.lt.f64 	%p55, %fd122, %fd123;
	selp.f64 	%fd124, %fd123, %fd122, %p55;
	ld.global.f64 	%fd125, [%rd37+4096];
	setp.lt.f64 	%p56, %fd124, %fd125;
	selp.f64 	%fd126, %fd125, %fd124, %p56;
	ld.global.f64 	%fd127, [%rd37+6144];
	setp.lt.f64 	%p57, %fd126, %fd127;
	selp.f64 	%fd307, %fd127, %fd126, %p57;
	add.s32 	%r242, %r242, 1024;
$L__BB9_42:
	setp.eq.s32 	%p58, %r36, 0;
	@%p58 bra 	$L__BB9_45;
	cvt.u64.u32 	%rd38, %r242;
	add.s64 	%rd39, %rd83, %rd38;
	shl.b64 	%rd40, %rd39, 3;
	add.s64 	%rd85, %rd2, %rd40;
	neg.s32 	%r245, %r36;
$L__BB9_44:
	.pragma "nounroll";
	ld.global.f64 	%fd128, [%rd85];
	setp.lt.f64 	%p59, %fd307, %fd128;
	selp.f64 	%fd307, %fd128, %fd307, %p59;
	add.s64 	%rd85, %rd85, 2048;
	add.s32 	%r245, %r245, 1;
	setp.ne.s32 	%p60, %r245, 0;
	@%p60 bra 	$L__BB9_44;
$L__BB9_45:
	// begin inline asm
	mov.u32 %r53, %laneid;
	// end inline asm
	mov.b64 	%rd41, %fd307;
	mov.b64 	{%r55, %r60}, %rd41;
	mov.b32 	%r61, 1;
	mov.b32 	%r102, 31;
	mov.b32 	%r103, -1;
	// begin inline asm
	shfl.sync.down.b32 %r54, %r55, %r61, %r102, %r103;
	// end inline asm
	// begin inline asm
	shfl.sync.down.b32 %r59, %r60, %r61, %r102, %r103;
	// end inline asm
	mov.b64 	%rd42, {%r54, %r59};
	mov.b64 	%fd129, %rd42;
	setp.gt.s32 	%p61, %r53, 30;
	setp.lt.f64 	%p62, %fd307, %fd129;
	selp.f64 	%fd130, %fd129, %fd307, %p62;
	selp.f64 	%fd131, %fd307, %fd130, %p61;
	mov.b64 	%rd43, %fd131;
	mov.b64 	{%r65, %r70}, %rd43;
	mov.b32 	%r71, 2;
	// begin inline asm
	shfl.sync.down.b32 %r64, %r65, %r71, %r102, %r103;
	// end inline asm
	// begin inline asm
	shfl.sync.down.b32 %r69, %r70, %r71, %r102, %r103;
	// end inline asm
	mov.b64 	%rd44, {%r64, %r69};
	mov.b64 	%fd132, %rd44;
	setp.gt.s32 	%p63, %r53, 29;
	setp.lt.f64 	%p64, %fd131, %fd132;
	selp.f64 	%fd133, %fd132, %fd131, %p64;
	selp.f64 	%fd134, %fd131, %fd133, %p63;
	mov.b64 	%rd45, %fd134;
	mov.b64 	{%r75, %r80}, %rd45;
	mov.b32 	%r81, 4;
	// begin inline asm
	shfl.sync.down.b32 %r74, %r75, %r81, %r102, %r103;
	// end inline asm
	// begin inline asm
	shfl.sync.down.b32 %r79, %r80, %r81, %r102, %r103;
	// end inline asm
	mov.b64 	%rd46, {%r74, %r79};
	mov.b64 	%fd135, %rd46;
	setp.gt.s32 	%p65, %r53, 27;
	setp.lt.f64 	%p66, %fd134, %fd135;
	selp.f64 	%fd136, %fd135, %fd134, %p66;
	selp.f64 	%fd137, %fd134, %fd136, %p65;
	mov.b64 	%rd47, %fd137;
	mov.b64 	{%r85, %r90}, %rd47;
	mov.b32 	%r91, 8;
	// begin inline asm
	shfl.sync.down.b32 %r84, %r85, %r91, %r102, %r103;
	// end inline asm
	// begin inline asm
	shfl.sync.down.b32 %r89, %r90, %r91, %r102, %r103;
	// end inline asm
	mov.b64 	%rd48, {%r84, %r89};
	mov.b64 	%fd138, %rd48;
	setp.gt.s32 	%p67, %r53, 23;
	setp.lt.f64 	%p68, %fd137, %fd138;
	selp.f64 	%fd139, %fd138, %fd137, %p68;
	selp.f64 	%fd140, %fd137, %fd139, %p67;
	mov.b64 	%rd49, %fd140;
	mov.b64 	{%r95, %r100}, %rd49;
	mov.b32 	%r101, 16;
	// begin inline asm
	shfl.sync.down.b32 %r94, %r95, %r101, %r102, %r103;
	// end inline asm
	// begin inline asm
	shfl.sync.down.b32 %r99, %r100, %r101, %r102, %r103;
	// end inline asm
	mov.b64 	%rd50, {%r94, %r99};
	mov.b64 	%fd141, %rd50;
	setp.gt.s32 	%p69, %r53, 15;
	setp.lt.f64 	%p70, %fd140, %fd141;
	selp.f64 	%fd38, %fd141, %fd140, %p70;
	selp.f64 	%fd308, %fd140, %fd38, %p69;
	setp.ne.s32 	%p71, %r53, 0;
	@%p71 bra 	$L__BB9_47;
	shr.u32 	%r104, %r24, 2;
	and.b32  	%r105, %r104, 248;
	mov.u32 	%r106, _ZZN3cub18CUB_300001_SM_10006detail6reduce28DeviceReduceSingleTileKernelINS2_10policy_hubIdyN4cuda3__47maximumIdEEE10Policy1000EN6thrust24THRUST_300001_SM_1000_NS6detail15normal_iteratorINSC_10device_ptrIdEEEEPdyS8_ddNS5_3std3__410__identityEEEvT0_T1_T2_T3_T4_T6_E12temp_storage;
	add.s32 	%r107, %r106, %r105;
	st.shared.f64 	[%r107+8], %fd38;
$L__BB9_47:
	bar.sync 	0;
	setp.ne.s32 	%p72, %r24, 0;
	@%p72 bra 	$L__BB9_49;
	ld.shared.f64 	%fd142, [_ZZN3cub18CUB_300001_SM_10006detail6reduce28DeviceReduceSingleTileKernelINS2_10policy_hubIdyN4cuda3__47maximumIdEEE10Policy1000EN6thrust24THRUST_300001_SM_1000_NS6detail15normal_iteratorINSC_10device_ptrIdEEEEPdyS8_ddNS5_3std3__410__identityEEEvT0_T1_T2_T3_T4_T6_E12temp_storage+16];
	setp.lt.f64 	%p73, %fd308, %fd142;
	selp.f64 	%fd143, %fd142, %fd308, %p73;
	ld.shared.f64 	%fd144, [_ZZN3cub18CUB_300001_SM_10006detail6reduce28DeviceReduceSingleTileKernelINS2_10policy_hubIdyN4cuda3__47maximumIdEEE10Policy1000EN6thrust24THRUST_300001_SM_1000_NS6detail15normal_iteratorINSC_10device_ptrIdEEEEPdyS8_ddNS5_3std3__410__identityEEEvT0_T1_T2_T3_T4_T6_E12temp_storage+24];
	setp.lt.f64 	%p74, %fd143, %fd144;
	selp.f64 	%fd145, %fd144, %fd143, %p74;
	ld.shared.f64 	%fd146, [_ZZN3cub18CUB_300001_SM_10006detail6reduce28DeviceReduceSingleTileKernelINS2_10policy_hubIdyN4cuda3__47maximumIdEEE10Policy1000EN6thrust24THRUST_300001_SM_1000_NS6detail15normal_iteratorINSC_10device_ptrIdEEEEPdyS8_ddNS5_3std3__410__identityEEEvT0_T1_T2_T3_T4_T6_E12temp_storage+32];
	setp.lt.f64 	%p75, %fd145, %fd146;
	selp.f64 	%fd147, %fd146, %fd145, %p75;
	ld.shared.f64 	%fd148, [_ZZN3cub18CUB_300001_SM_10006detail6reduce28DeviceReduceSingleTileKernelINS2_10policy_hubIdyN4cuda3__47maximumIdEEE10Policy1000EN6thrust24THRUST_300001_SM_1000_NS6detail15normal_iteratorINSC_10device_ptrIdEEEEPdyS8_ddNS5_3std3__410__identityEEEvT0_T1_T2_T3_T4_T6_E12temp_storage+40];
	setp.lt.f64 	%p76, %fd147, %fd148;
	selp.f64 	%fd149, %fd148, %fd147, %p76;
	ld.shared.f64 	%fd150, [_ZZN3cub18CUB_300001_SM_10006detail6reduce28DeviceReduceSingleTileKernelINS2_10policy_hubIdyN4cuda3__47maximumIdEEE10Policy1000EN6thrust24THRUST_300001_SM_1000_NS6detail15normal_iteratorINSC_10device_ptrIdEEEEPdyS8_ddNS5_3std3__410__identityEEEvT0_T1_T2_T3_T4_T6_E12temp_storage+48];
	setp.lt.f64 	%p77, %fd149, %fd150;
	selp.f64 	%fd151, %fd150, %fd149, %p77;
	ld.shared.f64 	%fd152, [_ZZN3cub18CUB_300001_SM_10006detail6reduce28DeviceReduceSingleTileKernelINS2_10policy_hubIdyN4cuda3__47maximumIdEEE10Policy1000EN6thrust24THRUST_300001_SM_1000_NS6detail15normal_iteratorINSC_10device_ptrIdEEEEPdyS8_ddNS5_3std3__410__identityEEEvT0_T1_T2_T3_T4_T6_E12temp_storage+56];
	setp.lt.f64 	%p78, %fd151, %fd152;
	selp.f64 	%fd153, %fd152, %fd151, %p78;
	ld.shared.f64 	%fd154, [_ZZN3cub18CUB_300001_SM_10006detail6reduce28DeviceReduceSingleTileKernelINS2_10policy_hubIdyN4cuda3__47maximumIdEEE10Policy1000EN6thrust24THRUST_300001_SM_1000_NS6detail15normal_iteratorINSC_10device_ptrIdEEEEPdyS8_ddNS5_3std3__410__identityEEEvT0_T1_T2_T3_T4_T6_E12temp_storage+64];
	setp.lt.f64 	%p79, %fd153, %fd154;
	selp.f64 	%fd308, %fd154, %fd153, %p79;
$L__BB9_49:
	mov.u32 	%r230, %tid.x;
	setp.ne.s32 	%p166, %r230, 0;
	@%p166 bra 	$L__BB9_51;
	setp.lt.f64 	%p167, %fd42, %fd308;
	selp.f64 	%fd286, %fd308, %fd42, %p167;
	st.global.f64 	[%rd1], %fd286;
$L__BB9_51:
	ret;

}
	// .globl	_ZN3cub18CUB_300001_SM_10006detail6reduce18DeviceReduceKernelINS2_10policy_hubIdyN4cuda3__47maximumIdEEE10Policy1000EN6thrust24THRUST_300001_SM_1000_NS6detail15normal_iteratorINSC_10device_ptrIdEEEEyS8_dNS5_3std3__410__identityEEEvT0_PT3_T1_NS0_13GridEvenShareISO_EET2_T4_
.visible .entry _ZN3cub18CUB_300001_SM_10006detail6reduce18DeviceReduceKernelINS2_10policy_hubIdyN4cuda3__47maximumIdEEE10Policy1000EN6thrust24THRUST_300001_SM_1000_NS6detail15normal_iteratorINSC_10device_ptrIdEEEEyS8_dNS5_3std3__410__identityEEEvT0_PT3_T1_NS0_13GridEvenShareISO_EET2_T4_(
	.param .align 8 .b8 _ZN3cub18CUB_300001_SM_10006detail6reduce18DeviceReduceKernelINS2_10policy_hubIdyN4cuda3__47maximumIdEEE10Policy1000EN6thrust24THRUST_300001_SM_1000_NS6detail15normal_iteratorINSC_10device_ptrIdEEEEyS8_dNS5_3std3__410__identityEEEvT0_PT3_T1_NS0_13GridEvenShareISO_EET2_T4__param_0[8],
	.param .u64 .ptr .align 1 _ZN3cub18CUB_300001_SM_10006detail6reduce18DeviceReduceKernelINS2_10policy_hubIdyN4cuda3__47maximumIdEEE10Policy1000EN6thrust24THRUST_300001_SM_1000_NS6detail15normal_iteratorINSC_10device_ptrIdEEEEyS8_dNS5_3std3__410__identityEEEvT0_PT3_T1_NS0_13GridEvenShareISO_EET2_T4__param_1,
	.param .u64 _ZN3cub18CUB_300001_SM_10006detail6reduce18DeviceReduceKernelINS2_10policy_hubIdyN4cuda3__47maximumIdEEE10Policy1000EN6thrust24THRUST_300001_SM_1000_NS6detail15normal_iteratorINSC_10device_ptrIdEEEEyS8_dNS5_3std3__410__identityEEEvT0_PT3_T1_NS0_13GridEvenShareISO_EET2_T4__param_2,
	.param .align 8 .b8 _ZN3cub18CUB_300001_SM_10006detail6reduce18DeviceReduceKernelINS2_10policy_hubIdyN4cuda3__47maximumIdEEE10Policy1000EN6thrust24THRUST_300001_SM_1000_NS6detail15normal_iteratorINSC_10device_ptrIdEEEEyS8_dNS5_3std3__410__identityEEEvT0_PT3_T1_NS0_13GridEvenShareISO_EET2_T4__param_3[72],
	.param .align 1 .b8 _ZN3cub18CUB_300001_SM_10006detail6reduce18DeviceReduceKernelINS2_10policy_hubIdyN4cuda3__47maximumIdEEE10Policy1000EN6thrust24THRUST_300001_SM_1000_NS6detail15normal_iteratorINSC_10device_ptrIdEEEEyS8_dNS5_3std3__410__identityEEEvT0_PT3_T1_NS0_13GridEvenShareISO_EET2_T4__param_4[1],
	.param .align 1 .b8 _ZN3cub18CUB_300001_SM_10006detail6reduce18DeviceReduceKernelINS2_10policy_hubIdyN4cuda3__47maximumIdEEE10Policy1000EN6thrust24THRUST_300001_SM_1000_NS6detail15normal_iteratorINSC_10device_ptrIdEEEEyS8_dNS5_3std3__410__identityEEEvT0_PT3_T1_NS0_13GridEvenShareISO_EET2_T4__param_5[1]
)
.maxntid 256
{
	.reg .pred 	%p<166>;
	.reg .b16 	%rs<4>;
	.reg .b32 	%r<281>;
	.reg .b64 	%rd<108>;
	.reg .b64 	%fd<305>;
	// demoted variable
	.shared .align 8 .b8 _ZZN3cub18CUB_300001_SM_10006detail6reduce18DeviceReduceKernelINS2_10policy_hubIdyN4cuda3__47maximumIdEEE10Policy1000EN6thrust24THRUST_300001_SM_1000_NS6detail15normal_iteratorINSC_10device_ptrIdEEEEyS8_dNS5_3std3__410__identityEEEvT0_PT3_T1_NS0_13GridEvenShareISO_EET2_T4_E12temp_storage[80];
	ld.param.u64 	%rd1, [_ZN3cub18CUB_300001_SM_10006detail6reduce18DeviceReduceKernelINS2_10policy_hubIdyN4cuda3__47maximumIdEEE10Policy1000EN6thrust24THRUST_300001_SM_1000_NS6detail15normal_iteratorINSC_10device_ptrIdEEEEyS8_dNS5_3std3__410__identityEEEvT0_PT3_T1_NS0_13GridEvenShareISO_EET2_T4__param_3+32];
	ld.param.u32 	%r1, [_ZN3cub18CUB_300001_SM_10006detail6reduce18DeviceReduceKernelINS2_10policy_hubIdyN4cuda3__47maximumIdEEE10Policy1000EN6thrust24THRUST_300001_SM_1000_NS6detail15normal_iteratorINSC_10device_ptrIdEEEEyS8_dNS5_3std3__410__identityEEEvT0_PT3_T1_NS0_13GridEvenShareISO_EET2_T4__param_3+40];
	ld.param.u64 	%rd25, [_ZN3cub18CUB_300001_SM_10006detail6reduce18DeviceReduceKernelINS2_10policy_hubIdyN4cuda3__47maximumIdEEE10Policy1000EN6thrust24THRUST_300001_SM_1000_NS6detail15normal_iteratorINSC_10device_ptrIdEEEEyS8_dNS5_3std3__410__identityEEEvT0_PT3_T1_NS0_13GridEvenShareISO_EET2_T4__param_0];
	cvta.to.global.u64 	%rd2, %rd25;
	mov.u32 	%r2, %ctaid.x;
	shl.b32 	%r50, %r1, 11;
	cvt.s64.s32 	%rd3, %r50;
	shl.b32 	%r51, %r2, 11;
	cvt.u64.u32 	%rd4, %r51;
	sub.s64 	%rd5, %rd1, %rd4;
	setp.gt.u64 	%p1, %rd5, 2047;
	@%p1 bra 	$L__BB10_25;
	cvt.u32.u64 	%r137, %rd4;
	cvt.u32.u64 	%r3, %rd1;
	sub.s32 	%r4, %r3, %r137;
	mov.u32 	%r5, %tid.x;
	setp.ge.s32 	%p79, %r5, %r4;
	mov.f64 	%fd293, 0d0000000000000000;
	mov.u32 	%r268, %r5;
	@%p79 bra 	$L__BB10_3;
	add.s32 	%r139, %r137, %r5;
	mul.wide.u32 	%rd61, %r139, 8;
	add.s64 	%rd62, %rd2, %rd61;
	ld.global.f64 	%fd293, [%rd62];
	add.s32 	%r268, %r5, 256;
$L__BB10_3:
	setp.ge.s32 	%p80, %r268, %r4;
	@%p80 bra 	$L__BB10_16;
	not.b32 	%r141, %r268;
	add.s32 	%r142, %r141, %r3;
	sub.s32 	%r143, %r142, %r137;
	shr.u32 	%r144, %r143, 8;
	add.s32 	%r8, %r144, 1;
	and.b32  	%r9, %r8, 15;
	setp.lt.u32 	%p81, %r143, 3840;
	@%p81 bra 	$L__BB10_7;
	and.b32  	%r145, %r8, 33554416;
	neg.s32 	%r266, %r145;
	mul.wide.u32 	%rd63, %r2, 16384;
	mul.wide.u32 	%rd64, %r268, 8;
	or.b64  	%rd65, %rd63, %rd64;
	add.s64 	%rd66, %rd65, %rd2;
	add.s64 	%rd102, %rd66, 16384;
$L__BB10_6:
	.pragma "nounroll";
	ld.global.f64 	%fd155, [%rd102+-16384];
	setp.lt.f64 	%p82, %fd293, %fd155;
	selp.f64 	%fd156, %fd155, %fd293, %p82;
	ld.global.f64 	%fd157, [%rd102+-14336];
	setp.lt.f64 	%p83, %fd156, %fd157;
	selp.f64 	%fd158, %fd157, %fd156, %p83;
	ld.global.f64 	%fd159, [%rd102+-12288];
	setp.lt.f64 	%p84, %fd158, %fd159;
	selp.f64 	%fd160, %fd159, %fd158, %p84;
	ld.global.f64 	%fd161, [%rd102+-10240];
	setp.lt.f64 	%p85, %fd160, %fd161;
	selp.f64 	%fd162, %fd161, %fd160, %p85;
	ld.global.f64 	%fd163, [%rd102+-8192];
	setp.lt.f64 	%p86, %fd162, %fd163;
	selp.f64 	%fd164, %fd163, %fd162, %p86;
	ld.global.f64 	%fd165, [%rd102+-6144];
	setp.lt.f64 	%p87, %fd164, %fd165;
	selp.f64 	%fd166, %fd165, %fd164, %p87;
	ld.global.f64 	%fd167, [%rd102+-4096];
	setp.lt.f64 	%p88, %fd166, %fd167;
	selp.f64 	%fd168, %fd167, %fd166, %p88;
	ld.global.f64 	%fd169, [%rd102+-2048];
	setp.lt.f64 	%p89, %fd168, %fd169;
	selp.f64 	%fd170, %fd169, %fd168, %p89;
	ld.global.f64 	%fd171, [%rd102];
	setp.lt.f64 	%p90, %fd170, %fd171;
	selp.f64 	%fd172, %fd171, %fd170, %p90;
	ld.global.f64 	%fd173, [%rd102+2048];
	setp.lt.f64 	%p91, %fd172, %fd173;
	selp.f64 	%fd174, %fd173, %fd172, %p91;
	ld.global.f64 	%fd175, [%rd102+4096];
	setp.lt.f64 	%p92, %fd174, %fd175;
	selp.f64 	%fd176, %fd175, %fd174, %p92;
	ld.global.f64 	%fd177, [%rd102+6144];
	setp.lt.f64 	%p93, %fd176, %fd177;
	selp.f64 	%fd178, %fd177, %fd176, %p93;
	ld.global.f64 	%fd179, [%rd102+8192];
	setp.lt.f64 	%p94, %fd178, %fd179;
	selp.f64 	%fd180, %fd179, %fd178, %p94;
	ld.global.f64 	%fd181, [%rd102+10240];
	setp.lt.f64 	%p95, %fd180, %fd181;
	selp.f64 	%fd182, %fd181, %fd180, %p95;
	ld.global.f64 	%fd183, [%rd102+12288];
	setp.lt.f64 	%p96, %fd182, %fd183;
	selp.f64 	%fd184, %fd183, %fd182, %p96;
	ld.global.f64 	%fd185, [%rd102+14336];
	setp.lt.f64 	%p97, %fd184, %fd185;
	selp.f64 	%fd293, %fd185, %fd184, %p97;
	add.s32 	%r268, %r268, 4096;
	add.s32 	%r266, %r266, 16;
	add.s64 	%rd102, %rd102, 32768;
	setp.ne.s32 	%p98, %r266, 0;
	@%p98 bra 	$L__BB10_6;
$L__BB10_7:
	setp.eq.s32 	%p99, %r9, 0;
	@%p99 bra 	$L__BB10_16;
	and.b32  	%r16, %r8, 7;
	setp.lt.u32 	%p100, %r9, 8;
	@%p100 bra 	$L__BB10_10;
	cvt.s64.s32 	%rd67, %r268;
	add.s64 	%rd68, %rd67, %rd4;
	shl.b64 	%rd69, %rd68, 3;
	add.s64 	%rd70, %rd2, %rd69;
	ld.global.f64 	%fd187, [%rd70];
	setp.lt.f64 	%p101, %fd293, %fd187;
	selp.f64 	%fd188, %fd187, %fd293, %p101;
	ld.global.f64 	%fd189, [%rd70+2048];
	setp.lt.f64 	%p102, %fd188, %fd189;
	selp.f64 	%fd190, %fd189, %fd188, %p102;
	ld.global.f64 	%fd191, [%rd70+4096];
	setp.lt.f64 	%p103, %fd190, %fd191;
	selp.f64 	%fd192, %fd191, %fd190, %p103;
	ld.global.f64 	%fd193, [%rd70+6144];
	setp.lt.f64 	%p104, %fd192, %fd193;
	selp.f64 	%fd194, %fd193, %fd192, %p104;
	ld.global.f64 	%fd195, [%rd70+8192];
	setp.lt.f64 	%p105, %fd194, %fd195;
	selp.f64 	%fd196, %fd195, %fd194, %p105;
	ld.global.f64 	%fd197, [%rd70+10240];
	setp.lt.f64 	%p106, %fd196, %fd197;
	selp.f64 	%fd198, %fd197, %fd196, %p106;
	ld.global.f64 	%fd199, [%rd70+12288];
	setp.lt.f64 	%p107, %fd198, %fd199;
	selp.f64 	%fd200, %fd199, %fd198, %p107;
	ld.global.f64 	%fd201, [%rd70+14336];
	setp.lt.f64 	%p108, %fd200, %fd201;
	selp.f64 	%fd293, %fd201, %fd200, %p108;
	add.s32 	%r268, %r268, 2048;
$L__BB10_10:
	setp.eq.s32 	%p109, %r16, 0;
	@%p109 bra 	$L__BB10_16;
	and.b32  	%r19, %r8, 3;
	setp.lt.u32 	%p110, %r16, 4;
	@%p110 bra 	$L__BB10_13;
	cvt.s64.s32 	%rd71, %r268;
	add.s64 	%rd72, %rd71, %rd4;
	shl.b64 	%rd73, %rd72, 3;
	add.s64 	%rd74, %rd2, %rd73;
	ld.global.f64 	%fd203, [%rd74];
	setp.lt.f64 	%p111, %fd293, %fd203;
	selp.f64 	%fd204, %fd203, %fd293, %p111;
	ld.global.f64 	%fd205, [%rd74+2048];
	setp.lt.f64 	%p112, %fd204, %fd205;
	selp.f64 	%fd206, %fd205, %fd204, %p112;
	ld.global.f64 	%fd207, [%rd74+4096];
	setp.lt.f64 	%p113, %fd206, %fd207;
	selp.f64 	%fd208, %fd207, %fd206, %p113;
	ld.global.f64 	%fd209, [%rd74+6144];
	setp.lt.f64 	%p114, %fd208, %fd209;
	selp.f64 	%fd293, %fd209, %fd208, %p114;
	add.s32 	%r268, %r268, 1024;
$L__BB10_13:
	setp.eq.s32 	%p115, %r19, 0;
	@%p115 bra 	$L__BB10_16;
	mul.wide.u32 	%rd75, %r2, 16384;
	add.s64 	%rd9, %rd2, %rd75;
	neg.s32 	%r271, %r19;
$L__BB10_15:
	.pragma "nounroll";
	mul.wide.s32 	%rd76, %r268, 8;
	add.s64 	%rd77, %rd9, %rd76;
	ld.global.f64 	%fd210, [%rd77];
	setp.lt.f64 	%p116, %fd293, %fd210;
	selp.f64 	%fd293, %fd210, %fd293, %p116;
	add.s32 	%r268, %r268, 256;
	add.s32 	%r271, %r271, 1;
	setp.ne.s32 	%p117, %r271, 0;
	@%p117 bra 	$L__BB10_15;
$L__BB10_16:
	setp.lt.s32 	%p118, %r4, 256;
	@%p118 bra 	$L__BB10_21;
	// begin inline asm
	mov.u32 %r209, %laneid;
	// end inline asm
	mov.b64 	%rd88, %fd293;
	mov.b64 	{%r211, %r216}, %rd88;
	mov.b32 	%r217, 1;
	mov.b32 	%r258, 31;
	mov.b32 	%r259, -1;
	// begin inline asm
	shfl.sync.down.b32 %r210, %r211, %r217, %r258, %r259;
	// end inline asm
	// begin inline asm
	shfl.sync.down.b32 %r215, %r216, %r217, %r258, %r259;
	// end inline asm
	mov.b64 	%rd89, {%r210, %r215};
	mov.b64 	%fd258, %rd89;
	setp.gt.s32 	%p146, %r209, 30;
	setp.lt.f64 	%p147, %fd293, %fd258;
	selp.f64 	%fd259, %fd258, %fd293, %p147;
	selp.f64 	%fd260, %fd293, %fd259, %p146;
	mov.b64 	%rd90, %fd260;
	mov.b64 	{%r221, %r226}, %rd90;
	mov.b32 	%r227, 2;
	// begin inline asm
	shfl.sync.down.b32 %r220, %r221, %r227, %r258, %r259;
	// end inline asm
	// begin inline asm
	shfl.sync.down.b32 %r225, %r226, %r227, %r258, %r259;
	// end inline asm
	mov.b64 	%rd91, {%r220, %r225};
	mov.b64 	%fd261, %rd91;
	setp.gt.s32 	%p148, %r209, 29;
	setp.lt.f64 	%p149, %fd260, %fd261;
	selp.f64 	%fd262, %fd261, %fd260, %p149;
	selp.f64 	%fd263, %fd260, %fd262, %p148;
	mov.b64 	%rd92, %fd263;
	mov.b64 	{%r231, %r236}, %rd92;
	mov.b32 	%r237, 4;
	// begin inline asm
	shfl.sync.down.b32 %r230, %r231, %r237, %r258, %r259;
	// end inline asm
	// begin inline asm
	shfl.sync.down.b32 %r235, %r236, %r237, %r258, %r259;
	// end inline asm
	mov.b64 	%rd93, {%r230, %r235};
	mov.b64 	%fd264, %rd93;
	setp.gt.s32 	%p150, %r209, 27;
	setp.lt.f64 	%p151, %fd263, %fd264;
	selp.f64 	%fd265, %fd264, %fd263, %p151;
	selp.f64 	%fd266, %fd263, %fd265, %p150;
	mov.b64 	%rd94, %fd266;
	mov.b64 	{%r241, %r246}, %rd94;
	mov.b32 	%r247, 8;
	// begin inline asm
	shfl.sync.down.b32 %r240, %r241, %r247, %r258, %r259;
	// end inline asm
	// begin inline asm
	shfl.sync.down.b32 %r245, %r246, %r247, %r258, %r259;
	// end inline asm
	mov.b64 	%rd95, {%r240, %r245};
	mov.b64 	%fd267, %rd95;
	setp.gt.s32 	%p152, %r209, 23;
	setp.lt.f64 	%p153, %fd266, %fd267;
	selp.f64 	%fd268, %fd267, %fd266, %p153;
	selp.f64 	%fd269, %fd266, %fd268, %p152;
	mov.b64 	%rd96, %fd269;
	mov.b64 	{%r251, %r256}, %rd96;
	mov.b32 	%r257, 16;
	// begin inline asm
	shfl.sync.down.b32 %r250, %r251, %r257, %r258, %r259;
	// end inline asm
	// begin inline asm
	shfl.sync.down.b32 %r255, %r256, %r257, %r258, %r259;
	// end inline asm
	mov.b64 	%rd97, {%r250, %r255};
	mov.b64 	%fd270, %rd97;
	setp.gt.s32 	%p154, %r209, 15;
	setp.lt.f64 	%p155, %fd269, %fd270;
	selp.f64 	%fd16, %fd270, %fd269, %p155;
	selp.f64 	%fd304, %fd269, %fd16, %p154;
	setp.ne.s32 	%p156, %r209, 0;
	@%p156 bra 	$L__BB10_19;
	shr.u32 	%r260, %r5, 2;
	and.b32  	%r261, %r260, 248;
	mov.u32 	%r262, _ZZN3cub18CUB_300001_SM_10006detail6reduce18DeviceReduceKernelINS2_10policy_hubIdyN4cuda3__47maximumIdEEE10Policy1000EN6thrust24THRUST_300001_SM_1000_NS6detail15normal_iteratorINSC_10device_ptrIdEEEEyS8_dNS5_3std3__410__identityEEEvT0_PT3_T1_NS0_13GridEvenShareISO_EET2_T4_E12temp_storage;
	add.s32 	%r263, %r262, %r261;
	st.shared.f64 	[%r263+8], %fd16;
$L__BB10_19:
	bar.sync 	0;
	setp.ne.s32 	%p157, %r5, 0;
	@%p157 bra 	$L__BB10_46;
	ld.shared.f64 	%fd271, [_ZZN3cub18CUB_300001_SM_10006detail6reduce18DeviceReduceKernelINS2_10policy_hubIdyN4cuda3__47maximumIdEEE10Policy1000EN6thrust24THRUST_300001_SM_1000_NS6detail15normal_iteratorINSC_10device_ptrIdEEEEyS8_dNS5_3std3__410__identityEEEvT0_PT3_T1_NS0_13GridEvenShareISO_EET2_T4_E12temp_storage+16];
	setp.lt.f64 	%p158, %fd304, %fd271;
	selp.f64 	%fd272, %fd271, %fd304, %p158;
	ld.shared.f64 	%fd273, [_ZZN3cub18CUB_300001_SM_10006detail6reduce18DeviceReduceKernelINS2_10policy_hubIdyN4cuda3__47maximumIdEEE10Policy1000EN6thrust24THRUST_300001_SM_1000_NS6detail15normal_iteratorINSC_10device_ptrIdEEEEyS8_dNS5_3std3__410__identityEEEvT0_PT3_T1_NS0_13GridEvenShareISO_EET2_T4_E12temp_storage+24];
	setp.lt.f64 	%p159, %fd272, %fd273;
	selp.f64 	%fd274, %fd273, %fd272, %p159;
	ld.shared.f64 	%fd275, [_ZZN3cub18CUB_300001_SM_10006detail6reduce18DeviceReduceKernelINS2_10policy_hubIdyN4cuda3__47maximumIdEEE10Policy1000EN6thrust24THRUST_300001_SM_1000_NS6detail15normal_iteratorINSC_10device_ptrIdEEEEyS8_dNS5_3std3__410__identityEEEvT0_PT3_T1_NS0_13GridEvenShareISO_EET2_T4_E12temp_storage+32];
	setp.lt.f64 	%p160, %fd274, %fd275;
	selp.f64 	%fd276, %fd275, %fd274, %p160;
	ld.shared.f64 	%fd277, [_ZZN3cub18CUB_300001_SM_10006detail6reduce18DeviceReduceKernelINS2_10policy_hubIdyN4cuda3__47maximumIdEEE10Policy1000EN6thrust24THRUST_300001_SM_1000_NS6detail15normal_iteratorINSC_10device_ptrIdEEEEyS8_dNS5_3std3__410__identityEEEvT0_PT3_T1_NS0_13GridEvenShareISO_EET2_T4_E12temp_storage+40];
	setp.lt.f64 	%p161, %fd276, %fd277;
	selp.f64 	%fd278, %fd277, %fd276, %p161;
	ld.shared.f64 	%fd279, [_ZZN3cub18CUB_300001_SM_10006detail6reduce18DeviceReduceKernelINS2_10policy_hubIdyN4cuda3__47maximumIdEEE10Policy1000EN6thrust24THRUST_300001_SM_1000_NS6detail15normal_iteratorINSC_10device_ptrIdEEEEyS8_dNS5_3std3__410__identityEEEvT0_PT3_T1_NS0_13GridEvenShareISO_EET2_T4_E12temp_storage+48];
	setp.lt.f64 	%p162, %fd278, %fd279;
	selp.f64 	%fd280, %fd279, %fd278, %p162;
	ld.shared.f64 	%fd281, [_ZZN3cub18CUB_300001_SM_10006detail6reduce18DeviceReduceKernelINS2_10policy_hubIdyN4cuda3__47maximumIdEEE10Policy1000EN6thrust24THRUST_300001_SM_1000_NS6detail15normal_iteratorINSC_10device_ptrIdEEEEyS8_dNS5_3std3__410__identityEEEvT0_PT3_T1_NS0_13GridEvenShareISO_EET2_T4_E12temp_storage+56];
	setp.lt.f64 	%p163, %fd280, %fd281;
	selp.f64 	%fd282, %fd281, %fd280, %p163;
	ld.shared.f64 	%fd283, [_ZZN3cub18CUB_300001_SM_10006detail6reduce18DeviceReduceKernelINS2_10policy_hubIdyN4cuda3__47maximumIdEEE10Policy1000EN6thrust24THRUST_300001_SM_1000_NS6detail15normal_iteratorINSC_10device_ptrIdEEEEyS8_dNS5_3std3__410__identityEEEvT0_PT3_T1_NS0_13GridEvenShareISO_EET2_T4_E12temp_storage+64];
	setp.lt.f64 	%p164, %fd282, %fd283;
	selp.f64 	%fd304, %fd283, %fd282, %p164;
	bra.uni 	$L__BB10_46;
$L__BB10_21:
	// begin inline asm
	mov.u32 %r146, %laneid;
	// end inline asm
	and.b32  	%r197, %r5, 992;
	add.s32 	%r198, %r197, 32;
	setp.gt.s32 	%p119, %r198, %r4;
	not.b32 	%r199, %r197;
	add.s32 	%r200, %r4, %r199;
	selp.b32 	%r195, %r200, 31, %p119;
	mov.b64 	%rd78, %fd293;
	mov.b64 	{%r148, %r153}, %rd78;
	mov.b32 	%r154, 1;
	mov.b32 	%r196, -1;
	// begin inline asm
	shfl.sync.down.b32 %r147, %r148, %r154, %r195, %r196;
	// end inline asm
	// begin inline asm
	shfl.sync.down.b32 %r152, %r153, %r154, %r195, %r196;
	// end inline asm
	mov.b64 	%rd79, {%r147, %r152};
	mov.b64 	%fd211, %rd79;
	setp.lt.s32 	%p120, %r146, %r195;
	setp.lt.f64 	%p121, %fd293, %fd211;
	selp.f64 	%fd212, %fd211, %fd293, %p121;
	selp.f64 	%fd213, %fd212, %fd293, %p120;
	mov.b64 	%rd80, %fd213;
	mov.b64 	{%r158, %r163}, %rd80;
	mov.b32 	%r164, 2;
	// begin inline asm
	shfl.sync.down.b32 %r157, %r158, %r164, %r195, %r196;
	// end inline asm
	// begin inline asm
	shfl.sync.down.b32 %r162, %r163, %r164, %r195, %r196;
	// end inline asm
	mov.b64 	%rd81, {%r157, %r162};
	mov.b64 	%fd214, %rd81;
	add.s32 	%r201, %r146, 2;
	setp.gt.s32 	%p122, %r201, %r195;
	setp.lt.f64 	%p123, %fd213, %fd214;
	selp.f64 	%fd215, %fd214, %fd213, %p123;
	selp.f64 	%fd216, %fd213, %fd215, %p122;
	mov.b64 	%rd82, %fd216;
	mov.b64 	{%r168, %r173}, %rd82;
	mov.b32 	%r174, 4;
	// begin inline asm
	shfl.sync.down.b32 %r167, %r168, %r174, %r195, %r196;
	// end inline asm
	// begin inline asm
	shfl.sync.down.b32 %r172, %r173, %r174, %r195, %r196;
	// end inline asm
	mov.b64 	%rd83, {%r167, %r172};
	mov.b64 	%fd217, %rd83;
	add.s32 	%r202, %r146, 4;
	setp.gt.s32 	%p124, %r202, %r195;
	setp.lt.f64 	%p125, %fd216, %fd217;
	selp.f64 	%fd218, %fd217, %fd216, %p125;
	selp.f64 	%fd219, %fd216, %fd218, %p124;
	mov.b64 	%rd84, %fd219;
	mov.b64 	{%r178, %r183}, %rd84;
	mov.b32 	%r184, 8;
	// begin inline asm
	shfl.sync.down.b32 %r177, %r178, %r184, %r195, %r196;
	// end inline asm
	// begin inline asm
	shfl.sync.down.b32 %r182, %r183, %r184, %r195, %r196;
	// end inline asm
	mov.b64 	%rd85, {%r177, %r182};
	mov.b64 	%fd220, %rd85;
	add.s32 	%r203, %r146, 8;
	setp.gt.s32 	%p126, %r203, %r195;
	setp.lt.f64 	%p127, %fd219, %fd220;
	selp.f64 	%fd221, %fd220, %fd219, %p127;
	selp.f64 	%fd222, %fd219, %fd221, %p126;
	mov.b64 	%rd86, %fd222;
	mov.b64 	{%r188, %r193}, %rd86;
	mov.b32 	%r194, 16;
	// begin inline asm
	shfl.sync.down.b32 %r187, %r188, %r194, %r195, %r196;
	// end inline asm
	// begin inline asm
	shfl.sync.down.b32 %r192, %r193, %r194, %r195, %r196;
	// end inline asm
	mov.b64 	%rd87, {%r187, %r192};
	mov.b64 	%fd223, %rd87;
	add.s32 	%r204, %r146, 16;
	setp.gt.s32 	%p128, %r204, %r195;
	setp.lt.f64 	%p129, %fd222, %fd223;
	selp.f64 	%fd224, %fd223, %fd222, %p129;
	selp.f64 	%fd304, %fd222, %fd224, %p128;
	setp.ne.s32 	%p130, %r146, 0;
	@%p130 bra 	$L__BB10_23;
	shr.u32 	%r205, %r5, 2;
	and.b32  	%r206, %r205, 248;
	mov.u32 	%r207, _ZZN3cub18CUB_300001_SM_10006detail6reduce18DeviceReduceKernelINS2_10policy_hubIdyN4cuda3__47maximumIdEEE10Policy1000EN6thrust24THRUST_300001_SM_1000_NS6detail15normal_iteratorINSC_10device_ptrIdEEEEyS8_dNS5_3std3__410__identityEEEvT0_PT3_T1_NS0_13GridEvenShareISO_EET2_T4_E12temp_storage;
	add.s32 	%r208, %r207, %r206;
	st.shared.f64 	[%r208+8], %fd304;
$L__BB10_23:
	bar.sync 	0;
	setp.ne.s32 	%p131, %r5, 0;
	@%p131 bra 	$L__BB10_46;
	setp.gt.s32 	%p132, %r4, 32;
	ld.shared.f64 	%fd225, [_ZZN3cub18CUB_300001_SM_10006detail6reduce18DeviceReduceKernelINS2_10policy_hubIdyN4cuda3__47maximumIdEEE10Policy1000EN6thrust24THRUST_300001_SM_1000_NS6detail15normal_iteratorINSC_10device_ptrIdEEEEyS8_dNS5_3std3__410__identityEEEvT0_PT3_T1_NS0_13GridEvenShareISO_EET2_T4_E12temp_storage+16];
	setp.lt.f64 	%p133, %fd304, %fd225;
	selp.f64 	%fd227, %fd225, %fd304, %p133;
	selp.f64 	%fd228, %fd227, %fd304, %p132;
	setp.gt.s32 	%p134, %r4, 64;
	ld.shared.f64 	%fd230, [_ZZN3cub18CUB_300001_SM_10006detail6reduce18DeviceReduceKernelINS2_10policy_hubIdyN4cuda3__47maximumIdEEE10Policy1000EN6thrust24THRUST_300001_SM_1000_NS6detail15normal_iteratorINSC_10device_ptrIdEEEEyS8_dNS5_3std3__410__identityEEEvT0_PT3_T1_NS0_13GridEvenShareISO_EET2_T4_E12temp_storage+24];
	setp.lt.f64 	%p135, %fd228, %fd230;
	selp.f64 	%fd232, %fd230, %fd228, %p135;
	selp.f64 	%fd233, %fd232, %fd228, %p134;
	setp.gt.s32 	%p136, %r4, 96;
	ld.shared.f64 	%fd235, [_ZZN3cub18CUB_300001_SM_10006detail6reduce18DeviceReduceKernelINS2_10policy_hubIdyN4cuda3__47maximumIdEEE10Policy1000EN6thrust24THRUST_300001_SM_1000_NS6detail15normal_iteratorINSC_10device_ptrIdEEEEyS8_dNS5_3std3__410__identityEEEvT0_PT3_T1_NS0_13GridEvenShareISO_EET2_T4_E12temp_storage+32];
	setp.lt.f64 	%p137, %fd233, %fd235;
	selp.f64 	%fd237, %fd235, %fd233, %p137;
	selp.f64 	%fd238, %fd237, %fd233, %p136;
	setp.gt.s32 	%p138, %r4, 128;
	ld.shared.f64 	%fd240, [_ZZN3cub18CUB_300001_SM_10006detail6reduce18DeviceReduceKernelINS2_10policy_hubIdyN4cuda3__47maximumIdEEE10Policy1000EN6thrust24THRUST_300001_SM_1000_NS6detail15normal_iteratorINSC_10device_ptrIdEEEEyS8_dNS5_3std3__410__identityEEEvT0_PT3_T1_NS0_13GridEvenShareISO_EET2_T4_E12temp_storage+40];
	setp.lt.f64 	%p139, %fd238, %fd240;
	selp.f64 	%fd242, %fd240, %fd238, %p139;
	selp.f64 	%fd243, %fd242, %fd238, %p138;
	setp.gt.s32 	%p140, %r4, 160;
	ld.shared.f64 	%fd245, [_ZZN3cub18CUB_300001_SM_10006detail6reduce18DeviceReduceKernelINS2_10policy_hubIdyN4cuda3__47maximumIdEEE10Policy1000EN6thrust24THRUST_300001_SM_1000_NS6detail15normal_iteratorINSC_10device_ptrIdEEEEyS8_dNS5_3std3__410__identityEEEvT0_PT3_T1_NS0_13GridEvenShareISO_EET2_T4_E12temp_storage+48];
	setp.lt.f64 	%p141, %fd243, %fd245;
	selp.f64 	%fd247, %fd245, %fd243, %p141;
	selp.f64 	%fd248, %fd247, %fd243, %p140;
	setp.gt.s32 	%p142, %r4, 192;
	ld.shared.f64 	%fd250, [_ZZN3cub18CUB_300001_SM_10006detail6reduce18DeviceReduceKernelINS2_10policy_hubIdyN4cuda3__47maximumIdEEE10Policy1000EN6thrust24THRUST_300001_SM_1000_NS6detail15normal_iteratorINSC_10device_ptrIdEEEEyS8_dNS5_3std3__410__identityEEEvT0_PT3_T1_NS0_13GridEvenShareISO_EET2_T4_E12temp_storage+56];
	setp.lt.f64 	%p143, %fd248, %fd250;
	selp.f64 	%fd252, %fd250, %fd248, %p143;
	selp.f64 	%fd253, %fd252, %fd248, %p142;
	setp.gt.s32 	%p144, %r4, 224;
	ld.shared.f64 	%fd255, [_ZZN3cub18CUB_300001_SM_10006detail6reduce18DeviceReduceKernelINS2_10policy_hubIdyN4cuda3__47maximumIdEEE10Policy1000EN6thrust24THRUST_300001_SM_1000_NS6detail15normal_iteratorINSC_10device_ptrIdEEEEyS8_dNS5_3std3__410__identityEEEvT0_PT3_T1_NS0_13GridEvenShareISO_EET2_T4_E12temp_storage+64];
	setp.lt.f64 	%p145, %fd253, %fd255;
	selp.f64 	%fd257, %fd255, %fd253, %p145;
	selp.f64 	%fd304, %fd257, %fd253, %p144;
	bra.uni 	$L__BB10_46;
$L__BB10_25:
	cvt.u32.u64 	%r52, %rd4;
	mov.u32 	%r27, %tid.x;
	add.s32 	%r53, %r27, %r52;
	mul.wide.u32 	%rd26, %r53, 8;
	add.s64 	%rd27, %rd2, %rd26;
	ld.global.f64 	%fd41, [%rd27];
	ld.global.f64 	%fd42, [%rd27+2048];
	ld.global.f64 	%fd43, [%rd27+4096];
	ld.global.f64 	%fd44, [%rd27+6144];
	ld.global.f64 	%fd45, [%rd27+8192];
	ld.global.f64 	%fd46, [%rd27+10240];
	ld.global.f64 	%fd47, [%rd27+12288];
	ld.global.f64 	%fd48, [%rd27+14336];
	setp.lt.f64 	%p2, %fd41, %fd42;
	selp.f64 	%fd49, %fd42, %fd41, %p2;
	setp.lt.f64 	%p3, %fd49, %fd43;
	selp.f64 	%fd50, %fd43, %fd49, %p3;
	setp.lt.f64 	%p4, %fd50, %fd44;
	selp.f64 	%fd51, %fd44, %fd50, %p4;
	setp.lt.f64 	%p5, %fd51, %fd45;
	selp.f64 	%fd52, %fd45, %fd51, %p5;
	setp.lt.f64 	%p6, %fd52, %fd46;
	selp.f64 	%fd53, %fd46, %fd52, %p6;
	setp.lt.f64 	%p7, %fd53, %fd47;
	selp.f64 	%fd54, %fd47, %fd53, %p7;
	setp.lt.f64 	%p8, %fd54, %fd48;
	selp.f64 	%fd303, %fd48, %fd54, %p8;
	setp.lt.u64 	%p9, %rd5, %rd3;
	@%p9 bra 	$L__BB10_42;
	cvt.u32.u64 	%r55, %rd3;
	cvt.u64.u32 	%rd28, %r27;
	add.s64 	%rd104, %rd4, %rd3;
	cvt.u32.u64 	%r28, %rd1;
	not.b32 	%r57, %r27;
	add.s32 	%r58, %r57, %r28;
	sub.s32 	%r59, %r58, %r55;
	sub.s32 	%r273, %r59, %r52;
	add.s64 	%rd29, %rd104, %rd28;
	shl.b64 	%rd30, %rd29, 3;
	add.s64 	%rd31, %rd30, %rd2;
	add.s64 	%rd103, %rd31, 16384;
	mov.b32 	%r274, 0;
	mov.u64 	%rd105, %rd4;
$L__BB10_27:
	cvt.s64.s32 	%rd15, %r50;
	add.s64 	%rd105, %rd105, %rd15;
	add.s64 	%rd32, %rd1, -2048;
	setp.gt.u64 	%p10, %rd105, %rd32;
	@%p10 bra 	$L__BB10_29;
	shl.b32 	%r61, %r1, 11;
	cvt.s64.s32 	%rd33, %r61;
	cvt.u64.u32 	%rd34, %r27;
	add.s64 	%rd35, %rd105, %rd34;
	shl.b64 	%rd36, %rd35, 3;
	add.s64 	%rd37, %rd2, %rd36;
	ld.global.f64 	%fd55, [%rd37];
	ld.global.f64 	%fd56, [%rd37+2048];
	ld.global.f64 	%fd57, [%rd37+4096];
	ld.global.f64 	%fd58, [%rd37+6144];
	ld.global.f64 	%fd59, [%rd37+8192];
	ld.global.f64 	%fd60, [%rd37+10240];
	ld.global.f64 	%fd61, [%rd37+12288];
	ld.global.f64 	%fd62, [%rd37+14336];
	setp.lt.f64 	%p11, %fd303, %fd55;
	selp.f64 	%fd63, %fd55, %fd303, %p11;
	setp.lt.f64 	%p12, %fd63, %fd56;
	selp.f64 	%fd64, %fd56, %fd63, %p12;
	setp.lt.f64 	%p13, %fd64, %fd57;
	selp.f64 	%fd65, %fd57, %fd64, %p13;
	setp.lt.f64 	%p14, %fd65, %fd58;
	selp.f64 	%fd66, %fd58, %fd65, %p14;
	setp.lt.f64 	%p15, %fd66, %fd59;
	selp.f64 	%fd67, %fd59, %fd66, %p15;
	setp.lt.f64 	%p16, %fd67, %fd60;
	selp.f64 	%fd68, %fd60, %fd67, %p16;
	setp.lt.f64 	%p17, %fd68, %fd61;
	selp.f64 	%fd69, %fd61, %fd68, %p17;
	setp.lt.f64 	%p18, %fd69, %fd62;
	selp.f64 	%fd303, %fd62, %fd69, %p18;
	sub.s64 	%rd38, %rd1, %rd105;
	setp.lt.u64 	%p19, %rd38, %rd33;
	add.s32 	%r274, %r274, 1;
	add.s64 	%rd104, %rd104, %rd33;
	sub.s32 	%r273, %r273, %r61;
	mul.wide.s32 	%rd39, %r61, 8;
	add.s64 	%rd103, %rd103, %rd39;
	@%p19 bra 	$L__BB10_42;
	bra.uni 	$L__BB10_27;
$L__BB10_29:
	setp.le.u64 	%p20, %rd1, %rd105;
	cvt.u32.u64 	%r62, %rd105;
	cvt.u32.u64 	%r63, %rd1;
	sub.s32 	%r64, %r63, %r62;
	setp.ge.s32 	%p21, %r27, %r64;
	or.pred  	%p22, %p20, %p21;
	@%p22 bra 	$L__BB10_42;
	cvt.u32.u64 	%r66, %rd15;
	cvt.u32.u64 	%r67, %rd4;
	not.b32 	%r68, %r27;
	add.s32 	%r69, %r68, %r28;
	add.s32 	%r70, %r66, %r67;
	sub.s32 	%r71, %r69, %r70;
	mul.lo.s32 	%r72, %r1, %r274;
	shl.b32 	%r73, %r72, 11;
	sub.s32 	%r74, %r71, %r73;
	shr.u32 	%r75, %r74, 8;
	add.s32 	%r34, %r75, 1;
	and.b32  	%r35, %r34, 15;
	setp.lt.u32 	%p23, %r74, 3840;
	mov.u32 	%r277, %r27;
	@%p23 bra 	$L__BB10_33;
	shr.u32 	%r76, %r273, 8;
	add.s32 	%r77, %r76, 1;
	and.b32  	%r78, %r77, 33554416;
	neg.s32 	%r275, %r78;
	mov.u32 	%r277, %r27;
$L__BB10_32:
	.pragma "nounroll";
	ld.global.f64 	%fd71, [%rd103+-16384];
	setp.lt.f64 	%p24, %fd303, %fd71;
	selp.f64 	%fd72, %fd71, %fd303, %p24;
	ld.global.f64 	%fd73, [%rd103+-14336];
	setp.lt.f64 	%p25, %fd72, %fd73;
	selp.f64 	%fd74, %fd73, %fd72, %p25;
	ld.global.f64 	%fd75, [%rd103+-12288];
	setp.lt.f64 	%p26, %fd74, %fd75;
	selp.f64 	%fd76, %fd75, %fd74, %p26;
	ld.global.f64 	%fd77, [%rd103+-10240];
	setp.lt.f64 	%p27, %fd76, %fd77;
	selp.f64 	%fd78, %fd77, %fd76, %p27;
	ld.global.f64 	%fd79, [%rd103+-8192];
	setp.lt.f64 	%p28, %fd78, %fd79;
	selp.f64 	%fd80, %fd79, %fd78, %p28;
	ld.global.f64 	%fd81, [%rd103+-6144];
	setp.lt.f64 	%p29, %fd80, %fd81;
	selp.f64 	%fd82, %fd81, %fd80, %p29;
	ld.global.f64 	%fd83, [%rd103+-4096];
	setp.lt.f64 	%p30, %fd82, %fd83;
	selp.f64 	%fd84, %fd83, %fd82, %p30;
	ld.global.f64 	%fd85, [%rd103+-2048];
	setp.lt.f64 	%p31, %fd84, %fd85;
	selp.f64 	%fd86, %fd85, %fd84, %p31;
	ld.global.f64 	%fd87, [%rd103];
	setp.lt.f64 	%p32, %fd86, %fd87;
	selp.f64 	%fd88, %fd87, %fd86, %p32;
	ld.global.f64 	%fd89, [%rd103+2048];
	setp.lt.f64 	%p33, %fd88, %fd89;
	selp.f64 	%fd90, %fd89, %fd88, %p33;
	ld.global.f64 	%fd91, [%rd103+4096];
	setp.lt.f64 	%p34, %fd90, %fd91;
	selp.f64 	%fd92, %fd91, %fd90, %p34;
	ld.global.f64 	%fd93, [%rd103+6144];
	setp.lt.f64 	%p35, %fd92, %fd93;
	selp.f64 	%fd94, %fd93, %fd92, %p35;
	ld.global.f64 	%fd95, [%rd103+8192];
	setp.lt.f64 	%p36, %fd94, %fd95;
	selp.f64 	%fd96, %fd95, %fd94, %p36;
	ld.global.f64 	%fd97, [%rd103+10240];
	setp.lt.f64 	%p37, %fd96, %fd97;
	selp.f64 	%fd98, %fd97, %fd96, %p37;
	ld.global.f64 	%fd99, [%rd103+12288];
	setp.lt.f64 	%p38, %fd98, %fd99;
	selp.f64 	%fd100, %fd99, %fd98, %p38;
	ld.global.f64 	%fd101, [%rd103+14336];
	setp.lt.f64 	%p39, %fd100, %fd101;
	selp.f64 	%fd303, %fd101, %fd100, %p39;
	add.s32 	%r277, %r277, 4096;
	add.s32 	%r275, %r275, 16;
	add.s64 	%rd103, %rd103, 32768;
	setp.ne.s32 	%p40, %r275, 0;
	@%p40 bra 	$L__BB10_32;
$L__BB10_33:
	setp.eq.s32 	%p41, %r35, 0;
	@%p41 bra 	$L__BB10_42;
	and.b32  	%r42, %r34, 7;
	setp.lt.u32 	%p42, %r35, 8;
	@%p42 bra 	$L__BB10_36;
	cvt.u64.u32 	%rd40, %r277;
	add.s64 	%rd41, %rd105, %rd40;
	shl.b64 	%rd42, %rd41, 3;
	add.s64 	%rd43, %rd2, %rd42;
	ld.global.f64 	%fd103, [%rd43];
	setp.lt.f64 	%p43, %fd303, %fd103;
	selp.f64 	%fd104, %fd103, %fd303, %p43;
	ld.global.f64 	%fd105, [%rd43+2048];
	setp.lt.f64 	%p44, %fd104, %fd105;
	selp.f64 	%fd106, %fd105, %fd104, %p44;
	ld.global.f64 	%fd107, [%rd43+4096];
	setp.lt.f64 	%p45, %fd106, %fd107;
	selp.f64 	%fd108, %fd107, %fd106, %p45;
	ld.global.f64 	%fd109, [%rd43+6144];
	setp.lt.f64 	%p46, %fd108, %fd109;
	selp.f64 	%fd110, %fd109, %fd108, %p46;
	ld.global.f64 	%fd111, [%rd43+8192];
	setp.lt.f64 	%p47, %fd110, %fd111;
	selp.f64 	%fd112, %fd111, %fd110, %p47;
	ld.global.f64 	%fd113, [%rd43+10240];
	setp.lt.f64 	%p48, %fd112, %fd113;
	selp.f64 	%fd114, %fd113, %fd112, %p48;
	ld.global.f64 	%fd115, [%rd43+12288];
	setp.lt.f64 	%p49, %fd114, %fd115;
	selp.f64 	%fd116, %fd115, %fd114, %p49;
	ld.global.f64 	%fd117, [%rd43+14336];
	setp.lt.f64 	%p50, %fd116, %fd117;
	selp.f64 	%fd303, %fd117, %fd116, %p50;
	add.s32 	%r277, %r277, 2048;
$L__BB10_36:
	setp.eq.s32 	%p51, %r42, 0;
	@%p51 bra 	$L__BB10_42;
	setp.lt.u32 	%p52, %r42, 4;
	@%p52 bra 	$L__BB10_39;
	cvt.u64.u32 	%rd44, %r277;
	add.s64 	%rd45, %rd105, %rd44;
	shl.b64 	%rd46, %rd45, 3;
	add.s64 	%rd47, %rd2, %rd46;
	ld.global.f64 	%fd119, [%rd47];
	setp.lt.f64 	%p53, %fd303, %fd119;
	selp.f64 	%fd120, %fd119, %fd303, %p53;
	ld.global.f64 	%fd121, [%rd47+2048];
	setp.lt.f64 	%p54, %fd120, %fd121;
	selp.f64 	%fd122, %fd121, %fd120, %p54;
	ld.global.f64 	%fd123, [%rd47+4096];
	setp.lt.f64 	%p55, %fd122, %fd123;
	selp.f64 	%fd124, %fd123, %fd122, %p55;
	ld.global.f64 	%fd125, [%rd47+6144];
	setp.lt.f64 	%p56, %fd124, %fd125;
	selp.f64 	%fd303, %fd125, %fd124, %p56;
	add.s32 	%r277, %r277, 1024;
$L__BB10_39:
	and.b32  	%r79, %r34, 3;
	setp.eq.s32 	%p57, %r79, 0;
	@%p57 bra 	$L__BB10_42;
	cvt.u64.u32 	%rd48, %r277;
	add.s64 	%rd49, %rd48, %rd104;
	shl.b64 	%rd50, %rd49, 3;
	add.s64 	%rd107, %rd2, %rd50;
	cvt.u16.u32 	%rs1, %r273;
	shr.u16 	%rs2, %rs1, 8;
	add.s16 	%rs3, %rs2, 1;
	cvt.u32.u16 	%r80, %rs3;
	and.b32  	%r81, %r80, 3;
	neg.s32 	%r280, %r81;
$L__BB10_41:
	.pragma "nounroll";
	ld.global.f64 	%fd126, [%rd107];
	setp.lt.f64 	%p58, %fd303, %fd126;
	selp.f64 	%fd303, %fd126, %fd303, %p58;
	add.s64 	%rd107, %rd107, 2048;
	add.s32 	%r280, %r280, 1;
	setp.ne.s32 	%p59, %r280, 0;
	@%p59 bra 	$L__BB10_41;
$L__BB10_42:
	// begin inline asm
	mov.u32 %r82, %laneid;
	// end inline asm
	mov.b64 	%rd51, %fd303;
	mov.b64 	{%r84, %r89}, %rd51;
	mov.b32 	%r90, 1;
	mov.b32 	%r131, 31;
	mov.b32 	%r132, -1;
	// begin inline asm
	shfl.sync.down.b32 %r83, %r84, %r90, %r131, %r132;
	// end inline asm
	// begin inline asm
	shfl.sync.down.b32 %r88, %r89, %r90, %r131, %r132;
	// end inline asm
	mov.b64 	%rd52, {%r83, %r88};
	mov.b64 	%fd127, %rd52;
	setp.gt.s32 	%p60, %r82, 30;
	setp.lt.f64 	%p61, %fd303, %fd127;
	selp.f64 	%fd128, %fd127, %fd303, %p61;
	selp.f64 	%fd129, %fd303, %fd128, %p60;
	mov.b64 	%rd53, %fd129;
	mov.b64 	{%r94, %r99}, %rd53;
	mov.b32 	%r100, 2;
	// begin inline asm
	shfl.sync.down.b32 %r93, %r94, %r100, %r131, %r132;
	// end inline asm
	// begin inline asm
	shfl.sync.down.b32 %r98, %r99, %r100, %r131, %r132;
	// end inline asm
	mov.b64 	%rd54, {%r93, %r98};
	mov.b64 	%fd130, %rd54;
	setp.gt.s32 	%p62, %r82, 29;
	setp.lt.f64 	%p63, %fd129, %fd130;
	selp.f64 	%fd131, %fd130, %fd129, %p63;
	selp.f64 	%fd132, %fd129, %fd131, %p62;
	mov.b64 	%rd55, %fd132;
	mov.b64 	{%r104, %r109}, %rd55;
	mov.b32 	%r110, 4;
	// begin inline asm
	shfl.sync.down.b32 %r103, %r104, %r110, %r131, %r132;
	// end inline asm
	// begin inline asm
	shfl.sync.down.b32 %r108, %r109, %r110, %r131, %r132;
	// end inline asm
	mov.b64 	%rd56, {%r103, %r108};
	mov.b64 	%fd133, %rd56;
	setp.gt.s32 	%p64, %r82, 27;
	setp.lt.f64 	%p65, %fd132, %fd133;
	selp.f64 	%fd134, %fd133, %fd132, %p65;
	selp.f64 	%fd135, %fd132, %fd134, %p64;
	mov.b64 	%rd57, %fd135;
	mov.b64 	{%r114, %r119}, %rd57;
	mov.b32 	%r120, 8;
	// begin inline asm
	shfl.sync.down.b32 %r113, %r114, %r120, %r131, %r132;
	// end inline asm
	// begin inline asm
	shfl.sync.down.b32 %r118, %r119, %r120, %r131, %r132;
	// end inline asm
	mov.b64 	%rd58, {%r113, %r118};
	mov.b64 	%fd136, %rd58;
	setp.gt.s32 	%p66, %r82, 23;
	setp.lt.f64 	%p67, %fd135, %fd136;
	selp.f64 	%fd137, %fd136, %fd135, %p67;
	selp.f64 	%fd138, %fd135, %fd137, %p66;
	mov.b64 	%rd59, %fd138;
	mov.b64 	{%r124, %r129}, %rd59;
	mov.b32 	%r130, 16;
	// begin inline asm
	shfl.sync.down.b32 %r123, %r124, %r130, %r131, %r132;
	// end inline asm
	// begin inline asm
	shfl.sync.down.b32 %r128, %r129, %r130, %r131, %r132;
	// end inline asm
	mov.b64 	%rd60, {%r123, %r128};
	mov.b64 	%fd139, %rd60;
	setp.gt.s32 	%p68, %r82, 15;
	setp.lt.f64 	%p69, %fd138, %fd139;
	selp.f64 	%fd37, %fd139, %fd138, %p69;
	selp.f64 	%fd304, %fd138, %fd37, %p68;
	setp.ne.s32 	%p70, %r82, 0;
	@%p70 bra 	$L__BB10_44;
	shr.u32 	%r133, %r27, 2;
	and.b32  	%r134, %r133, 248;
	mov.u32 	%r135, _ZZN3cub18CUB_300001_SM_10006detail6reduce18DeviceReduceKernelINS2_10policy_hubIdyN4cuda3__47maximumIdEEE10Policy1000EN6thrust24THRUST_300001_SM_1000_NS6detail15normal_iteratorINSC_10device_ptrIdEEEEyS8_dNS5_3std3__410__identityEEEvT0_PT3_T1_NS0_13GridEvenShareISO_EET2_T4_E12temp_storage;
	add.s32 	%r136, %r135, %r134;
	st.shared.f64 	[%r136+8], %fd37;
$L__BB10_44:
	bar.sync 	0;
	setp.ne.s32 	%p71, %r27, 0;
	@%p71 bra 	$L__BB10_46;
	ld.shared.f64 	%fd140, [_ZZN3cub18CUB_300001_SM_10006detail6reduce18DeviceReduceKernelINS2_10policy_hubIdyN4cuda3__47maximumIdEEE10Policy1000EN6thrust24THRUST_300001_SM_1000_NS6detail15normal_iteratorINSC_10device_ptrIdEEEEyS8_dNS5_3std3__410__identityEEEvT0_PT3_T1_NS0_13GridEvenShareISO_EET2_T4_E12temp_storage+16];
	setp.lt.f64 	%p72, %fd304, %fd140;
	selp.f64 	%fd141, %fd140, %fd304, %p72;
	ld.shared.f64 	%fd142, [_ZZN3cub18CUB_300001_SM_10006detail6reduce18DeviceReduceKernelINS2_10policy_hubIdyN4cuda3__47maximumIdEEE10Policy1000EN6thrust24THRUST_300001_SM_1000_NS6detail15normal_iteratorINSC_10device_ptrIdEEEEyS8_dNS5_3std3__410__identityEEEvT0_PT3_T1_NS0_13GridEvenShareISO_EET2_T4_E12temp_storage+24];
	setp.lt.f64 	%p73, %fd141, %fd142;
	selp.f64 	%fd143, %fd142, %fd141, %p73;
	ld.shared.f64 	%fd144, [_ZZN3cub18CUB_300001_SM_10006detail6reduce18DeviceReduceKernelINS2_10policy_hubIdyN4cuda3__47maximumIdEEE10Policy1000EN6thrust24THRUST_300001_SM_1000_NS6detail15normal_iteratorINSC_10device_ptrIdEEEEyS8_dNS5_3std3__410__identityEEEvT0_PT3_T1_NS0_13GridEvenShareISO_EET2_T4_E12temp_storage+32];
	setp.lt.f64 	%p74, %fd143, %fd144;
	selp.f64 	%fd145, %fd144, %fd143, %p74;
	ld.shared.f64 	%fd146, [_ZZN3cub18CUB_300001_SM_10006detail6reduce18DeviceReduceKernelINS2_10policy_hubIdyN4cuda3__47maximumIdEEE10Policy1000EN6thrust24THRUST_300001_SM_1000_NS6detail15normal_iteratorINSC_10device_ptrIdEEEEyS8_dNS5_3std3__410__identityEEEvT0_PT3_T1_NS0_13GridEvenShareISO_EET2_T4_E12temp_storage+40];
	setp.lt.f64 	%p75, %fd145, %fd146;
	selp.f64 	%fd147, %fd146, %fd145, %p75;
	ld.shared.f64 	%fd148, [_ZZN3cub18CUB_300001_SM_10006detail6reduce18DeviceReduceKernelINS2_10policy_hubIdyN4cuda3__47maximumIdEEE10Policy1000EN6thrust24THRUST_300001_SM_1000_NS6detail15normal_iteratorINSC_10device_ptrIdEEEEyS8_dNS5_3std3__410__identityEEEvT0_PT3_T1_NS0_13GridEvenShareISO_EET2_T4_E12temp_storage+48];
	setp.lt.f64 	%p76, %fd147, %fd148;
	selp.f64 	%fd149, %fd148, %fd147, %p76;
	ld.shared.f64 	%fd150, [_ZZN3cub18CUB_300001_SM_10006detail6reduce18DeviceReduceKernelINS2_10policy_hubIdyN4cuda3__47maximumIdEEE10Policy1000EN6thrust24THRUST_300001_SM_1000_NS6detail15normal_iteratorINSC_10device_ptrIdEEEEyS8_dNS5_3std3__410__identityEEEvT0_PT3_T1_NS0_13GridEvenShareISO_EET2_T4_E12temp_storage+56];
	setp.lt.f64 	%p77, %fd149, %fd150;
	selp.f64 	%fd151, %fd150, %fd149, %p77;
	ld.shared.f64 	%fd152, [_ZZN3cub18CUB_300001_SM_10006detail6reduce18DeviceReduceKernelINS2_10policy_hubIdyN4cuda3__47maximumIdEEE10Policy1000EN6thrust24THRUST_300001_SM_1000_NS6detail15normal_iteratorINSC_10device_ptrIdEEEEyS8_dNS5_3std3__410__identityEEEvT0_PT3_T1_NS0_13GridEvenShareISO_EET2_T4_E12temp_storage+64];
	setp.lt.f64 	%p78, %fd151, %fd152;
	selp.f64 	%fd304, %fd152, %fd151, %p78;
$L__BB10_46:
	mov.u32 	%r264, %tid.x;
	setp.ne.s32 	%p165, %r264, 0;
	@%p165 bra 	$L__BB10_48;
	ld.param.u64 	%rd101, [_ZN3cub18CUB_300001_SM_10006detail6reduce18DeviceReduceKernelINS2_10policy_hubIdyN4cuda3__47maximumIdEEE10Policy1000EN6thrust24THRUST_300001_SM_1000_NS6detail15normal_iteratorINSC_10device_ptrIdEEEEyS8_dNS5_3std3__410__identityEEEvT0_PT3_T1_NS0_13GridEvenShareISO_EET2_T4__param_1];
	cvta.to.global.u64 	%rd98, %rd101;
	mul.wide.u32 	%rd99, %r2, 8;
	add.s64 	%rd100, %rd98, %rd99;
	st.global.f64 	[%rd100], %fd304;
$L__BB10_48:
	ret;

}
	// .globl	_ZN3cub18CUB_300001_SM_10006detail6reduce28DeviceReduceSingleTileKernelINS2_10policy_hubIdyN4cuda3__47maximumIdEEE10Policy1000EPdSB_iS8_ddNS5_3std3__410__identityEEEvT0_T1_T2_T3_T4_T6_
.visible .entry _ZN3cub18CUB_300001_SM_10006detail6reduce28DeviceReduceSingleTileKernelINS2_10policy_hubIdyN4cuda3__47maximumIdEEE10Policy1000EPdSB_iS8_ddNS5_3std3__410__identityEEEvT0_T1_T2_T3_T4_T6_(
	.param .u64 .ptr .align 1 _ZN3cub18CUB_300001_SM_10006detail6reduce28DeviceReduceSingleTileKernelINS2_10policy_hubIdyN4cuda3__47maximumIdEEE10Policy1000EPdSB_iS8_ddNS5_3std3__410__identityEEEvT0_T1_T2_T3_T4_T6__param_0,
	.param .u64 .ptr .align 1 _ZN3cub18CUB_300001_SM_10006detail6reduce28DeviceReduceSingleTileKernelINS2_10policy_hubIdyN4cuda3__47maximumIdEEE10Policy1000EPdSB_iS8_ddNS5_3std3__410__identityEEEvT0_T1_T2_T3_T4_T6__param_1,
	.param .u32 _ZN3cub18CUB_300001_SM_10006detail6reduce28DeviceReduceSingleTileKernelINS2_10policy_hubIdyN4cuda3__47maximumIdEEE10Policy1000EPdSB_iS8_ddNS5_3std3__410__identityEEEvT0_T1_T2_T3_T4_T6__param_2,
	.param .align 1 .b8 _ZN3cub18CUB_300001_SM_10006detail6reduce28DeviceReduceSingleTileKernelINS2_10policy_hubIdyN4cuda3__47maximumIdEEE10Policy1000EPdSB_iS8_ddNS5_3std3__410__identityEEEvT0_T1_T2_T3_T4_T6__param_3[1],
	.param .f64 _ZN3cub18CUB_300001_SM_10006detail6reduce28DeviceReduceSingleTileKernelINS2_10policy_hubIdyN4cuda3__47maximumIdEEE10Policy1000EPdSB_iS8_ddNS5_3std3__410__identityEEEvT0_T1_T2_T3_T4_T6__param_4,
	.param .align 1 .b8 _ZN3cub18CUB_300001_SM_10006detail6reduce28DeviceReduceSingleTileKernelINS2_10policy_hubIdyN4cuda3__47maximumIdEEE10Policy1000EPdSB_iS8_ddNS5_3std3__410__identityEEEvT0_T1_T2_T3_T4_T6__param_5[1]
)
.maxntid 256
.minnctapersm 1
{
	.reg .pred 	%p<220>;
	.reg .b32 	%r<472>;
	.reg .b64 	%rd<206>;
	.reg .b64 	%fd<381>;
	// demoted variable
	.shared .align 8 .b8 _ZZN3cub18CUB_300001_SM_10006detail6reduce28DeviceReduceSingleTileKernelINS2_10policy_hubIdyN4cuda3__47maximumIdEEE10Policy1000EPdSB_iS8_ddNS5_3std3__410__identityEEEvT0_T1_T2_T3_T4_T6_E12temp_storage[80];
	ld.param.u64 	%rd15, [_ZN3cub18CUB_300001_SM_10006detail6reduce28DeviceReduceSingleTileKernelINS2_10policy_hubIdyN4cuda3__47maximumIdEEE10Policy1000EPdSB_iS8_ddNS5_3std3__410__identityEEEvT0_T1_T2_T3_T4_T6__param_0];
	ld.param.u64 	%rd16, [_ZN3cub18CUB_300001_SM_10006detail6reduce28DeviceReduceSingleTileKernelINS2_10policy_hubIdyN4cuda3__47maximumIdEEE10Policy1000EPdSB_iS8_ddNS5_3std3__410__identityEEEvT0_T1_T2_T3_T4_T6__param_1];
	ld.param.u32 	%r68, [_ZN3cub18CUB_300001_SM_10006detail6reduce28DeviceReduceSingleTileKernelINS2_10policy_hubIdyN4cuda3__47maximumIdEEE10Policy1000EPdSB_iS8_ddNS5_3std3__410__identityEEEvT0_T1_T2_T3_T4_T6__param_2];
	ld.param.f64 	%fd58, [_ZN3cub18CUB_300001_SM_10006detail6reduce28DeviceReduceSingleTileKernelINS2_10policy_hubIdyN4cuda3__47maximumIdEEE10Policy1000EPdSB_iS8_ddNS5_3std3__410__identityEEEvT0_T1_T2_T3_T4_T6__param_4];
	cvta.to.global.u64 	%rd1, %rd16;
	setp.ne.s32 	%p1, %r68, 0;
	@%p1 bra 	$L__BB11_3;
	mov.u32 	%r445, %tid.x;
	setp.ne.s32 	%p219, %r445, 0;
	@%p219 bra 	$L__BB11_74;
	st.global.f64 	[%rd1], %fd58;
	bra.uni 	$L__BB11_74;
$L__BB11_3:
	and.b64  	%rd17, %rd15, 31;
	setp.ne.s64 	%p2, %rd17, 0;
	@%p2 bra 	$L__BB11_38;
	setp.gt.s32 	%p110, %r68, 2047;
	@%p110 bra 	$L__BB11_22;
	mov.u32 	%r1, %tid.x;
	setp.ge.s32 	%p159, %r1, %r68;
	mov.f64 	%fd359, 0d0000000000000000;
	mov.u32 	%r449, %r1;
	@%p159 bra 	$L__BB11_7;
	mul.wide.u32 	%rd169, %r1, 8;
	add.s64 	%rd168, %rd15, %rd169;
	// begin inline asm
	ld.global.nc.u64 %rd167, [%rd168];
	// end inline asm
	mov.b64 	%fd359, %rd167;
	add.s32 	%r449, %r1, 256;
$L__BB11_7:
	setp.ge.s32 	%p160, %r449, %r68;
	@%p160 bra 	$L__BB11_13;
	not.b32 	%r321, %r449;
	add.s32 	%r4, %r68, %r321;
	and.b32  	%r322, %r4, 768;
	setp.eq.s32 	%p161, %r322, 768;
	@%p161 bra 	$L__BB11_11;
	mul.wide.u32 	%rd170, %r449, 8;
	add.s64 	%rd202, %rd15, %rd170;
	shr.u32 	%r323, %r4, 8;
	add.s32 	%r324, %r323, 1;
	and.b32  	%r325, %r324, 3;
	neg.s32 	%r447, %r325;
$L__BB11_10:
	.pragma "nounroll";
	// begin inline asm
	ld.global.nc.u64 %rd171, [%rd202];
	// end inline asm
	mov.b64 	%fd272, %rd171;
	setp.lt.f64 	%p162, %fd359, %fd272;
	selp.f64 	%fd359, %fd272, %fd359, %p162;
	add.s32 	%r449, %r449, 256;
	add.s64 	%rd202, %rd202, 2048;
	add.s32 	%r447, %r447, 1;
	setp.ne.s32 	%p163, %r447, 0;
	@%p163 bra 	$L__BB11_10;
$L__BB11_11:
	setp.lt.u32 	%p164, %r4, 768;
	@%p164 bra 	$L__BB11_13;
$L__BB11_12:
	mul.wide.s32 	%rd181, %r449, 8;
	add.s64 	%rd174, %rd15, %rd181;
	// begin inline asm
	ld.global.nc.u64 %rd173, [%rd174];
	// end inline asm
	mov.b64 	%fd273, %rd173;
	setp.lt.f64 	%p165, %fd359, %fd273;
	selp.f64 	%fd274, %fd273, %fd359, %p165;
	add.s64 	%rd176, %rd174, 2048;
	// begin inline asm
	ld.global.nc.u64 %rd175, [%rd176];
	// end inline asm
	mov.b64 	%fd275, %rd175;
	setp.lt.f64 	%p166, %fd274, %fd275;
	selp.f64 	%fd276, %fd275, %fd274, %p166;
	add.s64 	%rd178, %rd174, 4096;
	// begin inline asm
	ld.global.nc.u64 %rd177, [%rd178];
	// end inline asm
	mov.b64 	%fd277, %rd177;
	setp.lt.f64 	%p167, %fd276, %fd277;
	selp.f64 	%fd278, %fd277, %fd276, %p167;
	add.s64 	%rd180, %rd174, 6144;
	// begin inline asm
	ld.global.nc.u64 %rd179, [%rd180];
	// end inline asm
	mov.b64 	%fd279, %rd179;
	setp.lt.f64 	%p168, %fd278, %fd279;
	selp.f64 	%fd359, %fd279, %fd278, %p168;
	add.s32 	%r449, %r449, 1024;
	setp.lt.s32 	%p169, %r449, %r68;
	@%p169 bra 	$L__BB11_12;
$L__BB11_13:
	setp.lt.s32 	%p170, %r68, 256;
	@%p170 bra 	$L__BB11_18;
	// begin inline asm
	mov.u32 %r389, %laneid;
	// end inline asm
	mov.b64 	%rd192, %fd359;
	mov.b64 	{%r391, %r396}, %rd192;
	mov.b32 	%r397, 1;
	mov.b32 	%r438, 31;
	mov.b32 	%r439, -1;
	// begin inline asm
	shfl.sync.down.b32 %r390, %r391, %r397, %r438, %r439;
	// end inline asm
	// begin inline asm
	shfl.sync.down.b32 %r395, %r396, %r397, %r438, %r439;
	// end inline asm
	mov.b64 	%rd193, {%r390, %r395};
	mov.b64 	%fd327, %rd193;
	setp.gt.s32 	%p198, %r389, 30;
	setp.lt.f64 	%p199, %fd359, %fd327;
	selp.f64 	%fd328, %fd327, %fd359, %p199;
	selp.f64 	%fd329, %fd359, %fd328, %p198;
	mov.b64 	%rd194, %fd329;
	mov.b64 	{%r401, %r406}, %rd194;
	mov.b32 	%r407, 2;
	// begin inline asm
	shfl.sync.down.b32 %r400, %r401, %r407, %r438, %r439;
	// end inline asm
	// begin inline asm
	shfl.sync.down.b32 %r405, %r406, %r407, %r438, %r439;
	// end inline asm
	mov.b64 	%rd195, {%r400, %r405};
	mov.b64 	%fd330, %rd195;
	setp.gt.s32 	%p200, %r389, 29;
	setp.lt.f64 	%p201, %fd329, %fd330;
	selp.f64 	%fd331, %fd330, %fd329, %p201;
	selp.f64 	%fd332, %fd329, %fd331, %p200;
	mov.b64 	%rd196, %fd332;
	mov.b64 	{%r411, %r416}, %rd196;
	mov.b32 	%r417, 4;
	// begin inline asm
	shfl.sync.down.b32 %r410, %r411, %r417, %r438, %r439;
	// end inline asm
	// begin inline asm
	shfl.sync.down.b32 %r415, %r416, %r417, %r438, %r439;
	// end inline asm
	mov.b64 	%rd197, {%r410, %r415};
	mov.b64 	%fd333, %rd197;
	setp.gt.s32 	%p202, %r389, 27;
	setp.lt.f64 	%p203, %fd332, %fd333;
	selp.f64 	%fd334, %fd333, %fd332, %p203;
	selp.f64 	%fd335, %fd332, %fd334, %p202;
	mov.b64 	%rd198, %fd335;
	mov.b64 	{%r421, %r426}, %rd198;
	mov.b32 	%r427, 8;
	// begin inline asm
	shfl.sync.down.b32 %r420, %r421, %r427, %r438, %r439;
	// end inline asm
	// begin inline asm
	shfl.sync.down.b32 %r425, %r426, %r427, %r438, %r439;
	// end inline asm
	mov.b64 	%rd199, {%r420, %r425};
	mov.b64 	%fd336, %rd199;
	setp.gt.s32 	%p204, %r389, 23;
	setp.lt.f64 	%p205, %fd335, %fd336;
	selp.f64 	%fd337, %fd336, %fd335, %p205;
	selp.f64 	%fd338, %fd335, %fd337, %p204;
	mov.b64 	%rd200, %fd338;
	mov.b64 	{%r431, %r436}, %rd200;
	mov.b32 	%r437, 16;
	// begin inline asm
	shfl.sync.down.b32 %r430, %r431, %r437, %r438, %r439;
	// end inline asm
	// begin inline asm
	shfl.sync.down.b32 %r435, %r436, %r437, %r438, %r439;
	// end inline asm
	mov.b64 	%rd201, {%r430, %r435};
	mov.b64 	%fd339, %rd201;
	setp.gt.s32 	%p206, %r389, 15;
	setp.lt.f64 	%p207, %fd338, %fd339;
	selp.f64 	%fd10, %fd339, %fd338, %p207;
	selp.f64 	%fd380, %fd338, %fd10, %p206;
	setp.ne.s32 	%p208, %r389, 0;
	@%p208 bra 	$L__BB11_16;
	shr.u32 	%r440, %r1, 2;
	and.b32  	%r441, %r440, 248;
	mov.u32 	%r442, _ZZN3cub18CUB_300001_SM_10006detail6reduce28DeviceReduceSingleTileKernelINS2_10policy_hubIdyN4cuda3__47maximumIdEEE10Policy1000EPdSB_iS8_ddNS5_3std3__410__identityEEEvT0_T1_T2_T3_T4_T6_E12temp_storage;
	add.s32 	%r443, %r442, %r441;
	st.shared.f64 	[%r443+8], %fd10;
$L__BB11_16:
	bar.sync 	0;
	setp.ne.s32 	%p209, %r1, 0;
	@%p209 bra 	$L__BB11_72;
	ld.shared.f64 	%fd340, [_ZZN3cub18CUB_300001_SM_10006detail6reduce28DeviceReduceSingleTileKernelINS2_10policy_hubIdyN4cuda3__47maximumIdEEE10Policy1000EPdSB_iS8_ddNS5_3std3__410__identityEEEvT0_T1_T2_T3_T4_T6_E12temp_storage+16];
	setp.lt.f64 	%p210, %fd380, %fd340;
	selp.f64 	%fd341, %fd340, %fd380, %p210;
	ld.shared.f64 	%fd342, [_ZZN3cub18CUB_300001_SM_10006detail6reduce28DeviceReduceSingleTileKernelINS2_10policy_hubIdyN4cuda3__47maximumIdEEE10Policy1000EPdSB_iS8_ddNS5_3std3__410__identityEEEvT0_T1_T2_T3_T4_T6_E12temp_storage+24];
	setp.lt.f64 	%p211, %fd341, %fd342;
	selp.f64 	%fd343, %fd342, %fd341, %p211;
	ld.shared.f64 	%fd344, [_ZZN3cub18CUB_300001_SM_10006detail6reduce28DeviceReduceSingleTileKernelINS2_10policy_hubIdyN4cuda3__47maximumIdEEE10Policy1000EPdSB_iS8_ddNS5_3std3__410__identityEEEvT0_T1_T2_T3_T4_T6_E12temp_storage+32];
	setp.lt.f64 	%p212, %fd343, %fd344;
	selp.f64 	%fd345, %fd344, %fd343, %p212;
	ld.shared.f64 	%fd346, [_ZZN3cub18CUB_300001_SM_10006detail6reduce28DeviceReduceSingleTileKernelINS2_10policy_hubIdyN4cuda3__47maximumIdEEE10Policy1000EPdSB_iS8_ddNS5_3std3__410__identityEEEvT0_T1_T2_T3_T4_T6_E12temp_storage+40];
	setp.lt.f64 	%p213, %fd345, %fd346;
	selp.f64 	%fd347, %fd346, %fd345, %p213;
	ld.shared.f64 	%fd348, [_ZZN3cub18CUB_300001_SM_10006detail6reduce28DeviceReduceSingleTileKernelINS2_10policy_hubIdyN4cuda3__47maximumIdEEE10Policy1000EPdSB_iS8_ddNS5_3std3__410__identityEEEvT0_T1_T2_T3_T4_T6_E12temp_storage+48];
	setp.lt.f64 	%p214, %fd347, %fd348;
	selp.f64 	%fd349, %fd348, %fd347, %p214;
	ld.shared.f64 	%fd350, [_ZZN3cub18CUB_300001_SM_10006detail6reduce28DeviceReduceSingleTileKernelINS2_10policy_hubIdyN4cuda3__47maximumIdEEE10Policy1000EPdSB_iS8_ddNS5_3std3__410__identityEEEvT0_T1_T2_T3_T4_T6_E12temp_storage+56];
	setp.lt.f64 	%p215, %fd349, %fd350;
	selp.f64 	%fd351, %fd350, %fd349, %p215;
	ld.shared.f64 	%fd352, [_ZZN3cub18CUB_300001_SM_10006detail6reduce28DeviceReduceSingleTileKernelINS2_10policy_hubIdyN4cuda3__47maximumIdEEE10Policy1000EPdSB_iS8_ddNS5_3std3__410__identityEEEvT0_T1_T2_T3_T4_T6_E12temp_storage+64];
	setp.lt.f64 	%p216, %fd351, %fd352;
	selp.f64 	%fd380, %fd352, %fd351, %p216;
	bra.uni 	$L__BB11_72;
$L__BB11_18:
	// begin inline asm
	mov.u32 %r326, %laneid;
	// end inline asm
	and.b32  	%r377, %r1, 992;
	add.s32 	%r378, %r377, 32;
	setp.gt.s32 	%p171, %r378, %r68;
	not.b32 	%r379, %r377;
	add.s32 	%r380, %r68, %r379;
	selp.b32 	%r375, %r380, 31, %p171;
	mov.b64 	%rd182, %fd359;
	mov.b64 	{%r328, %r333}, %rd182;
	mov.b32 	%r334, 1;
	mov.b32 	%r376, -1;
	// begin inline asm
	shfl.sync.down.b32 %r327, %r328, %r334, %r375, %r376;
	// end inline asm
	// begin inline asm
	shfl.sync.down.b32 %r332, %r333, %r334, %r375, %r376;
	// end inline asm
	mov.b64 	%rd183, {%r327, %r332};
	mov.b64 	%fd280, %rd183;
	setp.lt.s32 	%p172, %r326, %r375;
	setp.lt.f64 	%p173, %fd359, %fd280;
	selp.f64 	%fd281, %fd280, %fd359, %p173;
	selp.f64 	%fd282, %fd281, %fd359, %p172;
	mov.b64 	%rd184, %fd282;
	mov.b64 	{%r338, %r343}, %rd184;
	mov.b32 	%r344, 2;
	// begin inline asm
	shfl.sync.down.b32 %r337, %r338, %r344, %r375, %r376;
	// end inline asm
	// begin inline asm
	shfl.sync.down.b32 %r342, %r343, %r344, %r375, %r376;
	// end inline asm
	mov.b64 	%rd185, {%r337, %r342};
	mov.b64 	%fd283, %rd185;
	add.s32 	%r381, %r326, 2;
	setp.gt.s32 	%p174, %r381, %r375;
	setp.lt.f64 	%p175, %fd282, %fd283;
	selp.f64 	%fd284, %fd283, %fd282, %p175;
	selp.f64 	%fd285, %fd282, %fd284, %p174;
	mov.b64 	%rd186, %fd285;
	mov.b64 	{%r348, %r353}, %rd186;
	mov.b32 	%r354, 4;
	// begin inline asm
	shfl.sync.down.b32 %r347, %r348, %r354, %r375, %r376;
	// end inline asm
	// begin inline asm
	shfl.sync.down.b32 %r352, %r353, %r354, %r375, %r376;
	// end inline asm
	mov.b64 	%rd187, {%r347, %r352};
	mov.b64 	%fd286, %rd187;
	add.s32 	%r382, %r326, 4;
	setp.gt.s32 	%p176, %r382, %r375;
	setp.lt.f64 	%p177, %fd285, %fd286;
	selp.f64 	%fd287, %fd286, %fd285, %p177;
	selp.f64 	%fd288, %fd285, %fd287, %p176;
	mov.b64 	%rd188, %fd288;
	mov.b64 	{%r358, %r363}, %rd188;
	mov.b32 	%r364, 8;
	// begin inline asm
	shfl.sync.down.b32 %r357, %r358, %r364, %r375, %r376;
	// end inline asm
	// begin inline asm
	shfl.sync.down.b32 %r362, %r363, %r364, %r375, %r376;
	// end inline asm
	mov.b64 	%rd189, {%r357, %r362};
	mov.b64 	%fd289, %rd189;
	add.s32 	%r383, %r326, 8;
	setp.gt.s32 	%p178, %r383, %r375;
	setp.lt.f64 	%p179, %fd288, %fd289;
	selp.f64 	%fd290, %fd289, %fd288, %p179;
	selp.f64 	%fd291, %fd288, %fd290, %p178;
	mov.b64 	%rd190, %fd291;
	mov.b64 	{%r368, %r373}, %rd190;
	mov.b32 	%r374, 16;
	// begin inline asm
	shfl.sync.down.b32 %r367, %r368, %r374, %r375, %r376;
	// end inline asm
	// begin inline asm
	shfl.sync.down.b32 %r372, %r373, %r374, %r375, %r376;
	// end inline asm
	mov.b64 	%rd191, {%r367, %r372};
	mov.b64 	%fd292, %rd191;
	add.s32 	%r384, %r326, 16;
	setp.gt.s32 	%p180, %r384, %r375;
	setp.lt.f64 	%p181, %fd291, %fd292;
	selp.f64 	%fd293, %fd292, %fd291, %p181;
	selp.f64 	%fd380, %fd291, %fd293, %p180;
	setp.ne.s32 	%p182, %r326, 0;
	@%p182 bra 	$L__BB11_20;
	shr.u32 	%r385, %r1, 2;
	and.b32  	%r386, %r385, 248;
	mov.u32 	%r387, _ZZN3cub18CUB_300001_SM_10006detail6reduce28DeviceReduceSingleTileKernelINS2_10policy_hubIdyN4cuda3__47maximumIdEEE10Policy1000EPdSB_iS8_ddNS5_3std3__410__identityEEEvT0_T1_T2_T3_T4_T6_E12temp_storage;
	add.s32 	%r388, %r387, %r386;
	st.shared.f64 	[%r388+8], %fd380;
$L__BB11_20:
	bar.sync 	0;
	setp.ne.s32 	%p183, %r1, 0;
	@%p183 bra 	$L__BB11_72;
	setp.gt.s32 	%p184, %r68, 32;
	ld.shared.f64 	%fd294, [_ZZN3cub18CUB_300001_SM_10006detail6reduce28DeviceReduceSingleTileKernelINS2_10policy_hubIdyN4cuda3__47maximumIdEEE10Policy1000EPdSB_iS8_ddNS5_3std3__410__identityEEEvT0_T1_T2_T3_T4_T6_E12temp_storage+16];
	setp.lt.f64 	%p185, %fd380, %fd294;
	selp.f64 	%fd296, %fd294, %fd380, %p185;
	selp.f64 	%fd297, %fd296, %fd380, %p184;
	setp.gt.s32 	%p186, %r68, 64;
	ld.shared.f64 	%fd299, [_ZZN3cub18CUB_300001_SM_10006detail6reduce28DeviceReduceSingleTileKernelINS2_10policy_hubIdyN4cuda3__47maximumIdEEE10Policy1000EPdSB_iS8_ddNS5_3std3__410__identityEEEvT0_T1_T2_T3_T4_T6_E12temp_storage+24];
	setp.lt.f64 	%p187, %fd297, %fd299;
	selp.f64 	%fd301, %fd299, %fd297, %p187;
	selp.f64 	%fd302, %fd301, %fd297, %p186;
	setp.gt.s32 	%p188, %r68, 96;
	ld.shared.f64 	%fd304, [_ZZN3cub18CUB_300001_SM_10006detail6reduce28DeviceReduceSingleTileKernelINS2_10policy_hubIdyN4cuda3__47maximumIdEEE10Policy1000EPdSB_iS8_ddNS5_3std3__410__identityEEEvT0_T1_T2_T3_T4_T6_E12temp_storage+32];
	setp.lt.f64 	%p189, %fd302, %fd304;
	selp.f64 	%fd306, %fd304, %fd302, %p189;
	selp.f64 	%fd307, %fd306, %fd302, %p188;
	setp.gt.s32 	%p190, %r68, 128;
	ld.shared.f64 	%fd309, [_ZZN3cub18CUB_300001_SM_10006detail6reduce28DeviceReduceSingleTileKernelINS2_10policy_hubIdyN4cuda3__47maximumIdEEE10Policy1000EPdSB_iS8_ddNS5_3std3__410__identityEEEvT0_T1_T2_T3_T4_T6_E12temp_storage+40];
	setp.lt.f64 	%p191, %fd307, %fd309;
	selp.f64 	%fd311, %fd309, %fd307, %p191;
	selp.f64 	%fd312, %fd311, %fd307, %p190;
	setp.gt.s32 	%p192, %r68, 160;
	ld.shared.f64 	%fd314, [_ZZN3cub18CUB_300001_SM_10006detail6reduce28DeviceReduceSingleTileKernelINS2_10policy_hubIdyN4cuda3__47maximumIdEEE10Policy1000EPdSB_iS8_ddNS5_3std3__410__identityEEEvT0_T1_T2_T3_T4_T6_E12temp_storage+48];
	setp.lt.f64 	%p193, %fd312, %fd314;
	selp.f64 	%fd316, %fd314, %fd312, %p193;
	selp.f64 	%fd317, %fd316, %fd312, %p192;
	setp.gt.s32 	%p194, %r68, 192;
	ld.shared.f64 	%fd319, [_ZZN3cub18CUB_300001_SM_10006detail6reduce28DeviceReduceSingleTileKernelINS2_10policy_hubIdyN4cuda3__47maximumIdEEE10Policy1000EPdSB_iS8_ddNS5_3std3__410__identityEEEvT0_T1_T2_T3_T4_T6_E12temp_storage+56];
	setp.lt.f64 	%p195, %fd317, %fd319;
	selp.f64 	%fd321, %fd319, %fd317, %p195;
	selp.f64 	%fd322, %fd321, %fd317, %p194;
	setp.gt.s32 	%p196, %r68, 224;
	ld.shared.f64 	%fd324, [_ZZN3cub18CUB_300001_SM_10006detail6reduce28DeviceReduceSingleTileKernelINS2_10policy_hubIdyN4cuda3__47maximumIdEEE10Policy1000EPdSB_iS8_ddNS5_3std3__410__identityEEEvT0_T1_T2_T3_T4_T6_E12temp_storage+64];
	setp.lt.f64 	%p197, %fd322, %fd324;
	selp.f64 	%fd326, %fd324, %fd322, %p197;
	selp.f64 	%fd380, %fd326, %fd322, %p196;
	bra.uni 	$L__BB11_72;
$L__BB11_22:
	mov.u32 	%r13, %tid.x;
	shl.b32 	%r14, %r13, 2;
	mul.wide.u32 	%rd126, %r14, 8;
	add.s64 	%rd116, %rd15, %rd126;
	// begin inline asm
	ld.global.nc.v2.u64 {%rd114, %rd115}, [%rd116];
	// end inline asm
	add.s64 	%rd119, %rd116, 16;
	// begin inline asm
	ld.global.nc.v2.u64 {%rd117, %rd118}, [%rd119];
	// end inline asm
	mov.b64 	%fd206, %rd114;
	mov.b64 	%fd207, %rd115;
	mov.b64 	%fd208, %rd117;
	mov.b64 	%fd209, %rd118;
	add.s64 	%rd122, %rd116, 8192;
	// begin inline asm
	ld.global.nc.v2.u64 {%rd120, %rd121}, [%rd122];
	// end inline asm
	add.s64 	%rd125, %rd116, 8208;
	// begin inline asm
	ld.global.nc.v2.u64 {%rd123, %rd124}, [%rd125];
	// end inline asm
	mov.b64 	%fd210, %rd120;
	mov.b64 	%fd211, %rd121;
	mov.b64 	%fd212, %rd123;
	mov.b64 	%fd213, %rd124;
	setp.lt.f64 	%p111, %fd206, %fd207;
	selp.f64 	%fd214, %fd207, %fd206, %p111;
	setp.lt.f64 	%p112, %fd214, %fd208;
	selp.f64 	%fd215, %fd208, %fd214, %p112;
	setp.lt.f64 	%p113, %fd215, %fd209;
	selp.f64 	%fd216, %fd209, %fd215, %p113;
	setp.lt.f64 	%p114, %fd216, %fd210;
	selp.f64 	%fd217, %fd210, %fd216, %p114;
	setp.lt.f64 	%p115, %fd217, %fd211;
	selp.f64 	%fd218, %fd211, %fd217, %p115;
	setp.lt.f64 	%p116, %fd218, %fd212;
	selp.f64 	%fd219, %fd212, %fd218, %p116;
	setp.lt.f64 	%p117, %fd219, %fd213;
	selp.f64 	%fd366, %fd213, %fd219, %p117;
	setp.lt.u32 	%p118, %r68, 4096;
	mov.b32 	%r452, 2048;
	@%p118 bra 	$L__BB11_26;
	add.s32 	%r15, %r68, -2048;
	mov.b32 	%r452, 2048;
$L__BB11_24:
	add.s32 	%r258, %r452, %r14;
	mul.wide.u32 	%rd139, %r258, 8;
	add.s64 	%rd129, %rd15, %rd139;
	// begin inline asm
	ld.global.nc.v2.u64 {%rd127, %rd128}, [%rd129];
	// end inline asm
	add.s64 	%rd132, %rd129, 16;
	// begin inline asm
	ld.global.nc.v2.u64 {%rd130, %rd131}, [%rd132];
	// end inline asm
	mov.b64 	%fd220, %rd127;
	mov.b64 	%fd221, %rd128;
	mov.b64 	%fd222, %rd130;
	mov.b64 	%fd223, %rd131;
	add.s64 	%rd135, %rd129, 8192;
	// begin inline asm
	ld.global.nc.v2.u64 {%rd133, %rd134}, [%rd135];
	// end inline asm
	add.s64 	%rd138, %rd129, 8208;
	// begin inline asm
	ld.global.nc.v2.u64 {%rd136, %rd137}, [%rd138];
	// end inline asm
	mov.b64 	%fd224, %rd133;
	mov.b64 	%fd225, %rd134;
	mov.b64 	%fd226, %rd136;
	mov.b64 	%fd227, %rd137;
	setp.lt.f64 	%p119, %fd366, %fd220;
	selp.f64 	%fd228, %fd220, %fd366, %p119;
	setp.lt.f64 	%p120, %fd228, %fd221;
	selp.f64 	%fd229, %fd221, %fd228, %p120;
	setp.lt.f64 	%p121, %fd229, %fd222;
	selp.f64 	%fd230, %fd222, %fd229, %p121;
	setp.lt.f64 	%p122, %fd230, %fd223;
	selp.f64 	%fd231, %fd223, %fd230, %p122;
	setp.lt.f64 	%p123, %fd231, %fd224;
	selp.f64 	%fd232, %fd224, %fd231, %p123;
	setp.lt.f64 	%p124, %fd232, %fd225;
	selp.f64 	%fd233, %fd225, %fd232, %p124;
	setp.lt.f64 	%p125, %fd233, %fd226;
	selp.f64 	%fd234, %fd226, %fd233, %p125;
	setp.lt.f64 	%p126, %fd234, %fd227;
	selp.f64 	%fd366, %fd227, %fd234, %p126;
	sub.s32 	%r259, %r68, %r452;
	setp.lt.s32 	%p127, %r259, 2048;
	@%p127 bra 	$L__BB11_34;
	add.s32 	%r452, %r452, 2048;
	setp.le.s32 	%p128, %r452, %r15;
	@%p128 bra 	$L__BB11_24;
$L__BB11_26:
	setp.le.s32 	%p129, %r68, %r452;
	@%p129 bra 	$L__BB11_34;
	sub.s32 	%r19, %r68, %r452;
	setp.ge.s32 	%p130, %r13, %r19;
	@%p130 bra 	$L__BB11_34;
	not.b32 	%r260, %r13;
	add.s32 	%r261, %r68, %r260;
	sub.s32 	%r20, %r261, %r452;
	and.b32  	%r262, %r20, 768;
	setp.eq.s32 	%p131, %r262, 768;
	mov.u32 	%r456, %r13;
	@%p131 bra 	$L__BB11_31;
	add.s32 	%r454, %r13, %r452;
	shr.u32 	%r263, %r20, 8;
	add.s32 	%r264, %r263, 1;
	and.b32  	%r265, %r264, 3;
	neg.s32 	%r453, %r265;
	mov.u32 	%r456, %r13;
$L__BB11_30:
	.pragma "nounroll";
	mul.wide.u32 	%rd142, %r454, 8;
	add.s64 	%rd141, %rd15, %rd142;
	// begin inline asm
	ld.global.nc.u64 %rd140, [%rd141];
	// end inline asm
	mov.b64 	%fd236, %rd140;
	setp.lt.f64 	%p132, %fd366, %fd236;
	selp.f64 	%fd366, %fd236, %fd366, %p132;
	add.s32 	%r456, %r456, 256;
	add.s32 	%r454, %r454, 256;
	add.s32 	%r453, %r453, 1;
	setp.ne.s32 	%p133, %r453, 0;
	@%p133 bra 	$L__BB11_30;
$L__BB11_31:
	setp.lt.u32 	%p134, %r20, 768;
	@%p134 bra 	$L__BB11_34;
	cvt.u64.u32 	%rd143, %r456;
	cvt.u64.u32 	%rd144, %r452;
	add.s64 	%rd145, %rd143, %rd144;
	shl.b64 	%rd146, %rd145, 3;
	add.s64 	%rd147, %rd146, %rd15;
	add.s64 	%rd203, %rd147, 4096;
	add.s32 	%r457, %r456, %r452;
$L__BB11_33:
	mul.wide.u32 	%rd156, %r457, 8;
	add.s64 	%rd149, %rd15, %rd156;
	// begin inline asm
	ld.global.nc.u64 %rd148, [%rd149];
	// end inline asm
	mov.b64 	%fd237, %rd148;
	setp.lt.f64 	%p135, %fd366, %fd237;
	selp.f64 	%fd238, %fd237, %fd366, %p135;
	add.s64 	%rd151, %rd203, -2048;
	// begin inline asm
	ld.global.nc.u64 %rd150, [%rd151];
	// end inline asm
	mov.b64 	%fd239, %rd150;
	setp.lt.f64 	%p136, %fd238, %fd239;
	selp.f64 	%fd240, %fd239, %fd238, %p136;
	// begin inline asm
	ld.global.nc.u64 %rd152, [%rd203];
	// end inline asm
	mov.b64 	%fd241, %rd152;
	setp.lt.f64 	%p137, %fd240, %fd241;
	selp.f64 	%fd242, %fd241, %fd240, %p137;
	add.s64 	%rd155, %rd203, 2048;
	// begin inline asm
	ld.global.nc.u64 %rd154, [%rd155];
	// end inline asm
	mov.b64 	%fd243, %rd154;
	setp.lt.f64 	%p138, %fd242, %fd243;
	selp.f64 	%fd366, %fd243, %fd242, %p138;
	add.s32 	%r456, %r456, 1024;
	add.s64 	%rd203, %rd203, 8192;
	add.s32 	%r457, %r457, 1024;
	setp.lt.s32 	%p139, %r456, %r19;
	@%p139 bra 	$L__BB11_33;
$L__BB11_34:
	// begin inline asm
	mov.u32 %r266, %laneid;
	// end inline asm
	mov.b64 	%rd157, %fd366;
	mov.b64 	{%r268, %r273}, %rd157;
	mov.b32 	%r274, 1;
	mov.b32 	%r315, 31;
	mov.b32 	%r316, -1;
	// begin inline asm
	shfl.sync.down.b32 %r267, %r268, %r274, %r315, %r316;
	// end inline asm
	// begin inline asm
	shfl.sync.down.b32 %r272, %r273, %r274, %r315, %r316;
	// end inline asm
	mov.b64 	%rd158, {%r267, %r272};
	mov.b64 	%fd244, %rd158;
	setp.gt.s32 	%p140, %r266, 30;
	setp.lt.f64 	%p141, %fd366, %fd244;
	selp.f64 	%fd245, %fd244, %fd366, %p141;
	selp.f64 	%fd246, %fd366, %fd245, %p140;
	mov.b64 	%rd159, %fd246;
	mov.b64 	{%r278, %r283}, %rd159;
	mov.b32 	%r284, 2;
	// begin inline asm
	shfl.sync.down.b32 %r277, %r278, %r284, %r315, %r316;
	// end inline asm
	// begin inline asm
	shfl.sync.down.b32 %r282, %r283, %r284, %r315, %r316;
	// end inline asm
	mov.b64 	%rd160, {%r277, %r282};
	mov.b64 	%fd247, %rd160;
	setp.gt.s32 	%p142, %r266, 29;
	setp.lt.f64 	%p143, %fd246, %fd247;
	selp.f64 	%fd248, %fd247, %fd246, %p143;
	selp.f64 	%fd249, %fd246, %fd248, %p142;
	mov.b64 	%rd161, %fd249;
	mov.b64 	{%r288, %r293}, %rd161;
	mov.b32 	%r294, 4;
	// begin inline asm
	shfl.sync.down.b32 %r287, %r288, %r294, %r315, %r316;
	// end inline asm
	// begin inline asm
	shfl.sync.down.b32 %r292, %r293, %r294, %r315, %r316;
	// end inline asm
	mov.b64 	%rd162, {%r287, %r292};
	mov.b64 	%fd250, %rd162;
	setp.gt.s32 	%p144, %r266, 27;
	setp.lt.f64 	%p145, %fd249, %fd250;
	selp.f64 	%fd251, %fd250, %fd249, %p145;
	selp.f64 	%fd252, %fd249, %fd251, %p144;
	mov.b64 	%rd163, %fd252;
	mov.b64 	{%r298, %r303}, %rd163;
	mov.b32 	%r304, 8;
	// begin inline asm
	shfl.sync.down.b32 %r297, %r298, %r304, %r315, %r316;
	// end inline asm
	// begin inline asm
	shfl.sync.down.b32 %r302, %r303, %r304, %r315, %r316;
	// end inline asm
	mov.b64 	%rd164, {%r297, %r302};
	mov.b64 	%fd253, %rd164;
	setp.gt.s32 	%p146, %r266, 23;
	setp.lt.f64 	%p147, %fd252, %fd253;
	selp.f64 	%fd254, %fd253, %fd252, %p147;
	selp.f64 	%fd255, %fd252, %fd254, %p146;
	mov.b64 	%rd165, %fd255;
	mov.b64 	{%r308, %r313}, %rd165;
	mov.b32 	%r314, 16;
	// begin inline asm
	shfl.sync.down.b32 %r307, %r308, %r314, %r315, %r316;
	// end inline asm
	// begin inline asm
	shfl.sync.down.b32 %r312, %r313, %r314, %r315, %r316;
	// end inline asm
	mov.b64 	%rd166, {%r307, %r312};
	mov.b64 	%fd256, %rd166;
	setp.gt.s32 	%p148, %r266, 15;
	setp.lt.f64 	%p149, %fd255, %fd256;
	selp.f64 	%fd26, %fd256, %fd255, %p149;
	selp.f64 	%fd380, %fd255, %fd26, %p148;
	setp.ne.s32 	%p150, %r266, 0;
	@%p150 bra 	$L__BB11_36;
	shr.u32 	%r317, %r13, 2;
	and.b32  	%r318, %r317, 248;
	mov.u32 	%r319, _ZZN3cub18CUB_300001_SM_10006detail6reduce28DeviceReduceSingleTileKernelINS2_10policy_hubIdyN4cuda3__47maximumIdEEE10Policy1000EPdSB_iS8_ddNS5_3std3__410__identityEEEvT0_T1_T2_T3_T4_T6_E12temp_storage;
	add.s32 	%r320, %r319, %r318;
	st.shared.f64 	[%r320+8], %fd26;
$L__BB11_36:
	bar.sync 	0;
	setp.ne.s32 	%p151, %r13, 0;
	@%p151 bra 	$L__BB11_72;
	ld.shared.f64 	%fd257, [_ZZN3cub18CUB_300001_SM_10006detail6reduce28DeviceReduceSingleTileKernelINS2_10policy_hubIdyN4cuda3__47maximumIdEEE10Policy1000EPdSB_iS8_ddNS5_3std3__410__identityEEEvT0_T1_T2_T3_T4_T6_E12temp_storage+16];
	setp.lt.f64 	%p152, %fd380, %fd257;
	selp.f64 	%fd258, %fd257, %fd380, %p152;
	ld.shared.f64 	%fd259, [_ZZN3cub18CUB_300001_SM_10006detail6reduce28DeviceReduceSingleTileKernelINS2_10policy_hubIdyN4cuda3__47maximumIdEEE10Policy1000EPdSB_iS8_ddNS5_3std3__410__identityEEEvT0_T1_T2_T3_T4_T6_E12temp_storage+24];
	setp.lt.f64 	%p153, %fd258, %fd259;
	selp.f64 	%fd260, %fd259, %fd258, %p153;
	ld.shared.f64 	%fd261, [_ZZN3cub18CUB_300001_SM_10006detail6reduce28DeviceReduceSingleTileKernelINS2_10policy_hubIdyN4cuda3__47maximumIdEEE10Policy1000EPdSB_iS8_ddNS5_3std3__410__identityEEEvT0_T1_T2_T3_T4_T6_E12temp_storage+32];
	setp.lt.f64 	%p154, %fd260, %fd261;
	selp.f64 	%fd262, %fd261, %fd260, %p154;
	ld.shared.f64 	%fd263, [_ZZN3cub18CUB_300001_SM_10006detail6reduce28DeviceReduceSingleTileKernelINS2_10policy_hubIdyN4cuda3__47maximumIdEEE10Policy1000EPdSB_iS8_ddNS5_3std3__410__identityEEEvT0_T1_T2_T3_T4_T6_E12temp_storage+40];
	setp.lt.f64 	%p155, %fd262, %fd263;
	selp.f64 	%fd264, %fd263, %fd262, %p155;
	ld.shared.f64 	%fd265, [_ZZN3cub18CUB_300001_SM_10006detail6reduce28DeviceReduceSingleTileKernelINS2_10policy_hubIdyN4cuda3__47maximumIdEEE10Policy1000EPdSB_iS8_ddNS5_3std3__410__identityEEEvT0_T1_T2_T3_T4_T6_E12temp_storage+48];
	setp.lt.f64 	%p156, %fd264, %fd265;
	selp.f64 	%fd266, %fd265, %fd264, %p156;
	ld.shared.f64 	%fd267, [_ZZN3cub18CUB_300001_SM_10006detail6reduce28DeviceReduceSingleTileKernelINS2_10policy_hubIdyN4cuda3__47maximumIdEEE10Policy1000EPdSB_iS8_ddNS5_3std3__410__identityEEEvT0_T1_T2_T3_T4_T6_E12temp_storage+56];
	setp.lt.f64 	%p157, %fd266, %fd267;
	selp.f64 	%fd268, %fd267, %fd266, %p157;
	ld.shared.f64 	%fd269, [_ZZN3cub18CUB_300001_SM_10006detail6reduce28DeviceReduceSingleTileKernelINS2_10policy_hubIdyN4cuda3__47maximumIdEEE10Policy1000EPdSB_iS8_ddNS5_3std3__410__identityEEEvT0_T1_T2_T3_T4_T6_E12temp_storage+64];
	setp.lt.f64 	%p158, %fd268, %fd269;
	selp.f64 	%fd380, %fd269, %fd268, %p158;
	bra.uni 	$L__BB11_72;
$L__BB11_38:
	setp.gt.s32 	%p3, %r68, 2047;
	@%p3 bra 	$L__BB11_56;
	mov.u32 	%r35, %tid.x;
	setp.ge.s32 	%p52, %r35, %r68;
	mov.f64 	%fd372, 0d0000000000000000;
	mov.u32 	%r462, %r35;
	@%p52 bra 	$L__BB11_41;
	mul.wide.u32 	%rd81, %r35, 8;
	add.s64 	%rd80, %rd15, %rd81;
	// begin inline asm
	ld.global.nc.u64 %rd79, [%rd80];
	// end inline asm
	mov.b64 	%fd372, %rd79;
	add.s32 	%r462, %r35, 256;
$L__BB11_41:
	setp.ge.s32 	%p53, %r462, %r68;
	@%p53 bra 	$L__BB11_47;
	not.b32 	%r133, %r462;
	add.s32 	%r38, %r68, %r133;
	and.b32  	%r134, %r38, 768;
	setp.eq.s32 	%p54, %r134, 768;
	@%p54 bra 	$L__BB11_45;
	mul.wide.u32 	%rd82, %r462, 8;
	add.s64 	%rd204, %rd15, %rd82;
	shr.u32 	%r135, %r38, 8;
	add.s32 	%r136, %r135, 1;
	and.b32  	%r137, %r136, 3;
	neg.s32 	%r460, %r137;
$L__BB11_44:
	.pragma "nounroll";
	// begin inline asm
	ld.global.nc.u64 %rd83, [%rd204];
	// end inline asm
	mov.b64 	%fd125, %rd83;
	setp.lt.f64 	%p55, %fd372, %fd125;
	selp.f64 	%fd372, %fd125, %fd372, %p55;
	add.s32 	%r462, %r462, 256;
	add.s64 	%rd204, %rd204, 2048;
	add.s32 	%r460, %r460, 1;
	setp.ne.s32 	%p56, %r460, 0;
	@%p56 bra 	$L__BB11_44;
$L__BB11_45:
	setp.lt.u32 	%p57, %r38, 768;
	@%p57 bra 	$L__BB11_47;
$L__BB11_46:
	mul.wide.s32 	%rd93, %r462, 8;
	add.s64 	%rd86, %rd15, %rd93;
	// begin inline asm
	ld.global.nc.u64 %rd85, [%rd86];
	// end inline asm
	mov.b64 	%fd126, %rd85;
	setp.lt.f64 	%p58, %fd372, %fd126;
	selp.f64 	%fd127, %fd126, %fd372, %p58;
	add.s64 	%rd88, %rd86, 2048;
	// begin inline asm
	ld.global.nc.u64 %rd87, [%rd88];
	// end inline asm
	mov.b64 	%fd128, %rd87;
	setp.lt.f64 	%p59, %fd127, %fd128;
	selp.f64 	%fd129, %fd128, %fd127, %p59;
	add.s64 	%rd90, %rd86, 4096;
	// begin inline asm
	ld.global.nc.u64 %rd89, [%rd90];
	// end inline asm
	mov.b64 	%fd130, %rd89;
	setp.lt.f64 	%p60, %fd129, %fd130;
	selp.f64 	%fd131, %fd130, %fd129, %p60;
	add.s64 	%rd92, %rd86, 6144;
	// begin inline asm
	ld.global.nc.u64 %rd91, [%rd92];
	// end inline asm
	mov.b64 	%fd132, %rd91;
	setp.lt.f64 	%p61, %fd131, %fd132;
	selp.f64 	%fd372, %fd132, %fd131, %p61;
	add.s32 	%r462, %r462, 1024;
	setp.lt.s32 	%p62, %r462, %r68;
	@%p62 bra 	$L__BB11_46;
$L__BB11_47:
	setp.lt.s32 	%p63, %r68, 256;
	@%p63 bra 	$L__BB11_52;
	// begin inline asm
	mov.u32 %r201, %laneid;
	// end inline asm
	mov.b64 	%rd104, %fd372;
	mov.b64 	{%r203, %r208}, %rd104;
	mov.b32 	%r209, 1;
	mov.b32 	%r250, 31;
	mov.b32 	%r251, -1;
	// begin inline asm
	shfl.sync.down.b32 %r202, %r203, %r209, %r250, %r251;
	// end inline asm
	// begin inline asm
	shfl.sync.down.b32 %r207, %r208, %r209, %r250, %r251;
	// end inline asm
	mov.b64 	%rd105, {%r202, %r207};
	mov.b64 	%fd180, %rd105;
	setp.gt.s32 	%p91, %r201, 30;
	setp.lt.f64 	%p92, %fd372, %fd180;
	selp.f64 	%fd181, %fd180, %fd372, %p92;
	selp.f64 	%fd182, %fd372, %fd181, %p91;
	mov.b64 	%rd106, %fd182;
	mov.b64 	{%r213, %r218}, %rd106;
	mov.b32 	%r219, 2;
	// begin inline asm
	shfl.sync.down.b32 %r212, %r213, %r219, %r250, %r251;
	// end inline asm
	// begin inline asm
	shfl.sync.down.b32 %r217, %r218, %r219, %r250, %r251;
	// end inline asm
	mov.b64 	%rd107, {%r212, %r217};
	mov.b64 	%fd183, %rd107;
	setp.gt.s32 	%p93, %r201, 29;
	setp.lt.f64 	%p94, %fd182, %fd183;
	selp.f64 	%fd184, %fd183, %fd182, %p94;
	selp.f64 	%fd185, %fd182, %fd184, %p93;
	mov.b64 	%rd108, %fd185;
	mov.b64 	{%r223, %r228}, %rd108;
	mov.b32 	%r229, 4;
	// begin inline asm
	shfl.sync.down.b32 %r222, %r223, %r229, %r250, %r251;
	// end inline asm
	// begin inline asm
	shfl.sync.down.b32 %r227, %r228, %r229, %r250, %r251;
	// end inline asm
	mov.b64 	%rd109, {%r222, %r227};
	mov.b64 	%fd186, %rd109;
	setp.gt.s32 	%p95, %r201, 27;
	setp.lt.f64 	%p96, %fd185, %fd186;
	selp.f64 	%fd187, %fd186, %fd185, %p96;
	selp.f64 	%fd188, %fd185, %fd187, %p95;
	mov.b64 	%rd110, %fd188;
	mov.b64 	{%r233, %r238}, %rd110;
	mov.b32 	%r239, 8;
	// begin inline asm
	shfl.sync.down.b32 %r232, %r233, %r239, %r250, %r251;
	// end inline asm
	// begin inline asm
	shfl.sync.down.b32 %r237, %r238, %r239, %r250, %r251;
	// end inline asm
	mov.b64 	%rd111, {%r232, %r237};
	mov.b64 	%fd189, %rd111;
	setp.gt.s32 	%p97, %r201, 23;
	setp.lt.f64 	%p98, %fd188, %fd189;
	selp.f64 	%fd190, %fd189, %fd188, %p98;
	selp.f64 	%fd191, %fd188, %fd190, %p97;
	mov.b64 	%rd112, %fd191;
	mov.b64 	{%r243, %r248}, %rd112;
	mov.b32 	%r249, 16;
	// begin inline asm
	shfl.sync.down.b32 %r242, %r243, %r249, %r250, %r251;
	// end inline asm
	// begin inline asm
	shfl.sync.down.b32 %r247, %r248, %r249, %r250, %r251;
	// end inline asm
	mov.b64 	%rd113, {%r242, %r247};
	mov.b64 	%fd192, %rd113;
	setp.gt.s32 	%p99, %r201, 15;
	setp.lt.f64 	%p100, %fd191, %fd192;
	selp.f64 	%fd38, %fd192, %fd191, %p100;
	selp.f64 	%fd380, %fd191, %fd38, %p99;
	setp.ne.s32 	%p101, %r201, 0;
	@%p101 bra 	$L__BB11_50;
	shr.u32 	%r252, %r35, 2;
	and.b32  	%r253, %r252, 248;
	mov.u32 	%r254, _ZZN3cub18CUB_300001_SM_10006detail6reduce28DeviceReduceSingleTileKernelINS2_10policy_hubIdyN4cuda3__47maximumIdEEE10Policy1000EPdSB_iS8_ddNS5_3std3__410__identityEEEvT0_T1_T2_T3_T4_T6_E12temp_storage;
	add.s32 	%r255, %r254, %r253;
	st.shared.f64 	[%r255+8], %fd38;
$L__BB11_50:
	bar.sync 	0;
	setp.ne.s32 	%p102, %r35, 0;
	@%p102 bra 	$L__BB11_72;
	ld.shared.f64 	%fd193, [_ZZN3cub18CUB_300001_SM_10006detail6reduce28DeviceReduceSingleTileKernelINS2_10policy_hubIdyN4cuda3__47maximumIdEEE10Policy1000EPdSB_iS8_ddNS5_3std3__410__identityEEEvT0_T1_T2_T3_T4_T6_E12temp_storage+16];
	setp.lt.f64 	%p103, %fd380, %fd193;
	selp.f64 	%fd194, %fd193, %fd380, %p103;
	ld.shared.f64 	%fd195, [_ZZN3cub18CUB_300001_SM_10006detail6reduce28DeviceReduceSingleTileKernelINS2_10policy_hubIdyN4cuda3__47maximumIdEEE10Policy1000EPdSB_iS8_ddNS5_3std3__410__identityEEEvT0_T1_T2_T3_T4_T6_E12temp_storage+24];
	setp.lt.f64 	%p104, %fd194, %fd195;
	selp.f64 	%fd196, %fd195, %fd194, %p104;
	ld.shared.f64 	%fd197, [_ZZN3cub18CUB_300001_SM_10006detail6reduce28DeviceReduceSingleTileKernelINS2_10policy_hubIdyN4cuda3__47maximumIdEEE10Policy1000EPdSB_iS8_ddNS5_3std3__410__identityEEEvT0_T1_T2_T3_T4_T6_E12temp_storage+32];
	setp.lt.f64 	%p105, %fd196, %fd197;
	selp.f64 	%fd198, %fd197, %fd196, %p105;
	ld.shared.f64 	%fd199, [_ZZN3cub18CUB_300001_SM_10006detail6reduce28DeviceReduceSingleTileKernelINS2_10policy_hubIdyN4cuda3__47maximumIdEEE10Policy1000EPdSB_iS8_ddNS5_3std3__410__identityEEEvT0_T1_T2_T3_T4_T6_E12temp_storage+40];
	setp.lt.f64 	%p106, %fd198, %fd199;
	selp.f64 	%fd200, %fd199, %fd198, %p106;
	ld.shared.f64 	%fd201, [_ZZN3cub18CUB_300001_SM_10006detail6reduce28DeviceReduceSingleTileKernelINS2_10policy_hubIdyN4cuda3__47maximumIdEEE10Policy1000EPdSB_iS8_ddNS5_3std3__410__identityEEEvT0_T1_T2_T3_T4_T6_E12temp_storage+48];
	setp.lt.f64 	%p107, %fd200, %fd201;
	selp.f64 	%fd202, %fd201, %fd200, %p107;
	ld.shared.f64 	%fd203, [_ZZN3cub18CUB_300001_SM_10006detail6reduce28DeviceReduceSingleTileKernelINS2_10policy_hubIdyN4cuda3__47maximumIdEEE10Policy1000EPdSB_iS8_ddNS5_3std3__410__identityEEEvT0_T1_T2_T3_T4_T6_E12temp_storage+56];
	setp.lt.f64 	%p108, %fd202, %fd203;
	selp.f64 	%fd204, %fd203, %fd202, %p108;
	ld.shared.f64 	%fd205, [_ZZN3cub18CUB_300001_SM_10006detail6reduce28DeviceReduceSingleTileKernelINS2_10policy_hubIdyN4cuda3__47maximumIdEEE10Policy1000EPdSB_iS8_ddNS5_3std3__410__identityEEEvT0_T1_T2_T3_T4_T6_E12temp_storage+64];
	setp.lt.f64 	%p109, %fd204, %fd205;
	selp.f64 	%fd380, %fd205, %fd204, %p109;
	bra.uni 	$L__BB11_72;
$L__BB11_52:
	// begin inline asm
	mov.u32 %r138, %laneid;
	// end inline asm
	and.b32  	%r189, %r35, 992;
	add.s32 	%r190, %r189, 32;
	setp.gt.s32 	%p64, %r190, %r68;
	not.b32 	%r191, %r189;
	add.s32 	%r192, %r68, %r191;
	selp.b32 	%r187, %r192, 31, %p64;
	mov.b64 	%rd94, %fd372;
	mov.b64 	{%r140, %r145}, %rd94;
	mov.b32 	%r146, 1;
	mov.b32 	%r188, -1;
	// begin inline asm
	shfl.sync.down.b32 %r139, %r140, %r146, %r187, %r188;
	// end inline asm
	// begin inline asm
	shfl.sync.down.b32 %r144, %r145, %r146, %r187, %r188;
	// end inline asm
	mov.b64 	%rd95, {%r139, %r144};
	mov.b64 	%fd133, %rd95;
	setp.lt.s32 	%p65, %r138, %r187;
	setp.lt.f64 	%p66, %fd372, %fd133;
	selp.f64 	%fd134, %fd133, %fd372, %p66;
	selp.f64 	%fd135, %fd134, %fd372, %p65;
	mov.b64 	%rd96, %fd135;
	mov.b64 	{%r150, %r155}, %rd96;
	mov.b32 	%r156, 2;
	// begin inline asm
	shfl.sync.down.b32 %r149, %r150, %r156, %r187, %r188;
	// end inline asm
	// begin inline asm
	shfl.sync.down.b32 %r154, %r155, %r156, %r187, %r188;
	// end inline asm
	mov.b64 	%rd97, {%r149, %r154};
	mov.b64 	%fd136, %rd97;
	add.s32 	%r193, %r138, 2;
	setp.gt.s32 	%p67, %r193, %r187;
	setp.lt.f64 	%p68, %fd135, %fd136;
	selp.f64 	%fd137, %fd136, %fd135, %p68;
	selp.f64 	%fd138, %fd135, %fd137, %p67;
	mov.b64 	%rd98, %fd138;
	mov.b64 	{%r160, %r165}, %rd98;
	mov.b32 	%r166, 4;
	// begin inline asm
	shfl.sync.down.b32 %r159, %r160, %r166, %r187, %r188;
	// end inline asm
	// begin inline asm
	shfl.sync.down.b32 %r164, %r165, %r166, %r187, %r188;
	// end inline asm
	mov.b64 	%rd99, {%r159, %r164};
	mov.b64 	%fd139, %rd99;
	add.s32 	%r194, %r138, 4;
	setp.gt.s32 	%p69, %r194, %r187;
	setp.lt.f64 	%p70, %fd138, %fd139;
	selp.f64 	%fd140, %fd139, %fd138, %p70;
	selp.f64 	%fd141, %fd138, %fd140, %p69;
	mov.b64 	%rd100, %fd141;
	mov.b64 	{%r170, %r175}, %rd100;
	mov.b32 	%r176, 8;
	// begin inline asm
	shfl.sync.down.b32 %r169, %r170, %r176, %r187, %r188;
	// end inline asm
	// begin inline asm
	shfl.sync.down.b32 %r174, %r175, %r176, %r187, %r188;
	// end inline asm
	mov.b64 	%rd101, {%r169, %r174};
	mov.b64 	%fd142, %rd101;
	add.s32 	%r195, %r138, 8;
	setp.gt.s32 	%p71, %r195, %r187;
	setp.lt.f64 	%p72, %fd141, %fd142;
	selp.f64 	%fd143, %fd142, %fd141, %p72;
	selp.f64 	%fd144, %fd141, %fd143, %p71;
	mov.b64 	%rd102, %fd144;
	mov.b64 	{%r180, %r185}, %rd102;
	mov.b32 	%r186, 16;
	// begin inline asm
	shfl.sync.down.b32 %r179, %r180, %r186, %r187, %r188;
	// end inline asm
	// begin inline asm
	shfl.sync.down.b32 %r184, %r185, %r186, %r187, %r188;
	// end inline asm
	mov.b64 	%rd103, {%r179, %r184};
	mov.b64 	%fd145, %rd103;
	add.s32 	%r196, %r138, 16;
	setp.gt.s32 	%p73, %r196, %r187;
	setp.lt.f64 	%p74, %fd144, %fd145;
	selp.f64 	%fd146, %fd145, %fd144, %p74;
	selp.f64 	%fd380, %fd144, %fd146, %p73;
	setp.ne.s32 	%p75, %r138, 0;
	@%p75 bra 	$L__BB11_54;
	shr.u32 	%r197, %r35, 2;
	and.b32  	%r198, %r197, 248;
	mov.u32 	%r199, _ZZN3cub18CUB_300001_SM_10006detail6reduce28DeviceReduceSingleTileKernelINS2_10policy_hubIdyN4cuda3__47maximumIdEEE10Policy1000EPdSB_iS8_ddNS5_3std3__410__identityEEEvT0_T1_T2_T3_T4_T6_E12temp_storage;
	add.s32 	%r200, %r199, %r198;
	st.shared.f64 	[%r200+8], %fd380;
$L__BB11_54:
	bar.sync 	0;
	setp.ne.s32 	%p76, %r35, 0;
	@%p76 bra 	$L__BB11_72;
	setp.gt.s32 	%p77, %r68, 32;
	ld.shared.f64 	%fd147, [_ZZN3cub18CUB_300001_SM_10006detail6reduce28DeviceReduceSingleTileKernelINS2_10policy_hubIdyN4cuda3__47maximumIdEEE10Policy1000EPdSB_iS8_ddNS5_3std3__410__identityEEEvT0_T1_T2_T3_T4_T6_E12temp_storage+16];
	setp.lt.f64 	%p78, %fd380, %fd147;
	selp.f64 	%fd149, %fd147, %fd380, %p78;
	selp.f64 	%fd150, %fd149, %fd380, %p77;
	setp.gt.s32 	%p79, %r68, 64;
	ld.shared.f64 	%fd152, [_ZZN3cub18CUB_300001_SM_10006detail6reduce28DeviceReduceSingleTileKernelINS2_10policy_hubIdyN4cuda3__47maximumIdEEE10Policy1000EPdSB_iS8_ddNS5_3std3__410__identityEEEvT0_T1_T2_T3_T4_T6_E12temp_storage+24];
	setp.lt.f64 	%p80, %fd150, %fd152;
	selp.f64 	%fd154, %fd152, %fd150, %p80;
	selp.f64 	%fd155, %fd154, %fd150, %p79;
	setp.gt.s32 	%p81, %r68, 96;
	ld.shared.f64 	%fd157, [_ZZN3cub18CUB_300001_SM_10006detail6reduce28DeviceReduceSingleTileKernelINS2_10policy_hubIdyN4cuda3__47maximumIdEEE10Policy1000EPdSB_iS8_ddNS5_3std3__410__identityEEEvT0_T1_T2_T3_T4_T6_E12temp_storage+32];
	setp.lt.f64 	%p82, %fd155, %fd157;
	selp.f64 	%fd159, %fd157, %fd155, %p82;
	selp.f64 	%fd160, %fd159, %fd155, %p81;
	setp.gt.s32 	%p83, %r68, 128;
	ld.shared.f64 	%fd162, [_ZZN3cub18CUB_300001_SM_10006detail6reduce28DeviceReduceSingleTileKernelINS2_10policy_hubIdyN4cuda3__47maximumIdEEE10Policy1000EPdSB_iS8_ddNS5_3std3__410__identityEEEvT0_T1_T2_T3_T4_T6_E12temp_storage+40];
	setp.lt.f64 	%p84, %fd160, %fd162;
	selp.f64 	%fd164, %fd162, %fd160, %p84;
	selp.f64 	%fd165, %fd164, %fd160, %p83;
	setp.gt.s32 	%p85, %r68, 160;
	ld.shared.f64 	%fd167, [_ZZN3cub18CUB_300001_SM_10006detail6reduce28DeviceReduceSingleTileKernelINS2_10policy_hubIdyN4cuda3__47maximumIdEEE10Policy1000EPdSB_iS8_ddNS5_3std3__410__identityEEEvT0_T1_T2_T3_T4_T6_E12temp_storage+48];
	setp.lt.f64 	%p86, %fd165, %fd167;
	selp.f64 	%fd169, %fd167, %fd165, %p86;
	selp.f64 	%fd170, %fd169, %fd165, %p85;
	setp.gt.s32 	%p87, %r68, 192;
	ld.shared.f64 	%fd172, [_ZZN3cub18CUB_300001_SM_10006detail6reduce28DeviceReduceSingleTileKernelINS2_10policy_hubIdyN4cuda3__47maximumIdEEE10Policy1000EPdSB_iS8_ddNS5_3std3__410__identityEEEvT0_T1_T2_T3_T4_T6_E12temp_storage+56];
	setp.lt.f64 	%p88, %fd170, %fd172;
	selp.f64 	%fd174, %fd172, %fd170, %p88;
	selp.f64 	%fd175, %fd174, %fd170, %p87;
	setp.gt.s32 	%p89, %r68, 224;
	ld.shared.f64 	%fd177, [_ZZN3cub18CUB_300001_SM_10006detail6reduce28DeviceReduceSingleTileKernelINS2_10policy_hubIdyN4cuda3__47maximumIdEEE10Policy1000EPdSB_iS8_ddNS5_3std3__410__identityEEEvT0_T1_T2_T3_T4_T6_E12temp_storage+64];
	setp.lt.f64 	%p90, %fd175, %fd177;
	selp.f64 	%fd179, %fd177, %fd175, %p90;
	selp.f64 	%fd380, %fd179, %fd175, %p89;
	bra.uni 	$L__BB11_72;
$L__BB11_56:
	mov.u32 	%r47, %tid.x;
	mul.wide.u32 	%rd34, %r47, 8;
	add.s64 	%rd19, %rd15, %rd34;
	// begin inline asm
	ld.global.nc.u64 %rd18, [%rd19];
	// end inline asm
	mov.b64 	%fd59, %rd18;
	add.s64 	%rd21, %rd19, 2048;
	// begin inline asm
	ld.global.nc.u64 %rd20, [%rd21];
	// end inline asm
	mov.b64 	%fd60, %rd20;
	add.s64 	%rd23, %rd19, 4096;
	// begin inline asm
	ld.global.nc.u64 %rd22, [%rd23];
	// end inline asm
	mov.b64 	%fd61, %rd22;
	add.s64 	%rd25, %rd19, 6144;
	// begin inline asm
	ld.global.nc.u64 %rd24, [%rd25];
	// end inline asm
	mov.b64 	%fd62, %rd24;
	add.s64 	%rd27, %rd19, 8192;
	// begin inline asm
	ld.global.nc.u64 %rd26, [%rd27];
	// end inline asm
	mov.b64 	%fd63, %rd26;
	add.s64 	%rd29, %rd19, 10240;
	// begin inline asm
	ld.global.nc.u64 %rd28, [%rd29];
	// end inline asm
	mov.b64 	%fd64, %rd28;
	add.s64 	%rd31, %rd19, 12288;
	// begin inline asm
	ld.global.nc.u64 %rd30, [%rd31];
	// end inline asm
	mov.b64 	%fd65, %rd30;
	add.s64 	%rd33, %rd19, 14336;
	// begin inline asm
	ld.global.nc.u64 %rd32, [%rd33];
	// end inline asm
	mov.b64 	%fd66, %rd32;
	setp.lt.f64 	%p4, %fd59, %fd60;
	selp.f64 	%fd67, %fd60, %fd59, %p4;
	setp.lt.f64 	%p5, %fd67, %fd61;
	selp.f64 	%fd68, %fd61, %fd67, %p5;
	setp.lt.f64 	%p6, %fd68, %fd62;
	selp.f64 	%fd69, %fd62, %fd68, %p6;
	setp.lt.f64 	%p7, %fd69, %fd63;
	selp.f64 	%fd70, %fd63, %fd69, %p7;
	setp.lt.f64 	%p8, %fd70, %fd64;
	selp.f64 	%fd71, %fd64, %fd70, %p8;
	setp.lt.f64 	%p9, %fd71, %fd65;
	selp.f64 	%fd72, %fd65, %fd71, %p9;
	setp.lt.f64 	%p10, %fd72, %fd66;
	selp.f64 	%fd379, %fd66, %fd72, %p10;
	setp.lt.u32 	%p11, %r68, 4096;
	mov.b32 	%r465, 2048;
	@%p11 bra 	$L__BB11_60;
	add.s32 	%r48, %r68, -2048;
	mov.b32 	%r465, 2048;
$L__BB11_58:
	mul.wide.s32 	%rd51, %r465, 8;
	add.s64 	%rd36, %rd19, %rd51;
	// begin inline asm
	ld.global.nc.u64 %rd35, [%rd36];
	// end inline asm
	mov.b64 	%fd73, %rd35;
	add.s64 	%rd38, %rd36, 2048;
	// begin inline asm
	ld.global.nc.u64 %rd37, [%rd38];
	// end inline asm
	mov.b64 	%fd74, %rd37;
	add.s64 	%rd40, %rd36, 4096;
	// begin inline asm
	ld.global.nc.u64 %rd39, [%rd40];
	// end inline asm
	mov.b64 	%fd75, %rd39;
	add.s64 	%rd42, %rd36, 6144;
	// begin inline asm
	ld.global.nc.u64 %rd41, [%rd42];
	// end inline asm
	mov.b64 	%fd76, %rd41;
	add.s64 	%rd44, %rd36, 8192;
	// begin inline asm
	ld.global.nc.u64 %rd43, [%rd44];
	// end inline asm
	mov.b64 	%fd77, %rd43;
	add.s64 	%rd46, %rd36, 10240;
	// begin inline asm
	ld.global.nc.u64 %rd45, [%rd46];
	// end inline asm
	mov.b64 	%fd78, %rd45;
	add.s64 	%rd48, %rd36, 12288;
	// begin inline asm
	ld.global.nc.u64 %rd47, [%rd48];
	// end inline asm
	mov.b64 	%fd79, %rd47;
	add.s64 	%rd50, %rd36, 14336;
	// begin inline asm
	ld.global.nc.u64 %rd49, [%rd50];
	// end inline asm
	mov.b64 	%fd80, %rd49;
	setp.lt.f64 	%p12, %fd379, %fd73;
	selp.f64 	%fd81, %fd73, %fd379, %p12;
	setp.lt.f64 	%p13, %fd81, %fd74;
	selp.f64 	%fd82, %fd74, %fd81, %p13;
	setp.lt.f64 	%p14, %fd82, %fd75;
	selp.f64 	%fd83, %fd75, %fd82, %p14;
	setp.lt.f64 	%p15, %fd83, %fd76;
	selp.f64 	%fd84, %fd76, %fd83, %p15;
	setp.lt.f64 	%p16, %fd84, %fd77;
	selp.f64 	%fd85, %fd77, %fd84, %p16;
	setp.lt.f64 	%p17, %fd85, %fd78;
	selp.f64 	%fd86, %fd78, %fd85, %p17;
	setp.lt.f64 	%p18, %fd86, %fd79;
	selp.f64 	%fd87, %fd79, %fd86, %p18;
	setp.lt.f64 	%p19, %fd87, %fd80;
	selp.f64 	%fd379, %fd80, %fd87, %p19;
	sub.s32 	%r71, %r68, %r465;
	setp.lt.s32 	%p20, %r71, 2048;
	@%p20 bra 	$L__BB11_68;
	add.s32 	%r465, %r465, 2048;
	setp.le.s32 	%p21, %r465, %r48;
	@%p21 bra 	$L__BB11_58;
$L__BB11_60:
	setp.le.s32 	%p22, %r68, %r465;
	@%p22 bra 	$L__BB11_68;
	sub.s32 	%r52, %r68, %r465;
	setp.ge.s32 	%p23, %r47, %r52;
	@%p23 bra 	$L__BB11_68;
	not.b32 	%r72, %r47;
	add.s32 	%r73, %r68, %r72;
	sub.s32 	%r53, %r73, %r465;
	and.b32  	%r74, %r53, 768;
	setp.eq.s32 	%p24, %r74, 768;
	mov.u32 	%r469, %r47;
	@%p24 bra 	$L__BB11_65;
	add.s32 	%r467, %r47, %r465;
	shr.u32 	%r75, %r53, 8;
	add.s32 	%r76, %r75, 1;
	and.b32  	%r77, %r76, 3;
	neg.s32 	%r466, %r77;
	mov.u32 	%r469, %r47;
$L__BB11_64:
	.pragma "nounroll";
	mul.wide.u32 	%rd54, %r467, 8;
	add.s64 	%rd53, %rd15, %rd54;
	// begin inline asm
	ld.global.nc.u64 %rd52, [%rd53];
	// end inline asm
	mov.b64 	%fd89, %rd52;
	setp.lt.f64 	%p25, %fd379, %fd89;
	selp.f64 	%fd379, %fd89, %fd379, %p25;
	add.s32 	%r469, %r469, 256;
	add.s32 	%r467, %r467, 256;
	add.s32 	%r466, %r466, 1;
	setp.ne.s32 	%p26, %r466, 0;
	@%p26 bra 	$L__BB11_64;
$L__BB11_65:
	setp.lt.u32 	%p27, %r53, 768;
	@%p27 bra 	$L__BB11_68;
	cvt.u64.u32 	%rd55, %r469;
	cvt.u64.u32 	%rd56, %r465;
	add.s64 	%rd57, %rd55, %rd56;
	shl.b64 	%rd58, %rd57, 3;
	add.s64 	%rd59, %rd58, %rd15;
	add.s64 	%rd205, %rd59, 4096;
	add.s32 	%r470, %r469, %r465;
$L__BB11_67:
	mul.wide.u32 	%rd68, %r470, 8;
	add.s64 	%rd61, %rd15, %rd68;
	// begin inline asm
	ld.global.nc.u64 %rd60, [%rd61];
	// end inline asm
	mov.b64 	%fd90, %rd60;
	setp.lt.f64 	%p28, %fd379, %fd90;
	selp.f64 	%fd91, %fd90, %fd379, %p28;
	add.s64 	%rd63, %rd205, -2048;
	// begin inline asm
	ld.global.nc.u64 %rd62, [%rd63];
	// end inline asm
	mov.b64 	%fd92, %rd62;
	setp.lt.f64 	%p29, %fd91, %fd92;
	selp.f64 	%fd93, %fd92, %fd91, %p29;
	// begin inline asm
	ld.global.nc.u64 %rd64, [%rd205];
	// end inline asm
	mov.b64 	%fd94, %rd64;
	setp.lt.f64 	%p30, %fd93, %fd94;
	selp.f64 	%fd95, %fd94, %fd93, %p30;
	add.s64 	%rd67, %rd205, 2048;
	// begin inline asm
	ld.global.nc.u64 %rd66, [%rd67];
	// end inline asm
	mov.b64 	%fd96, %rd66;
	setp.lt.f64 	%p31, %fd95, %fd96;
	selp.f64 	%fd379, %fd96, %fd95, %p31;
	add.s32 	%r469, %r469, 1024;
	add.s64 	%rd205, %rd205, 8192;
	add.s32 	%r470, %r470, 1024;
	setp.lt.s32 	%p32, %r469, %r52;
	@%p32 bra 	$L__BB11_67;
$L__BB11_68:
	// begin inline asm
	mov.u32 %r78, %laneid;
	// end inline asm
	mov.b64 	%rd69, %fd379;
	mov.b64 	{%r80, %r85}, %rd69;
	mov.b32 	%r86, 1;
	mov.b32 	%r127, 31;
	mov.b32 	%r128, -1;
	// begin inline asm
	shfl.sync.down.b32 %r79, %r80, %r86, %r127, %r128;
	// end inline asm
	// begin inline asm
	shfl.sync.down.b32 %r84, %r85, %r86, %r127, %r128;
	// end inline asm
	mov.b64 	%rd70, {%r79, %r84};
	mov.b64 	%fd97, %rd70;
	setp.gt.s32 	%p33, %r78, 30;
	setp.lt.f64 	%p34, %fd379, %fd97;
	selp.f64 	%fd98, %fd97, %fd379, %p34;
	selp.f64 	%fd99, %fd379, %fd98, %p33;
	mov.b64 	%rd71, %fd99;
	mov.b64 	{%r90, %r95}, %rd71;
	mov.b32 	%r96, 2;
	// begin inline asm
	shfl.sync.down.b32 %r89, %r90, %r96, %r127, %r128;
	// end inline asm
	// begin inline asm
	shfl.sync.down.b32 %r94, %r95, %r96, %r127, %r128;
	// end inline asm
	mov.b64 	%rd72, {%r89, %r94};
	mov.b64 	%fd100, %rd72;
	setp.gt.s32 	%p35, %r78, 29;
	setp.lt.f64 	%p36, %fd99, %fd100;
	selp.f64 	%fd101, %fd100, %fd99, %p36;
	selp.f64 	%fd102, %fd99, %fd101, %p35;
	mov.b64 	%rd73, %fd102;
	mov.b64 	{%r100, %r105}, %rd73;
	mov.b32 	%r106, 4;
	// begin inline asm
	shfl.sync.down.b32 %r99, %r100, %r106, %r127, %r128;
	// end inline asm
	// begin inline asm
	shfl.sync.down.b32 %r104, %r105, %r106, %r127, %r128;
	// end inline asm
	mov.b64 	%rd74, {%r99, %r104};
	mov.b64 	%fd103, %rd74;
	setp.gt.s32 	%p37, %r78, 27;
	setp.lt.f64 	%p38, %fd102, %fd103;
	selp.f64 	%fd104, %fd103, %fd102, %p38;
	selp.f64 	%fd105, %fd102, %fd104, %p37;
	mov.b64 	%rd75, %fd105;
	mov.b64 	{%r110, %r115}, %rd75;
	mov.b32 	%r116, 8;
	// begin inline asm
	shfl.sync.down.b32 %r109, %r110, %r116, %r127, %r128;
	// end inline asm
	// begin inline asm
	shfl.sync.down.b32 %r114, %r115, %r116, %r127, %r128;
	// end inline asm
	mov.b64 	%rd76, {%r109, %r114};
	mov.b64 	%fd106, %rd76;
	setp.gt.s32 	%p39, %r78, 23;
	setp.lt.f64 	%p40, %fd105, %fd106;
	selp.f64 	%fd107, %fd106, %fd105, %p40;
	selp.f64 	%fd108, %fd105, %fd107, %p39;
	mov.b64 	%rd77, %fd108;
	mov.b64 	{%r120, %r125}, %rd77;
	mov.b32 	%r126, 16;
	// begin inline asm
	shfl.sync.down.b32 %r119, %r120, %r126, %r127, %r128;
	// end inline asm
	// begin inline asm
	shfl.sync.down.b32 %r124, %r125, %r126, %r127, %r128;
	// end inline asm
	mov.b64 	%rd78, {%r119, %r124};
	mov.b64 	%fd109, %rd78;
	setp.gt.s32 	%p41, %r78, 15;
	setp.lt.f64 	%p42, %fd108, %fd109;
	selp.f64 	%fd54, %fd109, %fd108, %p42;
	selp.f64 	%fd380, %fd108, %fd54, %p41;
	setp.ne.s32 	%p43, %r78, 0;
	@%p43 bra 	$L__BB11_70;
	shr.u32 	%r129, %r47, 2;
	and.b32  	%r130, %r129, 248;
	mov.u32 	%r131, _ZZN3cub18CUB_300001_SM_10006detail6reduce28DeviceReduceSingleTileKernelINS2_10policy_hubIdyN4cuda3__47maximumIdEEE10Policy1000EPdSB_iS8_ddNS5_3std3__410__identityEEEvT0_T1_T2_T3_T4_T6_E12temp_storage;
	add.s32 	%r132, %r131, %r130;
	st.shared.f64 	[%r132+8], %fd54;
$L__BB11_70:
	bar.sync 	0;
	setp.ne.s32 	%p44, %r47, 0;
	@%p44 bra 	$L__BB11_72;
	ld.shared.f64 	%fd110, [_ZZN3cub18CUB_300001_SM_10006detail6reduce28DeviceReduceSingleTileKernelINS2_10policy_hubIdyN4cuda3__47maximumIdEEE10Policy1000EPdSB_iS8_ddNS5_3std3__410__identityEEEvT0_T1_T2_T3_T4_T6_E12temp_storage+16];
	setp.lt.f64 	%p45, %fd380, %fd110;
	selp.f64 	%fd111, %fd110, %fd380, %p45;
	ld.shared.f64 	%fd112, [_ZZN3cub18CUB_300001_SM_10006detail6reduce28DeviceReduceSingleTileKernelINS2_10policy_hubIdyN4cuda3__47maximumIdEEE10Policy1000EPdSB_iS8_ddNS5_3std3__410__identityEEEvT0_T1_T2_T3_T4_T6_E12temp_storage+24];
	setp.lt.f64 	%p46, %fd111, %fd112;
	selp.f64 	%fd113, %fd112, %fd111, %p46;
	ld.shared.f64 	%fd114, [_ZZN3cub18CUB_300001_SM_10006detail6reduce28DeviceReduceSingleTileKernelINS2_10policy_hubIdyN4cuda3__47maximumIdEEE10Policy1000EPdSB_iS8_ddNS5_3std3__410__identityEEEvT0_T1_T2_T3_T4_T6_E12temp_storage+32];
	setp.lt.f64 	%p47, %fd113, %fd114;
	selp.f64 	%fd115, %fd114, %fd113, %p47;
	ld.shared.f64 	%fd116, [_ZZN3cub18CUB_300001_SM_10006detail6reduce28DeviceReduceSingleTileKernelINS2_10policy_hubIdyN4cuda3__47maximumIdEEE10Policy1000EPdSB_iS8_ddNS5_3std3__410__identityEEEvT0_T1_T2_T3_T4_T6_E12temp_storage+40];
	setp.lt.f64 	%p48, %fd115, %fd116;
	selp.f64 	%fd117, %fd116, %fd115, %p48;
	ld.shared.f64 	%fd118, [_ZZN3cub18CUB_300001_SM_10006detail6reduce28DeviceReduceSingleTileKernelINS2_10policy_hubIdyN4cuda3__47maximumIdEEE10Policy1000EPdSB_iS8_ddNS5_3std3__410__identityEEEvT0_T1_T2_T3_T4_T6_E12temp_storage+48];
	setp.lt.f64 	%p49, %fd117, %fd118;
	selp.f64 	%fd119, %fd118, %fd117, %p49;
	ld.shared.f64 	%fd120, [_ZZN3cub18CUB_300001_SM_10006detail6reduce28DeviceReduceSingleTileKernelINS2_10policy_hubIdyN4cuda3__47maximumIdEEE10Policy1000EPdSB_iS8_ddNS5_3std3__410__identityEEEvT0_T1_T2_T3_T4_T6_E12temp_storage+56];
	setp.lt.f64 	%p50, %fd119, %fd120;
	selp.f64 	%fd121, %fd120, %fd119, %p50;
	ld.shared.f64 	%fd122, [_ZZN3cub18CUB_300001_SM_10006detail6reduce28DeviceReduceSingleTileKernelINS2_10policy_hubIdyN4cuda3__47maximumIdEEE10Policy1000EPdSB_iS8_ddNS5_3std3__410__identityEEEvT0_T1_T2_T3_T4_T6_E12temp_storage+64];
	setp.lt.f64 	%p51, %fd121, %fd122;
	selp.f64 	%fd380, %fd122, %fd121, %p51;
$L__BB11_72:
	mov.u32 	%r444, %tid.x;
	setp.ne.s32 	%p217, %r444, 0;
	@%p217 bra 	$L__BB11_74;
	setp.lt.f64 	%p218, %fd58, %fd380;
	selp.f64 	%fd353, %fd380, %fd58, %p218;
	st.global.f64 	[%rd1], %fd353;
$L__BB11_74:
	ret;

}


// ===== COMPILED SASS (sm_100) =====

	.target	sm_100

	.elftype	@"ET_EXEC"


//--------------------- .note.nv.tkinfo           --------------------------
	.section	.note.nv.tkinfo,"",@"SHT_NOTE"
	.sectionflags	@"SHF_NOTE_NV_TKINFO"
	.tkinfo
        /*0018*/ 	.word	0x00000002
        /*0030*/ 	.string	""
        /*0030*/ 	.string	"ptxas"
        /*0030*/ 	.string	"Cuda compilation tools, release 13.0, V13.0.88"
        /*0030*/ 	.string	"Build cuda_13.0.r13.0/compiler.36424714_0"
        /*0030*/ 	.string	"-arch sm_100 -m 64 "



//--------------------- .note.nv.cuinfo           --------------------------
	.section	.note.nv.cuinfo,"",@"SHT_NOTE"
	.sectionflags	@"SHF_NOTE_NV_CUINFO"
        /*0018*/ 	.short	0x0002
        /*001a*/ 	.short	0x0064
        /*001c*/ 	.short	0x0082
	.zero		2


//--------------------- .nv.info                  --------------------------
	.section	.nv.info,"",@"SHT_CUDA_INFO"
	.align	4


	//----- nvinfo : EIATTR_REGCOUNT
	.align		4
        /*0000*/ 	.byte	0x04, 0x2f
        /*0002*/ 	.short	(.L_44 - .L_43)
	.align		4
.L_43:
        /*0004*/ 	.word	index@(_Z8functioniiiPdS_)
        /*0008*/ 	.word	0x00000018


	//----- nvinfo : EIATTR_FRAME_SIZE
	.align		4
.L_44:
        /*000c*/ 	.byte	0x04, 0x11
        /*000e*/ 	.short	(.L_46 - .L_45)
	.align		4
.L_45:
        /*0010*/ 	.word	index@($__internal_0_$__cuda_sm20_div_rn_f64_full)
        /*0014*/ 	.word	0x00000000


	//----- nvinfo : EIATTR_FRAME_SIZE
	.align		4
.L_46:
        /*0018*/ 	.byte	0x04, 0x11
        /*001a*/ 	.short	(.L_48 - .L_47)
	.align		4
.L_47:
        /*001c*/ 	.word	index@(_Z8functioniiiPdS_)
        /*0020*/ 	.word	0x00000000


	//----- nvinfo : EIATTR_REGCOUNT
	.align		4
.L_48:
        /*0024*/ 	.byte	0x04, 0x2f
        /*0026*/ 	.short	(.L_50 - .L_49)
	.align		4
.L_49:
        /*0028*/ 	.word	index@(_Z10differenceiiiPdS_S_)
        /*002c*/ 	.word	0x00000010


	//----- nvinfo : EIATTR_FRAME_SIZE
	.align		4
.L_50:
        /*0030*/ 	.byte	0x04, 0x11
        /*0032*/ 	.short	(.L_52 - .L_51)
	.align		4
.L_51:
        /*0034*/ 	.word	index@(_Z10differenceiiiPdS_S_)
        /*0038*/ 	.word	0x00000000


	//----- nvinfo : EIATTR_REGCOUNT
	.align		4
.L_52:
        /*003c*/ 	.byte	0x04, 0x2f
        /*003e*/ 	.short	(.L_54 - .L_53)
	.align		4
.L_53:
        /*0040*/ 	.word	index@(_Z2abiiiPdS_)
        /*0044*/ 	.word	0x0000000a


	//----- nvinfo : EIATTR_FRAME_SIZE
	.align		4
.L_54:
        /*0048*/ 	.byte	0x04, 0x11
        /*004a*/ 	.short	(.L_56 - .L_55)
	.align		4
.L_55:
        /*004c*/ 	.word	index@(_Z2abiiiPdS_)
        /*0050*/ 	.word	0x00000000


	//----- nvinfo : EIATTR_REGCOUNT
	.align		4
.L_56:
        /*0054*/ 	.byte	0x04, 0x2f
        /*0056*/ 	.short	(.L_58 - .L_57)
	.align		4
.L_57:
        /*0058*/ 	.word	index@(_Z7initialiiiPd)
        /*005c*/ 	.word	0x0000000a


	//----- nvinfo : EIATTR_FRAME_SIZE
	.align		4
.L_58:
        /*0060*/ 	.byte	0x04, 0x11
        /*0062*/ 	.short	(.L_60 - .L_59)
	.align		4
.L_59:
        /*0064*/ 	.word	index@(_Z7initialiiiPd)
        /*0068*/ 	.word	0x00000000


	//----- nvinfo : EIATTR_REGCOUNT
	.align		4
.L_60:
        /*006c*/ 	.byte	0x04, 0x2f
        /*006e*/ 	.short	(.L_62 - .L_61)
	.align		4
.L_61:
        /*0070*/ 	.word	index@(_ZN3cub18CUB_300001_SM_10006detail11EmptyKernelIvEEvv)
        /*0074*/ 	.word	0x00000004


	//----- nvinfo : EIATTR_FRAME_SIZE
	.align		4
.L_62:
        /*0078*/ 	.byte	0x04, 0x11
        /*007a*/ 	.short	(.L_64 - .L_63)
	.align		4
.L_63:
        /*007c*/ 	.word	index@(_ZN3cub18CUB_300001_SM_10006detail11EmptyKernelIvEEvv)
        /*0080*/ 	.word	0x00000000


	//----- nvinfo : EIATTR_REGCOUNT
	.align		4
.L_64:
        /*0084*/ 	.byte	0x04, 0x2f
        /*0086*/ 	.short	(.L_66 - .L_65)
	.align		4
.L_65:
        /*0088*/ 	.word	index@(_ZN3cub18CUB_300001_SM_10006detail8for_each13static_kernelINS2_12policy_hub_t12policy_500_tEmN6thrust24THRUST_300001_SM_1000_NS8cuda_cub20__uninitialized_fill7functorINS7_10device_ptrIdEEdEEEEvT0_T1_)
        /*008c*/ 	.word	0x00000009


	//----- nvinfo : EIATTR_FRAME_SIZE
	.align		4
.L_66:
        /*0090*/ 	.byte	0x04, 0x11
        /*0092*/ 	.short	(.L_68 - .L_67)
	.align		4
.L_67:
        /*0094*/ 	.word	index@(_ZN3cub18CUB_300001_SM_10006detail8for_each13static_kernelINS2_12policy_hub_t12policy_500_tEmN6thrust24THRUST_300001_SM_1000_NS8cuda_cub20__uninitialized_fill7functorINS7_10device_ptrIdEEdEEEEvT0_T1_)
        /*0098*/ 	.word	0x00000000


	//----- nvinfo : EIATTR_REGCOUNT
	.align		4
.L_68:
        /*009c*/ 	.byte	0x04, 0x2f
        /*009e*/ 	.short	(.L_70 - .L_69)
	.align		4
.L_69:
        /*00a0*/ 	.word	index@(_ZN3cub18CUB_300001_SM_10006detail6reduce28DeviceReduceSingleTileKernelINS2_10policy_hubIdjN4cuda3__47maximumIdEEE10Policy1000EN6thrust24THRUST_300001_SM_1000_NS6detail15normal_iteratorINSC_10device_ptrIdEEEEPdjS8_ddNS5_3std3__410__identityEEEvT0_T1_T2_T3_T4_T6_)
        /*00a4*/ 	.word	0x0000002d


	//----- nvinfo : EIATTR_FRAME_SIZE
	.align		4
.L_70:
        /*00a8*/ 	.byte	0x04, 0x11
        /*00aa*/ 	.short	(.L_72 - .L_71)
	.align		4
.L_71:
        /*00ac*/ 	.word	index@(_ZN3cub18CUB_300001_SM_10006detail6reduce28DeviceReduceSingleTileKernelINS2_10policy_hubIdjN4cuda3__47maximumIdEEE10Policy1000EN6thrust24THRUST_300001_SM_1000_NS6detail15normal_iteratorINSC_10device_ptrIdEEEEPdjS8_ddNS5_3std3__410__identityEEEvT0_T1_T2_T3_T4_T6_)
        /*00b0*/ 	.word	0x00000000


	//----- nvinfo : EIATTR_REGCOUNT
	.align		4
.L_72:
        /*00b4*/ 	.byte	0x04, 0x2f
        /*00b6*/ 	.short	(.L_74 - .L_73)
	.align		4
.L_73:
        /*00b8*/ 	.word	index@(_ZN3cub18CUB_300001_SM_10006detail6reduce18DeviceReduceKernelINS2_10policy_hubIdjN4cuda3__47maximumIdEEE10Policy1000EN6thrust24THRUST_300001_SM_1000_NS6detail15normal_iteratorINSC_10device_ptrIdEEEEjS8_dNS5_3std3__410__identityEEEvT0_PT3_T1_NS0_13GridEvenShareISO_EET2_T4_)
        /*00bc*/ 	.word	0x0000001d


	//----- nvinfo : EIATTR_FRAME_SIZE
	.align		4
.L_74:
        /*00c0*/ 	.byte	0x04, 0x11
        /*00c2*/ 	.short	(.L_76 - .L_75)
	.align		4
.L_75:
        /*00c4*/ 	.word	index@(_ZN3cub18CUB_300001_SM_10006detail6reduce18DeviceReduceKernelINS2_10policy_hubIdjN4cuda3__47maximumIdEEE10Policy1000EN6thrust24THRUST_300001_SM_1000_NS6detail15normal_iteratorINSC_10device_ptrIdEEEEjS8_dNS5_3std3__410__identityEEEvT0_PT3_T1_NS0_13GridEvenShareISO_EET2_T4_)
        /*00c8*/ 	.word	0x00000000


	//----- nvinfo : EIATTR_REGCOUNT
	.align		4
.L_76:
        /*00cc*/ 	.byte	0x04, 0x2f
        /*00ce*/ 	.short	(.L_78 - .L_77)
	.align		4
.L_77:
        /*00d0*/ 	.word	index@(_ZN3cub18CUB_300001_SM_10006detail6reduce28DeviceReduceSingleTileKernelINS2_10policy_hubIdjN4cuda3__47maximumIdEEE10Policy1000EPdSB_iS8_ddNS5_3std3__410__identityEEEvT0_T1_T2_T3_T4_T6_)
        /*00d4*/ 	.word	0x00000030


	//----- nvinfo : EIATTR_FRAME_SIZE
	.align		4
.L_78:
        /*00d8*/ 	.byte	0x04, 0x11
        /*00da*/ 	.short	(.L_80 - .L_79)
	.align		4
.L_79:
        /*00dc*/ 	.word	index@(_ZN3cub18CUB_300001_SM_10006detail6reduce28DeviceReduceSingleTileKernelINS2_10policy_hubIdjN4cuda3__47maximumIdEEE10Policy1000EPdSB_iS8_ddNS5_3std3__410__identityEEEvT0_T1_T2_T3_T4_T6_)
        /*00e0*/ 	.word	0x00000000


	//----- nvinfo : EIATTR_REGCOUNT
	.align		4
.L_80:
        /*00e4*/ 	.byte	0x04, 0x2f
        /*00e6*/ 	.short	(.L_82 - .L_81)
	.align		4
.L_81:
        /*00e8*/ 	.word	index@(_ZN3cub18CUB_300001_SM_10006detail6reduce28DeviceReduceSingleTileKernelINS2_10policy_hubIdyN4cuda3__47maximumIdEEE10Policy1000EN6thrust24THRUST_300001_SM_1000_NS6detail15normal_iteratorINSC_10device_ptrIdEEEEPdyS8_ddNS5_3std3__410__identityEEEvT0_T1_T2_T3_T4_T6_)
        /*00ec*/ 	.word	0x0000002e


	//----- nvinfo : EIATTR_FRAME_SIZE
	.align		4
.L_82:
        /*00f0*/ 	.byte	0x04, 0x11
        /*00f2*/ 	.short	(.L_84 - .L_83)
	.align		4
.L_83:
        /*00f4*/ 	.word	index@(_ZN3cub18CUB_300001_SM_10006detail6reduce28DeviceReduceSingleTileKernelINS2_10policy_hubIdyN4cuda3__47maximumIdEEE10Policy1000EN6thrust24THRUST_300001_SM_1000_NS6detail15normal_iteratorINSC_10device_ptrIdEEEEPdyS8_ddNS5_3std3__410__identityEEEvT0_T1_T2_T3_T4_T6_)
        /*00f8*/ 	.word	0x00000000


	//----- nvinfo : EIATTR_REGCOUNT
	.align		4
.L_84:
        /*00fc*/ 	.byte	0x04, 0x2f
        /*00fe*/ 	.short	(.L_86 - .L_85)
	.align		4
.L_85:
        /*0100*/ 	.word	index@(_ZN3cub18CUB_300001_SM_10006detail6reduce18DeviceReduceKernelINS2_10policy_hubIdyN4cuda3__47maximumIdEEE10Policy1000EN6thrust24THRUST_300001_SM_1000_NS6detail15normal_iteratorINSC_10device_ptrIdEEEEyS8_dNS5_3std3__410__identityEEEvT0_PT3_T1_NS0_13GridEvenShareISO_EET2_T4_)
        /*0104*/ 	.word	0x0000001e


	//----- nvinfo : EIATTR_FRAME_SIZE
	.align		4
.L_86:
        /*0108*/ 	.byte	0x04, 0x11
        /*010a*/ 	.short	(.L_88 - .L_87)
	.align		4
.L_87:
        /*010c*/ 	.word	index@(_ZN3cub18CUB_300001_SM_10006detail6reduce18DeviceReduceKernelINS2_10policy_hubIdyN4cuda3__47maximumIdEEE10Policy1000EN6thrust24THRUST_300001_SM_1000_NS6detail15normal_iteratorINSC_10device_ptrIdEEEEyS8_dNS5_3std3__410__identityEEEvT0_PT3_T1_NS0_13GridEvenShareISO_EET2_T4_)
        /*0110*/ 	.word	0x00000000


	//----- nvinfo : EIATTR_REGCOUNT
	.align		4
.L_88:
        /*0114*/ 	.byte	0x04, 0x2f
        /*0116*/ 	.short	(.L_90 - .L_89)
	.align		4
.L_89:
        /*0118*/ 	.word	index@(_ZN3cub18CUB_300001_SM_10006detail6reduce28DeviceReduceSingleTileKernelINS2_10policy_hubIdyN4cuda3__47maximumIdEEE10Policy1000EPdSB_iS8_ddNS5_3std3__410__identityEEEvT0_T1_T2_T3_T4_T6_)
        /*011c*/ 	.word	0x00000030


	//----- nvinfo : EIATTR_FRAME_SIZE
	.align		4
.L_90:
        /*0120*/ 	.byte	0x04, 0x11
        /*0122*/ 	.short	(.L_92 - .L_91)
	.align		4
.L_91:
        /*0124*/ 	.word	index@(_ZN3cub18CUB_300001_SM_10006detail6reduce28DeviceReduceSingleTileKernelINS2_10policy_hubIdyN4cuda3__47maximumIdEEE10Policy1000EPdSB_iS8_ddNS5_3std3__410__identityEEEvT0_T1_T2_T3_T4_T6_)
        /*0128*/ 	.word	0x00000000


	//----- nvinfo : EIATTR_MIN_STACK_SIZE
	.align		4
.L_92:
        /*012c*/ 	.byte	0x04, 0x12
        /*012e*/ 	.short	(.L_94 - .L_93)
	.align		4
.L_93:
        /*0130*/ 	.word	index@(_ZN3cub18CUB_300001_SM_10006detail6reduce28DeviceReduceSingleTileKernelINS2_10policy_hubIdyN4cuda3__47maximumIdEEE10Policy1000EPdSB_iS8_ddNS5_3std3__410__identityEEEvT0_T1_T2_T3_T4_T6_)
        /*0134*/ 	.word	0x00000000


	//----- nvinfo : EIATTR_MIN_STACK_SIZE
	.align		4
.L_94:
        /*0138*/ 	.byte	0x04, 0x12
        /*013a*/ 	.short	(.L_96 - .L_95)
	.align		4
.L_95:
        /*013c*/ 	.word	index@(_ZN3cub18CUB_300001_SM_10006detail6reduce18DeviceReduceKernelINS2_10policy_hubIdyN4cuda3__47maximumIdEEE10Policy1000EN6thrust24THRUST_300001_SM_1000_NS6detail15normal_iteratorINSC_10device_ptrIdEEEEyS8_dNS5_3std3__410__identityEEEvT0_PT3_T1_NS0_13GridEvenShareISO_EET2_T4_)
        /*0140*/ 	.word	0x00000000


	//----- nvinfo : EIATTR_MIN_STACK_SIZE
	.align		4
.L_96:
        /*0144*/ 	.byte	0x04, 0x12
        /*0146*/ 	.short	(.L_98 - .L_97)
	.align		4
.L_97:
        /*0148*/ 	.word	index@(_ZN3cub18CUB_300001_SM_10006detail6reduce28DeviceReduceSingleTileKernelINS2_10policy_hubIdyN4cuda3__47maximumIdEEE10Policy1000EN6thrust24THRUST_300001_SM_1000_NS6detail15normal_iteratorINSC_10device_ptrIdEEEEPdyS8_ddNS5_3std3__410__identityEEEvT0_T1_T2_T3_T4_T6_)
        /*014c*/ 	.word	0x00000000


	//----- nvinfo : EIATTR_MIN_STACK_SIZE
	.align		4
.L_98:
        /*0150*/ 	.byte	0x04, 0x12
        /*0152*/ 	.short	(.L_100 - .L_99)
	.align		4
.L_99:
        /*0154*/ 	.word	index@(_ZN3cub18CUB_300001_SM_10006detail6reduce28DeviceReduceSingleTileKernelINS2_10policy_hubIdjN4cuda3__47maximumIdEEE10Policy1000EPdSB_iS8_ddNS5_3std3__410__identityEEEvT0_T1_T2_T3_T4_T6_)
        /*0158*/ 	.word	0x00000000


	//----- nvinfo : EIATTR_MIN_STACK_SIZE
	.align		4
.L_100:
        /*015c*/ 	.byte	0x04, 0x12
        /*015e*/ 	.short	(.L_102 - .L_101)
	.align		4
.L_101:
        /*0160*/ 	.word	index@(_ZN3cub18CUB_300001_SM_10006detail6reduce18DeviceReduceKernelINS2_10policy_hubIdjN4cuda3__47maximumIdEEE10Policy1000EN6thrust24THRUST_300001_SM_1000_NS6detail15normal_iteratorINSC_10device_ptrIdEEEEjS8_dNS5_3std3__410__identityEEEvT0_PT3_T1_NS0_13GridEvenShareISO_EET2_T4_)
        /*0164*/ 	.word	0x00000000


	//----- nvinfo : EIATTR_MIN_STACK_SIZE
	.align		4
.L_102:
        /*0168*/ 	.byte	0x04, 0x12
        /*016a*/ 	.short	(.L_104 - .L_103)
	.align		4
.L_103:
        /*016c*/ 	.word	index@(_ZN3cub18CUB_300001_SM_10006detail6reduce28DeviceReduceSingleTileKernelINS2_10policy_hubIdjN4cuda3__47maximumIdEEE10Policy1000EN6thrust24THRUST_300001_SM_1000_NS6detail15normal_iteratorINSC_10device_ptrIdEEEEPdjS8_ddNS5_3std3__410__identityEEEvT0_T1_T2_T3_T4_T6_)
        /*0170*/ 	.word	0x00000000


	//----- nvinfo : EIATTR_MIN_STACK_SIZE
	.align		4
.L_104:
        /*0174*/ 	.byte	0x04, 0x12
        /*0176*/ 	.short	(.L_106 - .L_105)
	.align		4
.L_105:
        /*0178*/ 	.word	index@(_ZN3cub18CUB_300001_SM_10006detail8for_each13static_kernelINS2_12policy_hub_t12policy_500_tEmN6thrust24THRUST_300001_SM_1000_NS8cuda_cub20__uninitialized_fill7functorINS7_10device_ptrIdEEdEEEEvT0_T1_)
        /*017c*/ 	.word	0x00000000


	//----- nvinfo : EIATTR_MIN_STACK_SIZE
	.align		4
.L_106:
        /*0180*/ 	.byte	0x04, 0x12
        /*0182*/ 	.short	(.L_108 - .L_107)
	.align		4
.L_107:
        /*0184*/ 	.word	index@(_ZN3cub18CUB_300001_SM_10006detail11EmptyKernelIvEEvv)
        /*0188*/ 	.word	0x00000000


	//----- nvinfo : EIATTR_MIN_STACK_SIZE
	.align		4
.L_108:
        /*018c*/ 	.byte	0x04, 0x12
        /*018e*/ 	.short	(.L_110 - .L_109)
	.align		4
.L_109:
        /*0190*/ 	.word	index@(_Z7initialiiiPd)
        /*0194*/ 	.word	0x00000000


	//----- nvinfo : EIATTR_MIN_STACK_SIZE
	.align		4
.L_110:
        /*0198*/ 	.byte	0x04, 0x12
        /*019a*/ 	.short	(.L_112 - .L_111)
	.align		4
.L_111:
        /*019c*/ 	.word	index@(_Z2abiiiPdS_)
        /*01a0*/ 	.word	0x00000000


	//----- nvinfo : EIATTR_MIN_STACK_SIZE
	.align		4
.L_112:
        /*01a4*/ 	.byte	0x04, 0x12
        /*01a6*/ 	.short	(.L_114 - .L_113)
	.align		4
.L_113:
        /*01a8*/ 	.word	index@(_Z10differenceiiiPdS_S_)
        /*01ac*/ 	.word	0x00000000


	//----- nvinfo : EIATTR_MIN_STACK_SIZE
	.align		4
.L_114:
        /*01b0*/ 	.byte	0x04, 0x12
        /*01b2*/ 	.short	(.L_116 - .L_115)
	.align		4
.L_115:
        /*01b4*/ 	.word	index@(_Z8functioniiiPdS_)
        /*01b8*/ 	.word	0x00000000
.L_116:


//--------------------- .nv.compat                --------------------------
	.section	.nv.compat,"",@"SHT_CUDA_COMPAT_INFO"
	.align	4
        /*0000*/ 	.byte	0x02, 0x09, 0x00, 0x00, 0x02, 0x02, 0x01, 0x00, 0x02, 0x05, 0x05, 0x00, 0x03, 0x07, 0x01, 0x01
        /*0010*/ 	.byte	0x02, 0x03, 0x00, 0x00, 0x02, 0x06, 0x01, 0x00, 0x04, 0x0b, 0x08, 0x00, 0x01, 0x00, 0x00, 0x00
        /*0020*/ 	.byte	0x00, 0x00, 0x00, 0x00


//--------------------- .nv.info._ZN3cub18CUB_300001_SM_10006detail6reduce28DeviceReduceSingleTileKernelINS2_10policy_hubIdyN4cuda3__47maximumIdEEE10Policy1000EPdSB_iS8_ddNS5_3std3__410__identityEEEvT0_T1_T2_T3_T4_T6_ --------------------------
	.section	.nv.info._ZN3cub18CUB_300001_SM_10006detail6reduce28DeviceReduceSingleTileKernelINS2_10policy_hubIdyN4cuda3__47maximumIdEEE10Policy1000EPdSB_iS8_ddNS5_3std3__410__identityEEEvT0_T1_T2_T3_T4_T6_,"",@"SHT_CUDA_INFO"
	.sectionflags	@""
	.align	4


	//----- nvinfo : EIATTR_CUDA_API_VERSION
	.align		4
        /*0000*/ 	.byte	0x04, 0x37
        /*0002*/ 	.short	(.L_118 - .L_117)
.L_117:
        /*0004*/ 	.word	0x00000082


	//----- nvinfo : EIATTR_KPARAM_INFO
	.align		4
.L_118:
        /*0008*/ 	.byte	0x04, 0x17
        /*000a*/ 	.short	(.L_120 - .L_119)
.L_119:
        /*000c*/ 	.word	0x00000000
        /*0010*/ 	.short	0x0005
        /*0012*/ 	.short	0x0020
        /*0014*/ 	.byte	0x00, 0xf0, 0x05, 0x00


	//----- nvinfo : EIATTR_KPARAM_INFO
	.align		4
.L_120:
        /*0018*/ 	.byte	0x04, 0x17
        /*001a*/ 	.short	(.L_122 - .L_121)
.L_121:
        /*001c*/ 	.word	0x00000000
        /*0020*/ 	.short	0x0004
        /*0022*/ 	.short	0x0018
        /*0024*/ 	.byte	0x00, 0xf0, 0x21, 0x00


	//----- nvinfo : EIATTR_KPARAM_INFO
	.align		4
.L_122:
        /*0028*/ 	.byte	0x04, 0x17
        /*002a*/ 	.short	(.L_124 - .L_123)
.L_123:
        /*002c*/ 	.word	0x00000000
        /*0030*/ 	.short	0x0003
        /*0032*/ 	.short	0x0014
        /*0034*/ 	.byte	0x00, 0xf0, 0x05, 0x00


	//----- nvinfo : EIATTR_KPARAM_INFO
	.align		4
.L_124:
        /*0038*/ 	.byte	0x04, 0x17
        /*003a*/ 	.short	(.L_126 - .L_125)
.L_125:
        /*003c*/ 	.word	0x00000000
        /*0040*/ 	.short	0x0002
        /*0042*/ 	.short	0x0010
        /*0044*/ 	.byte	0x00, 0xf0, 0x11, 0x00


	//----- nvinfo : EIATTR_KPARAM_INFO
	.align		4
.L_126:
        /*0048*/ 	.byte	0x04, 0x17
        /*004a*/ 	.short	(.L_128 - .L_127)
.L_127:
        /*004c*/ 	.word	0x00000000
        /*0050*/ 	.short	0x0001
        /*0052*/ 	.short	0x0008
        /*0054*/ 	.byte	0x00, 0xf5, 0x21, 0x00


	//----- nvinfo : EIATTR_KPARAM_INFO
	.align		4
.L_128:
        /*0058*/ 	.byte	0x04, 0x17
        /*005a*/ 	.short	(.L_130 - .L_129)
.L_129:
        /*005c*/ 	.word	0x00000000
        /*0060*/ 	.short	0x0000
        /*0062*/ 	.short	0x0000
        /*0064*/ 	.byte	0x00, 0xf5, 0x21, 0x00


	//----- nvinfo : EIATTR_SPARSE_MMA_MASK
	.align		4
.L_130:
        /*0068*/ 	.byte	0x03, 0x50
        /*006a*/ 	.short	0x0000


	//----- nvinfo : EIATTR_MAXREG_COUNT
	.align		4
        /*006c*/ 	.byte	0x03, 0x1b
        /*006e*/ 	.short	0x00ff


	//----- nvinfo : EIATTR_NUM_BARRIERS
	.align		4
        /*0070*/ 	.byte	0x02, 0x4c
        /*0072*/ 	.byte	0x01
	.zero		1


	//----- nvinfo : EIATTR_MERCURY_ISA_VERSION
	.align		4
        /*0074*/ 	.byte	0x03, 0x5f
        /*0076*/ 	.short	0x0101


	//----- nvinfo : EIATTR_COOP_GROUP_MASK_REGIDS
	.align		4
        /*0078*/ 	.byte	0x04, 0x29
        /*007a*/ 	.short	(.L_132 - .L_131)


	//   ....[0]....
.L_131:
        /*007c*/ 	.word	0xffffffff


	//   ....[1]....
        /*0080*/ 	.word	0xffffffff


	//   ....[2]....
        /*0084*/ 	.word	0xffffffff


	//   ....[3]....
        /*0088*/ 	.word	0xffffffff


	//   ....[4]....
        /*008c*/ 	.word	0xffffffff


	//   ....[5]....
        /*0090*/ 	.word	0xffffffff


	//   ....[6]....
        /*0094*/ 	.word	0xffffffff


	//   ....[7]....
        /*0098*/ 	.word	0xffffffff


	//   ....[8]....
        /*009c*/ 	.word	0xffffffff


	//   ....[9]....
        /*00a0*/ 	.word	0xffffffff


	//   ....[10]....
        /*00a4*/ 	.word	0xffffffff


	//   ....[11]....
        /*00a8*/ 	.word	0xffffffff


	//   ....[12]....
        /*00ac*/ 	.word	0xffffffff


	//   ....[13]....
        /*00b0*/ 	.word	0xffffffff


	//   ....[14]....
        /*00b4*/ 	.word	0xffffffff


	//   ....[15]....
        /*00b8*/ 	.word	0xffffffff


	//   ....[16]....
        /*00bc*/ 	.word	0xffffffff


	//   ....[17]....
        /*00c0*/ 	.word	0xffffffff


	//   ....[18]....
        /*00c4*/ 	.word	0xffffffff


	//   ....[19]....
        /*00c8*/ 	.word	0xffffffff


	//   ....[20]....
        /*00cc*/ 	.word	0xffffffff


	//   ....[21]....
        /*00d0*/ 	.word	0xffffffff


	//   ....[22]....
        /*00d4*/ 	.word	0xffffffff


	//   ....[23]....
        /*00d8*/ 	.word	0xffffffff


	//   ....[24]....
        /*00dc*/ 	.word	0xffffffff


	//   ....[25]....
        /*00e0*/ 	.word	0xffffffff


	//   ....[26]....
        /*00e4*/ 	.word	0xffffffff


	//   ....[27]....
        /*00e8*/ 	.word	0xffffffff


	//   ....[28]....
        /*00ec*/ 	.word	0xffffffff


	//   ....[29]....
        /*00f0*/ 	.word	0xffffffff


	//   ....[30]....
        /*00f4*/ 	.word	0xffffffff


	//   ....[31]....
        /*00f8*/ 	.word	0xffffffff


	//   ....[32]....
        /*00fc*/ 	.word	0xffffffff


	//   ....[33]....
        /*0100*/ 	.word	0xffffffff


	//   ....[34]....
        /*0104*/ 	.word	0xffffffff


	//   ....[35]....
        /*0108*/ 	.word	0xffffffff


	//   ....[36]....
        /*010c*/ 	.word	0xffffffff


	//   ....[37]....
        /*0110*/ 	.word	0xffffffff


	//   ....[38]....
        /*0114*/ 	.word	0xffffffff


	//   ....[39]....
        /*0118*/ 	.word	0xffffffff


	//   ....[40]....
        /*011c*/ 	.word	0xffffffff


	//   ....[41]....
        /*0120*/ 	.word	0xffffffff


	//   ....[42]....
        /*0124*/ 	.word	0xffffffff


	//   ....[43]....
        /*0128*/ 	.word	0xffffffff


	//   ....[44]....
        /*012c*/ 	.word	0xffffffff


	//   ....[45]....
        /*0130*/ 	.word	0xffffffff


	//   ....[46]....
        /*0134*/ 	.word	0xffffffff


	//   ....[47]....
        /*0138*/ 	.word	0xffffffff


	//   ....[48]....
        /*013c*/ 	.word	0xffffffff


	//   ....[49]....
        /*0140*/ 	.word	0xffffffff


	//   ....[50]....
        /*0144*/ 	.word	0xffffffff


	//   ....[51]....
        /*0148*/ 	.word	0xffffffff


	//   ....[52]....
        /*014c*/ 	.word	0xffffffff


	//   ....[53]....
        /*0150*/ 	.word	0xffffffff


	//   ....[54]....
        /*0154*/ 	.word	0xffffffff


	//   ....[55]....
        /*0158*/ 	.word	0xffffffff


	//   ....[56]....
        /*015c*/ 	.word	0xffffffff


	//   ....[57]....
        /*0160*/ 	.word	0xffffffff


	//   ....[58]....
        /*0164*/ 	.word	0xffffffff


	//   ....[59]....
        /*0168*/ 	.word	0xffffffff


	//----- nvinfo : EIATTR_COOP_GROUP_INSTR_OFFSETS
	.align		4
.L_132:
        /*016c*/ 	.byte	0x04, 0x28
        /*016e*/ 	.short	(.L_134 - .L_133)


	//   ....[0]....
.L_133:
        /*0170*/ 	.word	0x00000d30


	//   ....[1]....
        /*0174*/ 	.word	0x00000d40


	//   ....[2]....
        /*0178*/ 	.word	0x00000dd0


	//   ....[3]....
        /*017c*/ 	.word	0x00000e10


	//   ....[4]....
        /*0180*/ 	.word	0x00000e80


	//   ....[5]....
        /*0184*/ 	.word	0x00000ea0


	//   ....[6]....
        /*0188*/ 	.word	0x00000ef0


	//   ....[7]....
        /*018c*/ 	.word	0x00000f10


	//   ....[8]....
        /*0190*/ 	.word	0x00000f60


	//   ....[9]....
        /*0194*/ 	.word	0x00000f80


	//   ....[10]....
        /*0198*/ 	.word	0x00001280


	//   ....[11]....
        /*019c*/ 	.word	0x00001290


	//   ....[12]....
        /*01a0*/ 	.word	0x00001320


	//   ....[13]....
        /*01a4*/ 	.word	0x00001350


	//   ....[14]....
        /*01a8*/ 	.word	0x000013b0


	//   ....[15]....
        /*01ac*/ 	.word	0x000013e0


	//   ....[16]....
        /*01b0*/ 	.word	0x00001440


	//   ....[17]....
        /*01b4*/ 	.word	0x00001480


	//   ....[18]....
        /*01b8*/ 	.word	0x000014f0


	//   ....[19]....
        /*01bc*/ 	.word	0x00001530


	//   ....[20]....
        /*01c0*/ 	.word	0x00002960


	//   ....[21]....
        /*01c4*/ 	.word	0x00002970


	//   ....[22]....
        /*01c8*/ 	.word	0x00002a00


	//   ....[23]....
        /*01cc*/ 	.word	0x00002a30


	//   ....[24]....
        /*01d0*/ 	.word	0x00002aa0


	//   ....[25]....
        /*01d4*/ 	.word	0x00002ac0


	//   ....[26]....
        /*01d8*/ 	.word	0x00002b20


	//   ....[27]....
        /*01dc*/ 	.word	0x00002b30


	//   ....[28]....
        /*01e0*/ 	.word	0x00002b80


	//   ....[29]....
        /*01e4*/ 	.word	0x00002b90


	//   ....[30]....
        /*01e8*/ 	.word	0x00003a20


	//   ....[31]....
        /*01ec*/ 	.word	0x00003a30


	//   ....[32]....
        /*01f0*/ 	.word	0x00003ac0


	//   ....[33]....
        /*01f4*/ 	.word	0x00003b00


	//   ....[34]....
        /*01f8*/ 	.word	0x00003b80


	//   ....[35]....
        /*01fc*/ 	.word	0x00003bc0


	//   ....[36]....
        /*0200*/ 	.word	0x00003c20


	//   ....[37]....
        /*0204*/ 	.word	0x00003c50


	//   ....[38]....
        /*0208*/ 	.word	0x00003ca0


	//   ....[39]....
        /*020c*/ 	.word	0x00003cd0


	//   ....[40]....
        /*0210*/ 	.word	0x00003fb0


	//   ....[41]....
        /*0214*/ 	.word	0x00003fc0


	//   ....[42]....
        /*0218*/ 	.word	0x00004050


	//   ....[43]....
        /*021c*/ 	.word	0x00004080


	//   ....[44]....
        /*0220*/ 	.word	0x000040d0


	//   ....[45]....
        /*0224*/ 	.word	0x00004100


	//   ....[46]....
        /*0228*/ 	.word	0x00004170


	//   ....[47]....
        /*022c*/ 	.word	0x000041b0


	//   ....[48]....
        /*0230*/ 	.word	0x00004220


	//   ....[49]....
        /*0234*/ 	.word	0x00004250


	//   ....[50]....
        /*0238*/ 	.word	0x00005700


	//   ....[51]....
        /*023c*/ 	.word	0x00005710


	//   ....[52]....
        /*0240*/ 	.word	0x000057a0


	//   ....[53]....
        /*0244*/ 	.word	0x000057e0


	//   ....[54]....
        /*0248*/ 	.word	0x00005860


	//   ....[55]....
        /*024c*/ 	.word	0x000058a0


	//   ....[56]....
        /*0250*/ 	.word	0x00005900


	//   ....[57]....
        /*0254*/ 	.word	0x00005930


	//   ....[58]....
        /*0258*/ 	.word	0x00005980


	//   ....[59]....
        /*025c*/ 	.word	0x000059b0


	//----- nvinfo : EIATTR_VRC_CTA_INIT_COUNT
	.align		4
.L_134:
        /*0260*/ 	.byte	0x02, 0x4a
	.zero		1
	.zero		1


	//----- nvinfo : EIATTR_EXIT_INSTR_OFFSETS
	.align		4
        /*0264*/ 	.byte	0x04, 0x1c
        /*0266*/ 	.short	(.L_136 - .L_135)


	//   ....[0]....
.L_135:
        /*0268*/ 	.word	0x00000080


	//   ....[1]....
        /*026c*/ 	.word	0x000000c0


	//   ....[2]....
        /*0270*/ 	.word	0x00005c20


	//   ....[3]....
        /*0274*/ 	.word	0x00005ca0


	//----- nvinfo : EIATTR_MAX_THREADS
	.align		4
.L_136:
        /*0278*/ 	.byte	0x04, 0x05
        /*027a*/ 	.short	(.L_138 - .L_137)
.L_137:
        /*027c*/ 	.word	0x00000100
        /*0280*/ 	.word	0x00000001
        /*0284*/ 	.word	0x00000001


	//----- nvinfo : EIATTR_CRS_STACK_SIZE
	.align		4
.L_138:
        /*0288*/ 	.byte	0x04, 0x1e
        /*028a*/ 	.short	(.L_140 - .L_139)
.L_139:
        /*028c*/ 	.word	0x00000000


	//----- nvinfo : EIATTR_CBANK_PARAM_SIZE
	.align		4
.L_140:
        /*0290*/ 	.byte	0x03, 0x19
        /*0292*/ 	.short	0x0021


	//----- nvinfo : EIATTR_PARAM_CBANK
	.align		4
        /*0294*/ 	.byte	0x04, 0x0a
        /*0296*/ 	.short	(.L_142 - .L_141)
	.align		4
.L_141:
        /*0298*/ 	.word	index@(.nv.constant0._ZN3cub18CUB_300001_SM_10006detail6reduce28DeviceReduceSingleTileKernelINS2_10policy_hubIdyN4cuda3__47maximumIdEEE10Policy1000EPdSB_iS8_ddNS5_3std3__410__identityEEEvT0_T1_T2_T3_T4_T6_)
        /*029c*/ 	.short	0x0380
        /*029e*/ 	.short	0x0021


	//----- nvinfo : EIATTR_SW_WAR
	.align		4
.L_142:
        /*02a0*/ 	.byte	0x04, 0x36
        /*02a2*/ 	.short	(.L_144 - .L_143)
.L_143:
        /*02a4*/ 	.word	0x00000008
.L_144:


//--------------------- .nv.info._ZN3cub18CUB_300001_SM_10006detail6reduce18DeviceReduceKernelINS2_10policy_hubIdyN4cuda3__47maximumIdEEE10Policy1000EN6thrust24THRUST_300001_SM_1000_NS6detail15normal_iteratorINSC_10device_ptrIdEEEEyS8_dNS5_3std3__410__identityEEEvT0_PT3_T1_NS0_13GridEvenShareISO_EET2_T4_ --------------------------
	.section	.nv.info._ZN3cub18CUB_300001_SM_10006detail6reduce18DeviceReduceKernelINS2_10policy_hubIdyN4cuda3__47maximumIdEEE10Policy1000EN6thrust24THRUST_300001_SM_1000_NS6detail15normal_iteratorINSC_10device_ptrIdEEEEyS8_dNS5_3std3__410__identityEEEvT0_PT3_T1_NS0_13GridEvenShareISO_EET2_T4_,"",@"SHT_CUDA_INFO"
	.sectionflags	@""
	.align	4


	//----- nvinfo : EIATTR_CUDA_API_VERSION
	.align		4
        /*0000*/ 	.byte	0x04, 0x37
        /*0002*/ 	.short	(.L_146 - .L_145)
.L_145:
        /*0004*/ 	.word	0x00000082


	//----- nvinfo : EIATTR_KPARAM_INFO
	.align		4
.L_146:
        /*0008*/ 	.byte	0x04, 0x17
        /*000a*/ 	.short	(.L_148 - .L_147)
.L_147:
        /*000c*/ 	.word	0x00000000
        /*0010*/ 	.short	0x0005
        /*0012*/ 	.short	0x0061
        /*0014*/ 	.byte	0x00, 0xf0, 0x05, 0x00


	//----- nvinfo : EIATTR_KPARAM_INFO
	.align		4
.L_148:
        /*0018*/ 	.byte	0x04, 0x17
        /*001a*/ 	.short	(.L_150 - .L_149)
.L_149:
        /*001c*/ 	.word	0x00000000
        /*0020*/ 	.short	0x0004
        /*0022*/ 	.short	0x0060
        /*0024*/ 	.byte	0x00, 0xf0, 0x05, 0x00


	//----- nvinfo : EIATTR_KPARAM_INFO
	.align		4
.L_150:
        /*0028*/ 	.byte	0x04, 0x17
        /*002a*/ 	.short	(.L_152 - .L_151)
.L_151:
        /*002c*/ 	.word	0x00000000
        /*0030*/ 	.short	0x0003
        /*0032*/ 	.short	0x0018
        /*0034*/ 	.byte	0x00, 0xf0, 0x21, 0x01


	//----- nvinfo : EIATTR_KPARAM_INFO
	.align		4
.L_152:
        /*0038*/ 	.byte	0x04, 0x17
        /*003a*/ 	.short	(.L_154 - .L_153)
.L_153:
        /*003c*/ 	.word	0x00000000
        /*0040*/ 	.short	0x0002
        /*0042*/ 	.short	0x0010
        /*0044*/ 	.byte	0x00, 0xf0, 0x21, 0x00


	//----- nvinfo : EIATTR_KPARAM_INFO
	.align		4
.L_154:
        /*0048*/ 	.byte	0x04, 0x17
        /*004a*/ 	.short	(.L_156 - .L_155)
.L_155:
        /*004c*/ 	.word	0x00000000
        /*0050*/ 	.short	0x0001
        /*0052*/ 	.short	0x0008
        /*0054*/ 	.byte	0x00, 0xf5, 0x21, 0x00


	//----- nvinfo : EIATTR_KPARAM_INFO
	.align		4
.L_156:
        /*0058*/ 	.byte	0x04, 0x17
        /*005a*/ 	.short	(.L_158 - .L_157)
.L_157:
        /*005c*/ 	.word	0x00000000
        /*0060*/ 	.short	0x0000
        /*0062*/ 	.short	0x0000
        /*0064*/ 	.byte	0x00, 0xf0, 0x21, 0x00


	//----- nvinfo : EIATTR_SPARSE_MMA_MASK
	.align		4
.L_158:
        /*0068*/ 	.byte	0x03, 0x50
        /*006a*/ 	.short	0x0000


	//----- nvinfo : EIATTR_MAXREG_COUNT
	.align		4
        /*006c*/ 	.byte	0x03, 0x1b
        /*006e*/ 	.short	0x00ff


	//----- nvinfo : EIATTR_NUM_BARRIERS
	.align		4
        /*0070*/ 	.byte	0x02, 0x4c
        /*0072*/ 	.byte	0x01
	.zero		1


	//----- nvinfo : EIATTR_MERCURY_ISA_VERSION
	.align		4
        /*0074*/ 	.byte	0x03, 0x5f
        /*0076*/ 	.short	0x0101


	//----- nvinfo : EIATTR_COOP_GROUP_MASK_REGIDS
	.align		4
        /*0078*/ 	.byte	0x04, 0x29
        /*007a*/ 	.short	(.L_160 - .L_159)


	//   ....[0]....
.L_159:
        /*007c*/ 	.word	0xffffffff


	//   ....[1]....
        /*0080*/ 	.word	0xffffffff


	//   ....[2]....
        /*0084*/ 	.word	0xffffffff


	//   ....[3]....
        /*0088*/ 	.word	0xffffffff


	//   ....[4]....
        /*008c*/ 	.word	0xffffffff


	//   ....[5]....
        /*0090*/ 	.word	0xffffffff


	//   ....[6]....
        /*0094*/ 	.word	0xffffffff


	//   ....[7]....
        /*0098*/ 	.word	0xffffffff


	//   ....[8]....
        /*009c*/ 	.word	0xffffffff


	//   ....[9]....
        /*00a0*/ 	.word	0xffffffff


	//   ....[10]....
        /*00a4*/ 	.word	0xffffffff


	//   ....[11]....
        /*00a8*/ 	.word	0xffffffff


	//   ....[12]....
        /*00ac*/ 	.word	0xffffffff


	//   ....[13]....
        /*00b0*/ 	.word	0xffffffff


	//   ....[14]....
        /*00b4*/ 	.word	0xffffffff


	//   ....[15]....
        /*00b8*/ 	.word	0xffffffff


	//   ....[16]....
        /*00bc*/ 	.word	0xffffffff


	//   ....[17]....
        /*00c0*/ 	.word	0xffffffff


	//   ....[18]....
        /*00c4*/ 	.word	0xffffffff


	//   ....[19]....
        /*00c8*/ 	.word	0xffffffff


	//   ....[20]....
        /*00cc*/ 	.word	0xffffffff


	//   ....[21]....
        /*00d0*/ 	.word	0xffffffff


	//   ....[22]....
        /*00d4*/ 	.word	0xffffffff


	//   ....[23]....
        /*00d8*/ 	.word	0xffffffff


	//   ....[24]....
        /*00dc*/ 	.word	0xffffffff


	//   ....[25]....
        /*00e0*/ 	.word	0xffffffff


	//   ....[26]....
        /*00e4*/ 	.word	0xffffffff


	//   ....[27]....
        /*00e8*/ 	.word	0xffffffff


	//   ....[28]....
        /*00ec*/ 	.word	0xffffffff


	//   ....[29]....
        /*00f0*/ 	.word	0xffffffff


	//----- nvinfo : EIATTR_COOP_GROUP_INSTR_OFFSETS
	.align		4
.L_160:
        /*00f4*/ 	.byte	0x04, 0x28
        /*00f6*/ 	.short	(.L_162 - .L_161)


	//   ....[0]....
.L_161:
        /*00f8*/ 	.word	0x00000d50


	//   ....[1]....
        /*00fc*/ 	.word	0x00000d60


	//   ....[2]....
        /*0100*/ 	.word	0x00000df0


	//   ....[3]....
        /*0104*/ 	.word	0x00000e20


	//   ....[4]....
        /*0108*/ 	.word	0x00000e80


	//   ....[5]....
        /*010c*/ 	.word	0x00000eb0


	//   ....[6]....
        /*0110*/ 	.word	0x00000f10


	//   ....[7]....
        /*0114*/ 	.word	0x00000f20


	//   ....[8]....
        /*0118*/ 	.word	0x00000f70


	//   ....[9]....
        /*011c*/ 	.word	0x00000f80


	//   ....[10]....
        /*0120*/ 	.word	0x00001260


	//   ....[11]....
        /*0124*/ 	.word	0x00001270


	//   ....[12]....
        /*0128*/ 	.word	0x00001300


	//   ....[13]....
        /*012c*/ 	.word	0x00001320


	//   ....[14]....
        /*0130*/ 	.word	0x00001380


	//   ....[15]....
        /*0134*/ 	.word	0x000013a0


	//   ....[16]....
        /*0138*/ 	.word	0x00001400


	//   ....[17]....
        /*013c*/ 	.word	0x00001440


	//   ....[18]....
        /*0140*/ 	.word	0x000014b0


	//   ....[19]....
        /*0144*/ 	.word	0x000014d0


	//   ....[20]....
        /*0148*/ 	.word	0x00002c00


	//   ....[21]....
        /*014c*/ 	.word	0x00002c10


	//   ....[22]....
        /*0150*/ 	.word	0x00002cb0


	//   ....[23]....
        /*0154*/ 	.word	0x00002ce0


	//   ....[24]....
        /*0158*/ 	.word	0x00002d40


	//   ....[25]....
        /*015c*/ 	.word	0x00002d70


	//   ....[26]....
        /*0160*/ 	.word	0x00002dc0


	//   ....[27]....
        /*0164*/ 	.word	0x00002de0


	//   ....[28]....
        /*0168*/ 	.word	0x00002e30


	//   ....[29]....
        /*016c*/ 	.word	0x00002e50


	//----- nvinfo : EIATTR_VRC_CTA_INIT_COUNT
	.align		4
.L_162:
        /*0170*/ 	.byte	0x02, 0x4a
	.zero		1
	.zero		1


	//----- nvinfo : EIATTR_EXIT_INSTR_OFFSETS
	.align		4
        /*0174*/ 	.byte	0x04, 0x1c
        /*0176*/ 	.short	(.L_164 - .L_163)


	//   ....[0]....
.L_163:
        /*0178*/ 	.word	0x000030f0


	//   ....[1]....
        /*017c*/ 	.word	0x00003150


	//----- nvinfo : EIATTR_MAX_THREADS
	.align		4
.L_164:
        /*0180*/ 	.byte	0x04, 0x05
        /*0182*/ 	.short	(.L_166 - .L_165)
.L_165:
        /*0184*/ 	.word	0x00000100
        /*0188*/ 	.word	0x00000001
        /*018c*/ 	.word	0x00000001


	//----- nvinfo : EIATTR_CRS_STACK_SIZE
	.align		4
.L_166:
        /*0190*/ 	.byte	0x04, 0x1e
        /*0192*/ 	.short	(.L_168 - .L_167)
.L_167:
        /*0194*/ 	.word	0x00000000


	//----- nvinfo : EIATTR_CBANK_PARAM_SIZE
	.align		4
.L_168:
        /*0198*/ 	.byte	0x03, 0x19
        /*019a*/ 	.short	0x0062


	//----- nvinfo : EIATTR_PARAM_CBANK
	.align		4
        /*019c*/ 	.byte	0x04, 0x0a
        /*019e*/ 	.short	(.L_170 - .L_169)
	.align		4
.L_169:
        /*01a0*/ 	.word	index@(.nv.constant0._ZN3cub18CUB_300001_SM_10006detail6reduce18DeviceReduceKernelINS2_10policy_hubIdyN4cuda3__47maximumIdEEE10Policy1000EN6thrust24THRUST_300001_SM_1000_NS6detail15normal_iteratorINSC_10device_ptrIdEEEEyS8_dNS5_3std3__410__identityEEEvT0_PT3_T1_NS0_13GridEvenShareISO_EET2_T4_)
        /*01a4*/ 	.short	0x0380
        /*01a6*/ 	.short	0x0062


	//----- nvinfo : EIATTR_SW_WAR
	.align		4
.L_170:
        /*01a8*/ 	.byte	0x04, 0x36
        /*01aa*/ 	.short	(.L_172 - .L_171)
.L_171:
        /*01ac*/ 	.word	0x00000008
.L_172:


//--------------------- .nv.info._ZN3cub18CUB_300001_SM_10006detail6reduce28DeviceReduceSingleTileKernelINS2_10policy_hubIdyN4cuda3__47maximumIdEEE10Policy1000EN6thrust24THRUST_300001_SM_1000_NS6detail15normal_iteratorINSC_10device_ptrIdEEEEPdyS8_ddNS5_3std3__410__identityEEEvT0_T1_T2_T3_T4_T6_ --------------------------
	.section	.nv.info._ZN3cub18CUB_300001_SM_10006detail6reduce28DeviceReduceSingleTileKernelINS2_10policy_hubIdyN4cuda3__47maximumIdEEE10Policy1000EN6thrust24THRUST_300001_SM_1000_NS6detail15normal_iteratorINSC_10device_ptrIdEEEEPdyS8_ddNS5_3std3__410__identityEEEvT0_T1_T2_T3_T4_T6_,"",@"SHT_CUDA_INFO"
	.sectionflags	@""
	.align	4


	//----- nvinfo : EIATTR_CUDA_API_VERSION
	.align		4
        /*0000*/ 	.byte	0x04, 0x37
        /*0002*/ 	.short	(.L_174 - .L_173)
.L_173:
        /*0004*/ 	.word	0x00000082


	//----- nvinfo : EIATTR_KPARAM_INFO
	.align		4
.L_174:
        /*0008*/ 	.byte	0x04, 0x17
        /*000a*/ 	.short	(.L_176 - .L_175)
.L_175:
        /*000c*/ 	.word	0x00000000
        /*0010*/ 	.short	0x0005
        /*0012*/ 	.short	0x0028
        /*0014*/ 	.byte	0x00, 0xf0, 0x05, 0x00


	//----- nvinfo : EIATTR_KPARAM_INFO
	.align		4
.L_176:
        /*0018*/ 	.byte	0x04, 0x17
        /*001a*/ 	.short	(.L_178 - .L_177)
.L_177:
        /*001c*/ 	.word	0x00000000
        /*0020*/ 	.short	0x0004
        /*0022*/ 	.short	0x0020
        /*0024*/ 	.byte	0x00, 0xf0, 0x21, 0x00


	//----- nvinfo : EIATTR_KPARAM_INFO
	.align		4
.L_178:
        /*0028*/ 	.byte	0x04, 0x17
        /*002a*/ 	.short	(.L_180 - .L_179)
.L_179:
        /*002c*/ 	.word	0x00000000
        /*0030*/ 	.short	0x0003
        /*0032*/ 	.short	0x0018
        /*0034*/ 	.byte	0x00, 0xf0, 0x05, 0x00


	//----- nvinfo : EIATTR_KPARAM_INFO
	.align		4
.L_180:
        /*0038*/ 	.byte	0x04, 0x17
        /*003a*/ 	.short	(.L_182 - .L_181)
.L_181:
        /*003c*/ 	.word	0x00000000
        /*0040*/ 	.short	0x0002
        /*0042*/ 	.short	0x0010
        /*0044*/ 	.byte	0x00, 0xf0, 0x21, 0x00


	//----- nvinfo : EIATTR_KPARAM_INFO
	.align		4
.L_182:
        /*0048*/ 	.byte	0x04, 0x17
        /*004a*/ 	.short	(.L_184 - .L_183)
.L_183:
        /*004c*/ 	.word	0x00000000
        /*0050*/ 	.short	0x0001
        /*0052*/ 	.short	0x0008
        /*0054*/ 	.byte	0x00, 0xf5, 0x21, 0x00


	//----- nvinfo : EIATTR_KPARAM_INFO
	.align		4
.L_184:
        /*0058*/ 	.byte	0x04, 0x17
        /*005a*/ 	.short	(.L_186 - .L_185)
.L_185:
        /*005c*/ 	.word	0x00000000
        /*0060*/ 	.short	0x0000
        /*0062*/ 	.short	0x0000
        /*0064*/ 	.byte	0x00, 0xf0, 0x21, 0x00


	//----- nvinfo : EIATTR_SPARSE_MMA_MASK
	.align		4
.L_186:
        /*0068*/ 	.byte	0x03, 0x50
        /*006a*/ 	.short	0x0000


	//----- nvinfo : EIATTR_MAXREG_COUNT
	.align		4
        /*006c*/ 	.byte	0x03, 0x1b
        /*006e*/ 	.short	0x00ff


	//----- nvinfo : EIATTR_NUM_BARRIERS
	.align		4
        /*0070*/ 	.byte	0x02, 0x4c
        /*0072*/ 	.byte	0x01
	.zero		1


	//----- nvinfo : EIATTR_MERCURY_ISA_VERSION
	.align		4
        /*0074*/ 	.byte	0x03, 0x5f
        /*0076*/ 	.short	0x0101


	//----- nvinfo : EIATTR_COOP_GROUP_MASK_REGIDS
	.align		4
        /*0078*/ 	.byte	0x04, 0x29
        /*007a*/ 	.short	(.L_188 - .L_187)


	//   ....[0]....
.L_187:
        /*007c*/ 	.word	0xffffffff


	//   ....[1]....
        /*0080*/ 	.word	0xffffffff


	//   ....[2]....
        /*0084*/ 	.word	0xffffffff


	//   ....[3]....
        /*0088*/ 	.word	0xffffffff


	//   ....[4]....
        /*008c*/ 	.word	0xffffffff


	//   ....[5]....
        /*0090*/ 	.word	0xffffffff


	//   ....[6]....
        /*0094*/ 	.word	0xffffffff


	//   ....[7]....
        /*0098*/ 	.word	0xffffffff


	//   ....[8]....
        /*009c*/ 	.word	0xffffffff


	//   ....[9]....
        /*00a0*/ 	.word	0xffffffff


	//   ....[10]....
        /*00a4*/ 	.word	0xffffffff


	//   ....[11]....
        /*00a8*/ 	.word	0xffffffff


	//   ....[12]....
        /*00ac*/ 	.word	0xffffffff


	//   ....[13]....
        /*00b0*/ 	.word	0xffffffff


	//   ....[14]....
        /*00b4*/ 	.word	0xffffffff


	//   ....[15]....
        /*00b8*/ 	.word	0xffffffff


	//   ....[16]....
        /*00bc*/ 	.word	0xffffffff


	//   ....[17]....
        /*00c0*/ 	.word	0xffffffff


	//   ....[18]....
        /*00c4*/ 	.word	0xffffffff


	//   ....[19]....
        /*00c8*/ 	.word	0xffffffff


	//   ....[20]....
        /*00cc*/ 	.word	0xffffffff


	//   ....[21]....
        /*00d0*/ 	.word	0xffffffff


	//   ....[22]....
        /*00d4*/ 	.word	0xffffffff


	//   ....[23]....
        /*00d8*/ 	.word	0xffffffff


	//   ....[24]....
        /*00dc*/ 	.word	0xffffffff


	//   ....[25]....
        /*00e0*/ 	.word	0xffffffff


	//   ....[26]....
        /*00e4*/ 	.word	0xffffffff


	//   ....[27]....
        /*00e8*/ 	.word	0xffffffff


	//   ....[28]....
        /*00ec*/ 	.word	0xffffffff


	//   ....[29]....
        /*00f0*/ 	.word	0xffffffff


	//----- nvinfo : EIATTR_COOP_GROUP_INSTR_OFFSETS
	.align		4
.L_188:
        /*00f4*/ 	.byte	0x04, 0x28
        /*00f6*/ 	.short	(.L_190 - .L_189)


	//   ....[0]....
.L_189:
        /*00f8*/ 	.word	0x00000cb0


	//   ....[1]....
        /*00fc*/ 	.word	0x00000cc0


	//   ....[2]....
        /*0100*/ 	.word	0x00000d50


	//   ....[3]....
        /*0104*/ 	.word	0x00000d90


	//   ....[4]....
        /*0108*/ 	.word	0x00000df0


	//   ....[5]....
        /*010c*/ 	.word	0x00000e30


	//   ....[6]....
        /*0110*/ 	.word	0x00000e80


	//   ....[7]....
        /*0114*/ 	.word	0x00000eb0


	//   ....[8]....
        /*0118*/ 	.word	0x00000ef0


	//   ....[9]....
        /*011c*/ 	.word	0x00000f20


	//   ....[10]....
        /*0120*/ 	.word	0x00001240


	//   ....[11]....
        /*0124*/ 	.word	0x00001250


	//   ....[12]....
        /*0128*/ 	.word	0x000012e0


	//   ....[13]....
        /*012c*/ 	.word	0x00001300


	//   ....[14]....
        /*0130*/ 	.word	0x00001360


	//   ....[15]....
        /*0134*/ 	.word	0x00001380


	//   ....[16]....
        /*0138*/ 	.word	0x000013e0


	//   ....[17]....
        /*013c*/ 	.word	0x00001410


	//   ....[18]....
        /*0140*/ 	.word	0x00001490


	//   ....[19]....
        /*0144*/ 	.word	0x000014b0


	//   ....[20]....
        /*0148*/ 	.word	0x00002a40


	//   ....[21]....
        /*014c*/ 	.word	0x00002a50


	//   ....[22]....
        /*0150*/ 	.word	0x00002ae0


	//   ....[23]....
        /*0154*/ 	.word	0x00002b10


	//   ....[24]....
        /*0158*/ 	.word	0x00002b80


	//   ....[25]....
        /*015c*/ 	.word	0x00002ba0


	//   ....[26]....
        /*0160*/ 	.word	0x00002c00


	//   ....[27]....
        /*0164*/ 	.word	0x00002c10


	//   ....[28]....
        /*0168*/ 	.word	0x00002c50


	//   ....[29]....
        /*016c*/ 	.word	0x00002c60


	//----- nvinfo : EIATTR_VRC_CTA_INIT_COUNT
	.align		4
.L_190:
        /*0170*/ 	.byte	0x02, 0x4a
	.zero		1
	.zero		1


	//----- nvinfo : EIATTR_EXIT_INSTR_OFFSETS
	.align		4
        /*0174*/ 	.byte	0x04, 0x1c
        /*0176*/ 	.short	(.L_192 - .L_191)


	//   ....[0]....
.L_191:
        /*0178*/ 	.word	0x000000a0


	//   ....[1]....
        /*017c*/ 	.word	0x000000e0


	//   ....[2]....
        /*0180*/ 	.word	0x00002f00


	//   ....[3]....
        /*0184*/ 	.word	0x00002f80


	//----- nvinfo : EIATTR_MAX_THREADS
	.align		4
.L_192:
        /*0188*/ 	.byte	0x04, 0x05
        /*018a*/ 	.short	(.L_194 - .L_193)
.L_193:
        /*018c*/ 	.word	0x00000100
        /*0190*/ 	.word	0x00000001
        /*0194*/ 	.word	0x00000001


	//----- nvinfo : EIATTR_CRS_STACK_SIZE
	.align		4
.L_194:
        /*0198*/ 	.byte	0x04, 0x1e
        /*019a*/ 	.short	(.L_196 - .L_195)
.L_195:
        /*019c*/ 	.word	0x00000000


	//----- nvinfo : EIATTR_CBANK_PARAM_SIZE
	.align		4
.L_196:
        /*01a0*/ 	.byte	0x03, 0x19
        /*01a2*/ 	.short	0x0029


	//----- nvinfo : EIATTR_PARAM_CBANK
	.align		4
        /*01a4*/ 	.byte	0x04, 0x0a
        /*01a6*/ 	.short	(.L_198 - .L_197)
	.align		4
.L_197:
        /*01a8*/ 	.word	index@(.nv.constant0._ZN3cub18CUB_300001_SM_10006detail6reduce28DeviceReduceSingleTileKernelINS2_10policy_hubIdyN4cuda3__47maximumIdEEE10Policy1000EN6thrust24THRUST_300001_SM_1000_NS6detail15normal_iteratorINSC_10device_ptrIdEEEEPdyS8_ddNS5_3std3__410__identityEEEvT0_T1_T2_T3_T4_T6_)
        /*01ac*/ 	.short	0x0380
        /*01ae*/ 	.short	0x0029


	//----- nvinfo : EIATTR_SW_WAR
	.align		4
.L_198:
        /*01b0*/ 	.byte	0x04, 0x36
        /*01b2*/ 	.short	(.L_200 - .L_199)
.L_199:
        /*01b4*/ 	.word	0x00000008
.L_200:


//--------------------- .nv.info._ZN3cub18CUB_300001_SM_10006detail6reduce28DeviceReduceSingleTileKernelINS2_10policy_hubIdjN4cuda3__47maximumIdEEE10Policy1000EPdSB_iS8_ddNS5_3std3__410__identityEEEvT0_T1_T2_T3_T4_T6_ --------------------------
	.section	.nv.info._ZN3cub18CUB_300001_SM_10006detail6reduce28DeviceReduceSingleTileKernelINS2_10policy_hubIdjN4cuda3__47maximumIdEEE10Policy1000EPdSB_iS8_ddNS5_3std3__410__identityEEEvT0_T1_T2_T3_T4_T6_,"",@"SHT_CUDA_INFO"
	.sectionflags	@""
	.align	4


	//----- nvinfo : EIATTR_CUDA_API_VERSION
	.align		4
        /*0000*/ 	.byte	0x04, 0x37
        /*0002*/ 	.short	(.L_202 - .L_201)
.L_201:
        /*0004*/ 	.word	0x00000082


	//----- nvinfo : EIATTR_KPARAM_INFO
	.align		4
.L_202:
        /*0008*/ 	.byte	0x04, 0x17
        /*000a*/ 	.short	(.L_204 - .L_203)
.L_203:
        /*000c*/ 	.word	0x00000000
        /*0010*/ 	.short	0x0005
        /*0012*/ 	.short	0x0020
        /*0014*/ 	.byte	0x00, 0xf0, 0x05, 0x00


	//----- nvinfo : EIATTR_KPARAM_INFO
	.align		4
.L_204:
        /*0018*/ 	.byte	0x04, 0x17
        /*001a*/ 	.short	(.L_206 - .L_205)
.L_205:
        /*001c*/ 	.word	0x00000000
        /*0020*/ 	.short	0x0004
        /*0022*/ 	.short	0x0018
        /*0024*/ 	.byte	0x00, 0xf0, 0x21, 0x00


	//----- nvinfo : EIATTR_KPARAM_INFO
	.align		4
.L_206:
        /*0028*/ 	.byte	0x04, 0x17
        /*002a*/ 	.short	(.L_208 - .L_207)
.L_207:
        /*002c*/ 	.word	0x00000000
        /*0030*/ 	.short	0x0003
        /*0032*/ 	.short	0x0014
        /*0034*/ 	.byte	0x00, 0xf0, 0x05, 0x00


	//----- nvinfo : EIATTR_KPARAM_INFO
	.align		4
.L_208:
        /*0038*/ 	.byte	0x04, 0x17
        /*003a*/ 	.short	(.L_210 - .L_209)
.L_209:
        /*003c*/ 	.word	0x00000000
        /*0040*/ 	.short	0x0002
        /*0042*/ 	.short	0x0010
        /*0044*/ 	.byte	0x00, 0xf0, 0x11, 0x00


	//----- nvinfo : EIATTR_KPARAM_INFO
	.align		4
.L_210:
        /*0048*/ 	.byte	0x04, 0x17
        /*004a*/ 	.short	(.L_212 - .L_211)
.L_211:
        /*004c*/ 	.word	0x00000000
        /*0050*/ 	.short	0x0001
        /*0052*/ 	.short	0x0008
        /*0054*/ 	.byte	0x00, 0xf5, 0x21, 0x00


	//----- nvinfo : EIATTR_KPARAM_INFO
	.align		4
.L_212:
        /*0058*/ 	.byte	0x04, 0x17
        /*005a*/ 	.short	(.L_214 - .L_213)
.L_213:
        /*005c*/ 	.word	0x00000000
        /*0060*/ 	.short	0x0000
        /*0062*/ 	.short	0x0000
        /*0064*/ 	.byte	0x00, 0xf5, 0x21, 0x00


	//----- nvinfo : EIATTR_SPARSE_MMA_MASK
	.align		4
.L_214:
        /*0068*/ 	.byte	0x03, 0x50
        /*006a*/ 	.short	0x0000


	//----- nvinfo : EIATTR_MAXREG_COUNT
	.align		4
        /*006c*/ 	.byte	0x03, 0x1b
        /*006e*/ 	.short	0x00ff


	//----- nvinfo : EIATTR_NUM_BARRIERS
	.align		4
        /*0070*/ 	.byte	0x02, 0x4c
        /*0072*/ 	.byte	0x01
	.zero		1


	//----- nvinfo : EIATTR_MERCURY_ISA_VERSION
	.align		4
        /*0074*/ 	.byte	0x03, 0x5f
        /*0076*/ 	.short	0x0101


	//----- nvinfo : EIATTR_COOP_GROUP_MASK_REGIDS
	.align		4
        /*0078*/ 	.byte	0x04, 0x29
        /*007a*/ 	.short	(.L_216 - .L_215)


	//   ....[0]....
.L_215:
        /*007c*/ 	.word	0xffffffff


	//   ....[1]....
        /*0080*/ 	.word	0xffffffff


	//   ....[2]....
        /*0084*/ 	.word	0xffffffff


	//   ....[3]....
        /*0088*/ 	.word	0xffffffff


	//   ....[4]....
        /*008c*/ 	.word	0xffffffff


	//   ....[5]....
        /*0090*/ 	.word	0xffffffff


	//   ....[6]....
        /*0094*/ 	.word	0xffffffff


	//   ....[7]....
        /*0098*/ 	.word	0xffffffff


	//   ....[8]....
        /*009c*/ 	.word	0xffffffff


	//   ....[9]....
        /*00a0*/ 	.word	0xffffffff


	//   ....[10]....
        /*00a4*/ 	.word	0xffffffff


	//   ....[11]....
        /*00a8*/ 	.word	0xffffffff


	//   ....[12]....
        /*00ac*/ 	.word	0xffffffff


	//   ....[13]....
        /*00b0*/ 	.word	0xffffffff


	//   ....[14]....
        /*00b4*/ 	.word	0xffffffff


	//   ....[15]....
        /*00b8*/ 	.word	0xffffffff


	//   ....[16]....
        /*00bc*/ 	.word	0xffffffff


	//   ....[17]....
        /*00c0*/ 	.word	0xffffffff


	//   ....[18]....
        /*00c4*/ 	.word	0xffffffff


	//   ....[19]....
        /*00c8*/ 	.word	0xffffffff


	//   ....[20]....
        /*00cc*/ 	.word	0xffffffff


	//   ....[21]....
        /*00d0*/ 	.word	0xffffffff


	//   ....[22]....
        /*00d4*/ 	.word	0xffffffff


	//   ....[23]....
        /*00d8*/ 	.word	0xffffffff


	//   ....[24]....
        /*00dc*/ 	.word	0xffffffff


	//   ....[25]....
        /*00e0*/ 	.word	0xffffffff


	//   ....[26]....
        /*00e4*/ 	.word	0xffffffff


	//   ....[27]....
        /*00e8*/ 	.word	0xffffffff


	//   ....[28]....
        /*00ec*/ 	.word	0xffffffff


	//   ....[29]....
        /*00f0*/ 	.word	0xffffffff


	//   ....[30]....
        /*00f4*/ 	.word	0xffffffff


	//   ....[31]....
        /*00f8*/ 	.word	0xffffffff


	//   ....[32]....
        /*00fc*/ 	.word	0xffffffff


	//   ....[33]....
        /*0100*/ 	.word	0xffffffff


	//   ....[34]....
        /*0104*/ 	.word	0xffffffff


	//   ....[35]....
        /*0108*/ 	.word	0xffffffff


	//   ....[36]....
        /*010c*/ 	.word	0xffffffff


	//   ....[37]....
        /*0110*/ 	.word	0xffffffff


	//   ....[38]....
        /*0114*/ 	.word	0xffffffff


	//   ....[39]....
        /*0118*/ 	.word	0xffffffff


	//   ....[40]....
        /*011c*/ 	.word	0xffffffff


	//   ....[41]....
        /*0120*/ 	.word	0xffffffff


	//   ....[42]....
        /*0124*/ 	.word	0xffffffff


	//   ....[43]....
        /*0128*/ 	.word	0xffffffff


	//   ....[44]....
        /*012c*/ 	.word	0xffffffff


	//   ....[45]....
        /*0130*/ 	.word	0xffffffff


	//   ....[46]....
        /*0134*/ 	.word	0xffffffff


	//   ....[47]....
        /*0138*/ 	.word	0xffffffff


	//   ....[48]....
        /*013c*/ 	.word	0xffffffff


	//   ....[49]....
        /*0140*/ 	.word	0xffffffff


	//   ....[50]....
        /*0144*/ 	.word	0xffffffff


	//   ....[51]....
        /*0148*/ 	.word	0xffffffff


	//   ....[52]....
        /*014c*/ 	.word	0xffffffff


	//   ....[53]....
        /*0150*/ 	.word	0xffffffff


	//   ....[54]....
        /*0154*/ 	.word	0xffffffff


	//   ....[55]....
        /*0158*/ 	.word	0xffffffff


	//   ....[56]....
        /*015c*/ 	.word	0xffffffff


	//   ....[57]....
        /*0160*/ 	.word	0xffffffff


	//   ....[58]....
        /*0164*/ 	.word	0xffffffff


	//   ....[59]....
        /*0168*/ 	.word	0xffffffff


	//----- nvinfo : EIATTR_COOP_GROUP_INSTR_OFFSETS
	.align		4
.L_216:
        /*016c*/ 	.byte	0x04, 0x28
        /*016e*/ 	.short	(.L_218 - .L_217)


	//   ....[0]....
.L_217:
        /*0170*/ 	.word	0x00000d30


	//   ....[1]....
        /*0174*/ 	.word	0x00000d40


	//   ....[2]....
        /*0178*/ 	.word	0x00000dd0


	//   ....[3]....
        /*017c*/ 	.word	0x00000e10


	//   ....[4]....
        /*0180*/ 	.word	0x00000e80


	//   ....[5]....
        /*0184*/ 	.word	0x00000ea0


	//   ....[6]....
        /*0188*/ 	.word	0x00000ef0


	//   ....[7]....
        /*018c*/ 	.word	0x00000f10


	//   ....[8]....
        /*0190*/ 	.word	0x00000f60


	//   ....[9]....
        /*0194*/ 	.word	0x00000f80


	//   ....[10]....
        /*0198*/ 	.word	0x00001280


	//   ....[11]....
        /*019c*/ 	.word	0x00001290


	//   ....[12]....
        /*01a0*/ 	.word	0x00001320


	//   ....[13]....
        /*01a4*/ 	.word	0x00001350


	//   ....[14]....
        /*01a8*/ 	.word	0x000013b0


	//   ....[15]....
        /*01ac*/ 	.word	0x000013e0


	//   ....[16]....
        /*01b0*/ 	.word	0x00001440


	//   ....[17]....
        /*01b4*/ 	.word	0x00001480


	//   ....[18]....
        /*01b8*/ 	.word	0x000014f0


	//   ....[19]....
        /*01bc*/ 	.word	0x00001530


	//   ....[20]....
        /*01c0*/ 	.word	0x00002960


	//   ....[21]....
        /*01c4*/ 	.word	0x00002970


	//   ....[22]....
        /*01c8*/ 	.word	0x00002a00


	//   ....[23]....
        /*01cc*/ 	.word	0x00002a30


	//   ....[24]....
        /*01d0*/ 	.word	0x00002aa0


	//   ....[25]....
        /*01d4*/ 	.word	0x00002ac0


	//   ....[26]....
        /*01d8*/ 	.word	0x00002b20


	//   ....[27]....
        /*01dc*/ 	.word	0x00002b30


	//   ....[28]....
        /*01e0*/ 	.word	0x00002b80


	//   ....[29]....
        /*01e4*/ 	.word	0x00002b90


	//   ....[30]....
        /*01e8*/ 	.word	0x00003a20


	//   ....[31]....
        /*01ec*/ 	.word	0x00003a30


	//   ....[32]....
        /*01f0*/ 	.word	0x00003ac0


	//   ....[33]....
        /*01f4*/ 	.word	0x00003b00


	//   ....[34]....
        /*01f8*/ 	.word	0x00003b80


	//   ....[35]....
        /*01fc*/ 	.word	0x00003bc0


	//   ....[36]....
        /*0200*/ 	.word	0x00003c20


	//   ....[37]....
        /*0204*/ 	.word	0x00003c50


	//   ....[38]....
        /*0208*/ 	.word	0x00003ca0


	//   ....[39]....
        /*020c*/ 	.word	0x00003cd0


	//   ....[40]....
        /*0210*/ 	.word	0x00003fb0


	//   ....[41]....
        /*0214*/ 	.word	0x00003fc0


	//   ....[42]....
        /*0218*/ 	.word	0x00004050


	//   ....[43]....
        /*021c*/ 	.word	0x00004080


	//   ....[44]....
        /*0220*/ 	.word	0x000040d0


	//   ....[45]....
        /*0224*/ 	.word	0x00004100


	//   ....[46]....
        /*0228*/ 	.word	0x00004170


	//   ....[47]....
        /*022c*/ 	.word	0x000041b0


	//   ....[48]....
        /*0230*/ 	.word	0x00004220


	//   ....[49]....
        /*0234*/ 	.word	0x00004250


	//   ....[50]....
        /*0238*/ 	.word	0x00005700


	//   ....[51]....
        /*023c*/ 	.word	0x00005710


	//   ....[52]....
        /*0240*/ 	.word	0x000057a0


	//   ....[53]....
        /*0244*/ 	.word	0x000057e0


	//   ....[54]....
        /*0248*/ 	.word	0x00005860


	//   ....[55]....
        /*024c*/ 	.word	0x000058a0


	//   ....[56]....
        /*0250*/ 	.word	0x00005900


	//   ....[57]....
        /*0254*/ 	.word	0x00005930


	//   ....[58]....
        /*0258*/ 	.word	0x00005980


	//   ....[59]....
        /*025c*/ 	.word	0x000059b0


	//----- nvinfo : EIATTR_VRC_CTA_INIT_COUNT
	.align		4
.L_218:
        /*0260*/ 	.byte	0x02, 0x4a
	.zero		1
	.zero		1


	//----- nvinfo : EIATTR_EXIT_INSTR_OFFSETS
	.align		4
        /*0264*/ 	.byte	0x04, 0x1c
        /*0266*/ 	.short	(.L_220 - .L_219)


	//   ....[0]....
.L_219:
        /*0268*/ 	.word	0x00000080


	//   ....[1]....
        /*026c*/ 	.word	0x000000c0


	//   ....[2]....
        /*0270*/ 	.word	0x00005c20


	//   ....[3]....
        /*0274*/ 	.word	0x00005ca0


	//----- nvinfo : EIATTR_MAX_THREADS
	.align		4
.L_220:
        /*0278*/ 	.byte	0x04, 0x05
        /*027a*/ 	.short	(.L_222 - .L_221)
.L_221:
        /*027c*/ 	.word	0x00000100
        /*0280*/ 	.word	0x00000001
        /*0284*/ 	.word	0x00000001


	//----- nvinfo : EIATTR_CRS_STACK_SIZE
	.align		4
.L_222:
        /*0288*/ 	.byte	0x04, 0x1e
        /*028a*/ 	.short	(.L_224 - .L_223)
.L_223:
        /*028c*/ 	.word	0x00000000


	//----- nvinfo : EIATTR_CBANK_PARAM_SIZE
	.align		4
.L_224:
        /*0290*/ 	.byte	0x03, 0x19
        /*0292*/ 	.short	0x0021


	//----- nvinfo : EIATTR_PARAM_CBANK
	.align		4
        /*0294*/ 	.byte	0x04, 0x0a
        /*0296*/ 	.short	(.L_226 - .L_225)
	.align		4
.L_225:
        /*0298*/ 	.word	index@(.nv.constant0._ZN3cub18CUB_300001_SM_10006detail6reduce28DeviceReduceSingleTileKernelINS2_10policy_hubIdjN4cuda3__47maximumIdEEE10Policy1000EPdSB_iS8_ddNS5_3std3__410__identityEEEvT0_T1_T2_T3_T4_T6_)
        /*029c*/ 	.short	0x0380
        /*029e*/ 	.short	0x0021


	//----- nvinfo : EIATTR_SW_WAR
	.align		4
.L_226:
        /*02a0*/ 	.byte	0x04, 0x36
        /*02a2*/ 	.short	(.L_228 - .L_227)
.L_227:
        /*02a4*/ 	.word	0x00000008
.L_228:


//--------------------- .nv.info._ZN3cub18CUB_300001_SM_10006detail6reduce18DeviceReduceKernelINS2_10policy_hubIdjN4cuda3__47maximumIdEEE10Policy1000EN6thrust24THRUST_300001_SM_1000_NS6detail15normal_iteratorINSC_10device_ptrIdEEEEjS8_dNS5_3std3__410__identityEEEvT0_PT3_T1_NS0_13GridEvenShareISO_EET2_T4_ --------------------------
	.section	.nv.info._ZN3cub18CUB_300001_SM_10006detail6reduce18DeviceReduceKernelINS2_10policy_hubIdjN4cuda3__47maximumIdEEE10Policy1000EN6thrust24THRUST_300001_SM_1000_NS6detail15normal_iteratorINSC_10device_ptrIdEEEEjS8_dNS5_3std3__410__identityEEEvT0_PT3_T1_NS0_13GridEvenShareISO_EET2_T4_,"",@"SHT_CUDA_INFO"
	.sectionflags	@""
	.align	4


	//----- nvinfo : EIATTR_CUDA_API_VERSION
	.align		4
        /*0000*/ 	.byte	0x04, 0x37
        /*0002*/ 	.short	(.L_230 - .L_229)
.L_229:
        /*0004*/ 	.word	0x00000082


	//----- nvinfo : EIATTR_KPARAM_INFO
	.align		4
.L_230:
        /*0008*/ 	.byte	0x04, 0x17
        /*000a*/ 	.short	(.L_232 - .L_231)
.L_231:
        /*000c*/ 	.word	0x00000000
        /*0010*/ 	.short	0x0005
        /*0012*/ 	.short	0x003d
        /*0014*/ 	.byte	0x00, 0xf0, 0x05, 0x00


	//----- nvinfo : EIATTR_KPARAM_INFO
	.align		4
.L_232:
        /*0018*/ 	.byte	0x04, 0x17
        /*001a*/ 	.short	(.L_234 - .L_233)
.L_233:
        /*001c*/ 	.word	0x00000000
        /*0020*/ 	.short	0x0004
        /*0022*/ 	.short	0x003c
        /*0024*/ 	.byte	0x00, 0xf0, 0x05, 0x00


	//----- nvinfo : EIATTR_KPARAM_INFO
	.align		4
.L_234:
        /*0028*/ 	.byte	0x04, 0x17
        /*002a*/ 	.short	(.L_236 - .L_235)
.L_235:
        /*002c*/ 	.word	0x00000000
        /*0030*/ 	.short	0x0003
        /*0032*/ 	.short	0x0014
        /*0034*/ 	.byte	0x00, 0xf0, 0xa1, 0x00


	//----- nvinfo : EIATTR_KPARAM_INFO
	.align		4
.L_236:
        /*0038*/ 	.byte	0x04, 0x17
        /*003a*/ 	.short	(.L_238 - .L_237)
.L_237:
        /*003c*/ 	.word	0x00000000
        /*0040*/ 	.short	0x0002
        /*0042*/ 	.short	0x0010
        /*0044*/ 	.byte	0x00, 0xf0, 0x11, 0x00


	//----- nvinfo : EIATTR_KPARAM_INFO
	.align		4
.L_238:
        /*0048*/ 	.byte	0x04, 0x17
        /*004a*/ 	.short	(.L_240 - .L_239)
.L_239:
        /*004c*/ 	.word	0x00000000
        /*0050*/ 	.short	0x0001
        /*0052*/ 	.short	0x0008
        /*0054*/ 	.byte	0x00, 0xf5, 0x21, 0x00


	//----- nvinfo : EIATTR_KPARAM_INFO
	.align		4
.L_240:
        /*0058*/ 	.byte	0x04, 0x17
        /*005a*/ 	.short	(.L_242 - .L_241)
.L_241:
        /*005c*/ 	.word	0x00000000
        /*0060*/ 	.short	0x0000
        /*0062*/ 	.short	0x0000
        /*0064*/ 	.byte	0x00, 0xf0, 0x21, 0x00


	//----- nvinfo : EIATTR_SPARSE_MMA_MASK
	.align		4
.L_242:
        /*0068*/ 	.byte	0x03, 0x50
        /*006a*/ 	.short	0x0000


	//----- nvinfo : EIATTR_MAXREG_COUNT
	.align		4
        /*006c*/ 	.byte	0x03, 0x1b
        /*006e*/ 	.short	0x00ff


	//----- nvinfo : EIATTR_NUM_BARRIERS
	.align		4
        /*0070*/ 	.byte	0x02, 0x4c
        /*0072*/ 	.byte	0x01
	.zero		1


	//----- nvinfo : EIATTR_MERCURY_ISA_VERSION
	.align		4
        /*0074*/ 	.byte	0x03, 0x5f
        /*0076*/ 	.short	0x0101


	//----- nvinfo : EIATTR_COOP_GROUP_MASK_REGIDS
	.align		4
        /*0078*/ 	.byte	0x04, 0x29
        /*007a*/ 	.short	(.L_244 - .L_243)


	//   ....[0]....
.L_243:
        /*007c*/ 	.word	0xffffffff


	//   ....[1]....
        /*0080*/ 	.word	0xffffffff


	//   ....[2]....
        /*0084*/ 	.word	0xffffffff


	//   ....[3]....
        /*0088*/ 	.word	0xffffffff


	//   ....[4]....
        /*008c*/ 	.word	0xffffffff


	//   ....[5]....
        /*0090*/ 	.word	0xffffffff


	//   ....[6]....
        /*0094*/ 	.word	0xffffffff


	//   ....[7]....
        /*0098*/ 	.word	0xffffffff


	//   ....[8]....
        /*009c*/ 	.word	0xffffffff


	//   ....[9]....
        /*00a0*/ 	.word	0xffffffff


	//   ....[10]....
        /*00a4*/ 	.word	0xffffffff


	//   ....[11]....
        /*00a8*/ 	.word	0xffffffff


	//   ....[12]....
        /*00ac*/ 	.word	0xffffffff


	//   ....[13]....
        /*00b0*/ 	.word	0xffffffff


	//   ....[14]....
        /*00b4*/ 	.word	0xffffffff


	//   ....[15]....
        /*00b8*/ 	.word	0xffffffff


	//   ....[16]....
        /*00bc*/ 	.word	0xffffffff


	//   ....[17]....
        /*00c0*/ 	.word	0xffffffff


	//   ....[18]....
        /*00c4*/ 	.word	0xffffffff


	//   ....[19]....
        /*00c8*/ 	.word	0xffffffff


	//   ....[20]....
        /*00cc*/ 	.word	0xffffffff


	//   ....[21]....
        /*00d0*/ 	.word	0xffffffff


	//   ....[22]....
        /*00d4*/ 	.word	0xffffffff


	//   ....[23]....
        /*00d8*/ 	.word	0xffffffff


	//   ....[24]....
        /*00dc*/ 	.word	0xffffffff


	//   ....[25]....
        /*00e0*/ 	.word	0xffffffff


	//   ....[26]....
        /*00e4*/ 	.word	0xffffffff


	//   ....[27]....
        /*00e8*/ 	.word	0xffffffff


	//   ....[28]....
        /*00ec*/ 	.word	0xffffffff


	//   ....[29]....
        /*00f0*/ 	.word	0xffffffff


	//----- nvinfo : EIATTR_COOP_GROUP_INSTR_OFFSETS
	.align		4
.L_244:
        /*00f4*/ 	.byte	0x04, 0x28
        /*00f6*/ 	.short	(.L_246 - .L_245)


	//   ....[0]....
.L_245:
        /*00f8*/ 	.word	0x00000fa0


	//   ....[1]....
        /*00fc*/ 	.word	0x00000fb0


	//   ....[2]....
        /*0100*/ 	.word	0x00001040


	//   ....[3]....
        /*0104*/ 	.word	0x00001070


	//   ....[4]....
        /*0108*/ 	.word	0x000010e0


	//   ....[5]....
        /*010c*/ 	.word	0x00001100


	//   ....[6]....
        /*0110*/ 	.word	0x00001160


	//   ....[7]....
        /*0114*/ 	.word	0x00001170


	//   ....[8]....
        /*0118*/ 	.word	0x000011c0


	//   ....[9]....
        /*011c*/ 	.word	0x000011d0


	//   ....[10]....
        /*0120*/ 	.word	0x000014b0


	//   ....[11]....
        /*0124*/ 	.word	0x000014c0


	//   ....[12]....
        /*0128*/ 	.word	0x00001550


	//   ....[13]....
        /*012c*/ 	.word	0x00001570


	//   ....[14]....
        /*0130*/ 	.word	0x000015d0


	//   ....[15]....
        /*0134*/ 	.word	0x000015f0


	//   ....[16]....
        /*0138*/ 	.word	0x00001650


	//   ....[17]....
        /*013c*/ 	.word	0x00001690


	//   ....[18]....
        /*0140*/ 	.word	0x00001700


	//   ....[19]....
        /*0144*/ 	.word	0x00001720


	//   ....[20]....
        /*0148*/ 	.word	0x00002f70


	//   ....[21]....
        /*014c*/ 	.word	0x00002f80


	//   ....[22]....
        /*0150*/ 	.word	0x00003010


	//   ....[23]....
        /*0154*/ 	.word	0x00003040


	//   ....[24]....
        /*0158*/ 	.word	0x000030b0


	//   ....[25]....
        /*015c*/ 	.word	0x000030d0


	//   ....[26]....
        /*0160*/ 	.word	0x00003130


	//   ....[27]....
        /*0164*/ 	.word	0x00003140


	//   ....[28]....
        /*0168*/ 	.word	0x00003190


	//   ....[29]....
        /*016c*/ 	.word	0x000031a0


	//----- nvinfo : EIATTR_VRC_CTA_INIT_COUNT
	.align		4
.L_246:
        /*0170*/ 	.byte	0x02, 0x4a
	.zero		1
	.zero		1


	//----- nvinfo : EIATTR_EXIT_INSTR_OFFSETS
	.align		4
        /*0174*/ 	.byte	0x04, 0x1c
        /*0176*/ 	.short	(.L_248 - .L_247)


	//   ....[0]....
.L_247:
        /*0178*/ 	.word	0x00003430


	//   ....[1]....
        /*017c*/ 	.word	0x00003490


	//----- nvinfo : EIATTR_MAX_THREADS
	.align		4
.L_248:
        /*0180*/ 	.byte	0x04, 0x05
        /*0182*/ 	.short	(.L_250 - .L_249)
.L_249:
        /*0184*/ 	.word	0x00000100
        /*0188*/ 	.word	0x00000001
        /*018c*/ 	.word	0x00000001


	//----- nvinfo : EIATTR_CRS_STACK_SIZE
	.align		4
.L_250:
        /*0190*/ 	.byte	0x04, 0x1e
        /*0192*/ 	.short	(.L_252 - .L_251)
.L_251:
        /*0194*/ 	.word	0x00000000


	//----- nvinfo : EIATTR_CBANK_PARAM_SIZE
	.align		4
.L_252:
        /*0198*/ 	.byte	0x03, 0x19
        /*019a*/ 	.short	0x003e


	//----- nvinfo : EIATTR_PARAM_CBANK
	.align		4
        /*019c*/ 	.byte	0x04, 0x0a
        /*019e*/ 	.short	(.L_254 - .L_253)
	.align		4
.L_253:
        /*01a0*/ 	.word	index@(.nv.constant0._ZN3cub18CUB_300001_SM_10006detail6reduce18DeviceReduceKernelINS2_10policy_hubIdjN4cuda3__47maximumIdEEE10Policy1000EN6thrust24THRUST_300001_SM_1000_NS6detail15normal_iteratorINSC_10device_ptrIdEEEEjS8_dNS5_3std3__410__identityEEEvT0_PT3_T1_NS0_13GridEvenShareISO_EET2_T4_)
        /*01a4*/ 	.short	0x0380
        /*01a6*/ 	.short	0x003e


	//----- nvinfo : EIATTR_SW_WAR
	.align		4
.L_254:
        /*01a8*/ 	.byte	0x04, 0x36
        /*01aa*/ 	.short	(.L_256 - .L_255)
.L_255:
        /*01ac*/ 	.word	0x00000008
.L_256:


//--------------------- .nv.info._ZN3cub18CUB_300001_SM_10006detail6reduce28DeviceReduceSingleTileKernelINS2_10policy_hubIdjN4cuda3__47maximumIdEEE10Policy1000EN6thrust24THRUST_300001_SM_1000_NS6detail15normal_iteratorINSC_10device_ptrIdEEEEPdjS8_ddNS5_3std3__410__identityEEEvT0_T1_T2_T3_T4_T6_ --------------------------
	.section	.nv.info._ZN3cub18CUB_300001_SM_10006detail6reduce28DeviceReduceSingleTileKernelINS2_10policy_hubIdjN4cuda3__47maximumIdEEE10Policy1000EN6thrust24THRUST_300001_SM_1000_NS6detail15normal_iteratorINSC_10device_ptrIdEEEEPdjS8_ddNS5_3std3__410__identityEEEvT0_T1_T2_T3_T4_T6_,"",@"SHT_CUDA_INFO"
	.sectionflags	@""
	.align	4


	//----- nvinfo : EIATTR_CUDA_API_VERSION
	.align		4
        /*0000*/ 	.byte	0x04, 0x37
        /*0002*/ 	.short	(.L_258 - .L_257)
.L_257:
        /*0004*/ 	.word	0x00000082


	//----- nvinfo : EIATTR_KPARAM_INFO
	.align		4
.L_258:
        /*0008*/ 	.byte	0x04, 0x17
        /*000a*/ 	.short	(.L_260 - .L_259)
.L_259:
        /*000c*/ 	.word	0x00000000
        /*0010*/ 	.short	0x0005
        /*0012*/ 	.short	0x0020
        /*0014*/ 	.byte	0x00, 0xf0, 0x05, 0x00


	//----- nvinfo : EIATTR_KPARAM_INFO
	.align		4
.L_260:
        /*0018*/ 	.byte	0x04, 0x17
        /*001a*/ 	.short	(.L_262 - .L_261)
.L_261:
        /*001c*/ 	.word	0x00000000
        /*0020*/ 	.short	0x0004
        /*0022*/ 	.short	0x0018
        /*0024*/ 	.byte	0x00, 0xf0, 0x21, 0x00


	//----- nvinfo : EIATTR_KPARAM_INFO
	.align		4
.L_262:
        /*0028*/ 	.byte	0x04, 0x17
        /*002a*/ 	.short	(.L_264 - .L_263)
.L_263:
        /*002c*/ 	.word	0x00000000
        /*0030*/ 	.short	0x0003
        /*0032*/ 	.short	0x0014
        /*0034*/ 	.byte	0x00, 0xf0, 0x05, 0x00


	//----- nvinfo : EIATTR_KPARAM_INFO
	.align		4
.L_264:
        /*0038*/ 	.byte	0x04, 0x17
        /*003a*/ 	.short	(.L_266 - .L_265)
.L_265:
        /*003c*/ 	.word	0x00000000
        /*0040*/ 	.short	0x0002
        /*0042*/ 	.short	0x0010
        /*0044*/ 	.byte	0x00, 0xf0, 0x11, 0x00


	//----- nvinfo : EIATTR_KPARAM_INFO
	.align		4
.L_266:
        /*0048*/ 	.byte	0x04, 0x17
        /*004a*/ 	.short	(.L_268 - .L_267)
.L_267:
        /*004c*/ 	.word	0x00000000
        /*0050*/ 	.short	0x0001
        /*0052*/ 	.short	0x0008
        /*0054*/ 	.byte	0x00, 0xf5, 0x21, 0x00


	//----- nvinfo : EIATTR_KPARAM_INFO
	.align		4
.L_268:
        /*0058*/ 	.byte	0x04, 0x17
        /*005a*/ 	.short	(.L_270 - .L_269)
.L_269:
        /*005c*/ 	.word	0x00000000
        /*0060*/ 	.short	0x0000
        /*0062*/ 	.short	0x0000
        /*0064*/ 	.byte	0x00, 0xf0, 0x21, 0x00


	//----- nvinfo : EIATTR_SPARSE_MMA_MASK
	.align		4
.L_270:
        /*0068*/ 	.byte	0x03, 0x50
        /*006a*/ 	.short	0x0000


	//----- nvinfo : EIATTR_MAXREG_COUNT
	.align		4
        /*006c*/ 	.byte	0x03, 0x1b
        /*006e*/ 	.short	0x00ff


	//----- nvinfo : EIATTR_NUM_BARRIERS
	.align		4
        /*0070*/ 	.byte	0x02, 0x4c
        /*0072*/ 	.byte	0x01
	.zero		1


	//----- nvinfo : EIATTR_MERCURY_ISA_VERSION
	.align		4
        /*0074*/ 	.byte	0x03, 0x5f
        /*0076*/ 	.short	0x0101


	//----- nvinfo : EIATTR_COOP_GROUP_MASK_REGIDS
	.align		4
        /*0078*/ 	.byte	0x04, 0x29
        /*007a*/ 	.short	(.L_272 - .L_271)


	//   ....[0]....
.L_271:
        /*007c*/ 	.word	0xffffffff


	//   ....[1]....
        /*0080*/ 	.word	0xffffffff


	//   ....[2]....
        /*0084*/ 	.word	0xffffffff


	//   ....[3]....
        /*0088*/ 	.word	0xffffffff


	//   ....[4]....
        /*008c*/ 	.word	0xffffffff


	//   ....[5]....
        /*0090*/ 	.word	0xffffffff


	//   ....[6]....
        /*0094*/ 	.word	0xffffffff


	//   ....[7]....
        /*0098*/ 	.word	0xffffffff


	//   ....[8]....
        /*009c*/ 	.word	0xffffffff


	//   ....[9]....
        /*00a0*/ 	.word	0xffffffff


	//   ....[10]....
        /*00a4*/ 	.word	0xffffffff


	//   ....[11]....
        /*00a8*/ 	.word	0xffffffff


	//   ....[12]....
        /*00ac*/ 	.word	0xffffffff


	//   ....[13]....
        /*00b0*/ 	.word	0xffffffff


	//   ....[14]....
        /*00b4*/ 	.word	0xffffffff


	//   ....[15]....
        /*00b8*/ 	.word	0xffffffff


	//   ....[16]....
        /*00bc*/ 	.word	0xffffffff


	//   ....[17]....
        /*00c0*/ 	.word	0xffffffff


	//   ....[18]....
        /*00c4*/ 	.word	0xffffffff


	//   ....[19]....
        /*00c8*/ 	.word	0xffffffff


	//   ....[20]....
        /*00cc*/ 	.word	0xffffffff


	//   ....[21]....
        /*00d0*/ 	.word	0xffffffff


	//   ....[22]....
        /*00d4*/ 	.word	0xffffffff


	//   ....[23]....
        /*00d8*/ 	.word	0xffffffff


	//   ....[24]....
        /*00dc*/ 	.word	0xffffffff


	//   ....[25]....
        /*00e0*/ 	.word	0xffffffff


	//   ....[26]....
        /*00e4*/ 	.word	0xffffffff


	//   ....[27]....
        /*00e8*/ 	.word	0xffffffff


	//   ....[28]....
        /*00ec*/ 	.word	0xffffffff


	//   ....[29]....
        /*00f0*/ 	.word	0xffffffff


	//----- nvinfo : EIATTR_COOP_GROUP_INSTR_OFFSETS
	.align		4
.L_272:
        /*00f4*/ 	.byte	0x04, 0x28
        /*00f6*/ 	.short	(.L_274 - .L_273)


	//   ....[0]....
.L_273:
        /*00f8*/ 	.word	0x00000cc0


	//   ....[1]....
        /*00fc*/ 	.word	0x00000cd0


	//   ....[2]....
        /*0100*/ 	.word	0x00000d60


	//   ....[3]....
        /*0104*/ 	.word	0x00000da0


	//   ....[4]....
        /*0108*/ 	.word	0x00000e20


	//   ....[5]....
        /*010c*/ 	.word	0x00000e60


	//   ....[6]....
        /*0110*/ 	.word	0x00000ec0


	//   ....[7]....
        /*0114*/ 	.word	0x00000ef0


	//   ....[8]....
        /*0118*/ 	.word	0x00000f40


	//   ....[9]....
        /*011c*/ 	.word	0x00000f70


	//   ....[10]....
        /*0120*/ 	.word	0x00001250


	//   ....[11]....
        /*0124*/ 	.word	0x00001260


	//   ....[12]....
        /*0128*/ 	.word	0x000012f0


	//   ....[13]....
        /*012c*/ 	.word	0x00001310


	//   ....[14]....
        /*0130*/ 	.word	0x00001360


	//   ....[15]....
        /*0134*/ 	.word	0x00001380


	//   ....[16]....
        /*0138*/ 	.word	0x000013d0


	//   ....[17]....
        /*013c*/ 	.word	0x00001400


	//   ....[18]....
        /*0140*/ 	.word	0x00001470


	//   ....[19]....
        /*0144*/ 	.word	0x00001490


	//   ....[20]....
        /*0148*/ 	.word	0x00002b60


	//   ....[21]....
        /*014c*/ 	.word	0x00002b70


	//   ....[22]....
        /*0150*/ 	.word	0x00002c00


	//   ....[23]....
        /*0154*/ 	.word	0x00002c30


	//   ....[24]....
        /*0158*/ 	.word	0x00002ca0


	//   ....[25]....
        /*015c*/ 	.word	0x00002cc0


	//   ....[26]....
        /*0160*/ 	.word	0x00002d20


	//   ....[27]....
        /*0164*/ 	.word	0x00002d30


	//   ....[28]....
        /*0168*/ 	.word	0x00002d80


	//   ....[29]....
        /*016c*/ 	.word	0x00002d90


	//----- nvinfo : EIATTR_VRC_CTA_INIT_COUNT
	.align		4
.L_274:
        /*0170*/ 	.byte	0x02, 0x4a
	.zero		1
	.zero		1


	//----- nvinfo : EIATTR_EXIT_INSTR_OFFSETS
	.align		4
        /*0174*/ 	.byte	0x04, 0x1c
        /*0176*/ 	.short	(.L_276 - .L_275)


	//   ....[0]....
.L_275:
        /*0178*/ 	.word	0x00000080


	//   ....[1]....
        /*017c*/ 	.word	0x000000c0


	//   ....[2]....
        /*0180*/ 	.word	0x00003000


	//   ....[3]....
        /*0184*/ 	.word	0x00003080


	//----- nvinfo : EIATTR_MAX_THREADS
	.align		4
.L_276:
        /*0188*/ 	.byte	0x04, 0x05
        /*018a*/ 	.short	(.L_278 - .L_277)
.L_277:
        /*018c*/ 	.word	0x00000100
        /*0190*/ 	.word	0x00000001
        /*0194*/ 	.word	0x00000001


	//----- nvinfo : EIATTR_CRS_STACK_SIZE
	.align		4
.L_278:
        /*0198*/ 	.byte	0x04, 0x1e
        /*019a*/ 	.short	(.L_280 - .L_279)
.L_279:
        /*019c*/ 	.word	0x00000000


	//----- nvinfo : EIATTR_CBANK_PARAM_SIZE
	.align		4
.L_280:
        /*01a0*/ 	.byte	0x03, 0x19
        /*01a2*/ 	.short	0x0021


	//----- nvinfo : EIATTR_PARAM_CBANK
	.align		4
        /*01a4*/ 	.byte	0x04, 0x0a
        /*01a6*/ 	.short	(.L_282 - .L_281)
	.align		4
.L_281:
        /*01a8*/ 	.word	index@(.nv.constant0._ZN3cub18CUB_300001_SM_10006detail6reduce28DeviceReduceSingleTileKernelINS2_10policy_hubIdjN4cuda3__47maximumIdEEE10Policy1000EN6thrust24THRUST_300001_SM_1000_NS6detail15normal_iteratorINSC_10device_ptrIdEEEEPdjS8_ddNS5_3std3__410__identityEEEvT0_T1_T2_T3_T4_T6_)
        /*01ac*/ 	.short	0x0380
        /*01ae*/ 	.short	0x0021


	//----- nvinfo : EIATTR_SW_WAR
	.align		4
.L_282:
        /*01b0*/ 	.byte	0x04, 0x36
        /*01b2*/ 	.short	(.L_284 - .L_283)
.L_283:
        /*01b4*/ 	.word	0x00000008
.L_284:


//--------------------- .nv.info._ZN3cub18CUB_300001_SM_10006detail8for_each13static_kernelINS2_12policy_hub_t12policy_500_tEmN6thrust24THRUST_300001_SM_1000_NS8cuda_cub20__uninitialized_fill7functorINS7_10device_ptrIdEEdEEEEvT0_T1_ --------------------------
	.section	.nv.info._ZN3cub18CUB_300001_SM_10006detail8for_each13static_kernelINS2_12policy_hub_t12policy_500_tEmN6thrust24THRUST_300001_SM_1000_NS8cuda_cub20__uninitialized_fill7functorINS7_10device_ptrIdEEdEEEEvT0_T1_,"",@"SHT_CUDA_INFO"
	.sectionflags	@""
	.align	4


	//----- nvinfo : EIATTR_CUDA_API_VERSION
	.align		4
        /*0000*/ 	.byte	0x04, 0x37
        /*0002*/ 	.short	(.L_286 - .L_285)
.L_285:
        /*0004*/ 	.word	0x00000082


	//----- nvinfo : EIATTR_KPARAM_INFO
	.align		4
.L_286:
        /*0008*/ 	.byte	0x04, 0x17
        /*000a*/ 	.short	(.L_288 - .L_287)
.L_287:
        /*000c*/ 	.word	0x00000000
        /*0010*/ 	.short	0x0001
        /*0012*/ 	.short	0x0008
        /*0014*/ 	.byte	0x00, 0xf0, 0x41, 0x00


	//----- nvinfo : EIATTR_KPARAM_INFO
	.align		4
.L_288:
        /*0018*/ 	.byte	0x04, 0x17
        /*001a*/ 	.short	(.L_290 - .L_289)
.L_289:
        /*001c*/ 	.word	0x00000000
        /*0020*/ 	.short	0x0000
        /*0022*/ 	.short	0x0000
        /*0024*/ 	.byte	0x00, 0xf0, 0x21, 0x00


	//----- nvinfo : EIATTR_SPARSE_MMA_MASK
	.align		4
.L_290:
        /*0028*/ 	.byte	0x03, 0x50
        /*002a*/ 	.short	0x0000


	//----- nvinfo : EIATTR_MAXREG_COUNT
	.align		4
        /*002c*/ 	.byte	0x03, 0x1b
        /*002e*/ 	.short	0x00ff


	//----- nvinfo : EIATTR_MERCURY_ISA_VERSION
	.align		4
        /*0030*/ 	.byte	0x03, 0x5f
        /*0032*/ 	.short	0x0101


	//----- nvinfo : EIATTR_VRC_CTA_INIT_COUNT
	.align		4
        /*0034*/ 	.byte	0x02, 0x4a
	.zero		1
	.zero		1


	//----- nvinfo : EIATTR_EXIT_INSTR_OFFSETS
	.align		4
        /*0038*/ 	.byte	0x04, 0x1c
        /*003a*/ 	.short	(.L_292 - .L_291)


	//   ....[0]....
.L_291:
        /*003c*/ 	.word	0x00000130


	//   ....[1]....
        /*0040*/ 	.word	0x00000230


	//   ....[2]....
        /*0044*/ 	.word	0x00000260


	//----- nvinfo : EIATTR_MAX_THREADS
	.align		4
.L_292:
        /*0048*/ 	.byte	0x04, 0x05
        /*004a*/ 	.short	(.L_294 - .L_293)
.L_293:
        /*004c*/ 	.word	0x00000100
        /*0050*/ 	.word	0x00000001
        /*0054*/ 	.word	0x00000001


	//----- nvinfo : EIATTR_CBANK_PARAM_SIZE
	.align		4
.L_294:
        /*0058*/ 	.byte	0x03, 0x19
        /*005a*/ 	.short	0x0018


	//----- nvinfo : EIATTR_PARAM_CBANK
	.align		4
        /*005c*/ 	.byte	0x04, 0x0a
        /*005e*/ 	.short	(.L_296 - .L_295)
	.align		4
.L_295:
        /*0060*/ 	.word	index@(.nv.constant0._ZN3cub18CUB_300001_SM_10006detail8for_each13static_kernelINS2_12policy_hub_t12policy_500_tEmN6thrust24THRUST_300001_SM_1000_NS8cuda_cub20__uninitialized_fill7functorINS7_10device_ptrIdEEdEEEEvT0_T1_)
        /*0064*/ 	.short	0x0380
        /*0066*/ 	.short	0x0018


	//----- nvinfo : EIATTR_SW_WAR
	.align		4
.L_296:
        /*0068*/ 	.byte	0x04, 0x36
        /*006a*/ 	.short	(.L_298 - .L_297)
.L_297:
        /*006c*/ 	.word	0x00000008
.L_298:


//--------------------- .nv.info._ZN3cub18CUB_300001_SM_10006detail11EmptyKernelIvEEvv --------------------------
	.section	.nv.info._ZN3cub18CUB_300001_SM_10006detail11EmptyKernelIvEEvv,"",@"SHT_CUDA_INFO"
	.sectionflags	@""
	.align	4


	//----- nvinfo : EIATTR_CUDA_API_VERSION
	.align		4
        /*0000*/ 	.byte	0x04, 0x37
        /*0002*/ 	.short	(.L_300 - .L_299)
.L_299:
        /*0004*/ 	.word	0x00000082


	//----- nvinfo : EIATTR_SPARSE_MMA_MASK
	.align		4
.L_300:
        /*0008*/ 	.byte	0x03, 0x50
        /*000a*/ 	.short	0x0000


	//----- nvinfo : EIATTR_MAXREG_COUNT
	.align		4
        /*000c*/ 	.byte	0x03, 0x1b
        /*000e*/ 	.short	0x00ff


	//----- nvinfo : EIATTR_MERCURY_ISA_VERSION
	.align		4
        /*0010*/ 	.byte	0x03, 0x5f
        /*0012*/ 	.short	0x0101


	//----- nvinfo : EIATTR_VRC_CTA_INIT_COUNT
	.align		4
        /*0014*/ 	.byte	0x02, 0x4a
	.zero		1
	.zero		1


	//----- nvinfo : EIATTR_EXIT_INSTR_OFFSETS
	.align		4
        /*0018*/ 	.byte	0x04, 0x1c
        /*001a*/ 	.short	(.L_302 - .L_301)


	//   ....[0]....
.L_301:
        /*001c*/ 	.word	0x00000010


	//----- nvinfo : EIATTR_SW_WAR
	.align		4
.L_302:
        /*0020*/ 	.byte	0x04, 0x36
        /*0022*/ 	.short	(.L_304 - .L_303)
.L_303:
        /*0024*/ 	.word	0x00000008
.L_304:


//--------------------- .nv.info._Z7initialiiiPd  --------------------------
	.section	.nv.info._Z7initialiiiPd,"",@"SHT_CUDA_INFO"
	.sectionflags	@""
	.align	4


	//----- nvinfo : EIATTR_CUDA_API_VERSION
	.align		4
        /*0000*/ 	.byte	0x04, 0x37
        /*0002*/ 	.short	(.L_306 - .L_305)
.L_305:
        /*0004*/ 	.word	0x00000082


	//----- nvinfo : EIATTR_KPARAM_INFO
	.align		4
.L_306:
        /*0008*/ 	.byte	0x04, 0x17
        /*000a*/ 	.short	(.L_308 - .L_307)
.L_307:
        /*000c*/ 	.word	0x00000000
        /*0010*/ 	.short	0x0003
        /*0012*/ 	.short	0x0010
        /*0014*/ 	.byte	0x00, 0xf5, 0x21, 0x00


	//----- nvinfo : EIATTR_KPARAM_INFO
	.align		4
.L_308:
        /*0018*/ 	.byte	0x04, 0x17
        /*001a*/ 	.short	(.L_310 - .L_309)
.L_309:
        /*001c*/ 	.word	0x00000000
        /*0020*/ 	.short	0x0002
        /*0022*/ 	.short	0x0008
        /*0024*/ 	.byte	0x00, 0xf0, 0x11, 0x00


	//----- nvinfo : EIATTR_KPARAM_INFO
	.align		4
.L_310:
        /*0028*/ 	.byte	0x04, 0x17
        /*002a*/ 	.short	(.L_312 - .L_311)
.L_311:
        /*002c*/ 	.word	0x00000000
        /*0030*/ 	.short	0x0001
        /*0032*/ 	.short	0x0004
        /*0034*/ 	.byte	0x00, 0xf0, 0x11, 0x00


	//----- nvinfo : EIATTR_KPARAM_INFO
	.align		4
.L_312:
        /*0038*/ 	.byte	0x04, 0x17
        /*003a*/ 	.short	(.L_314 - .L_313)
.L_313:
        /*003c*/ 	.word	0x00000000
        /*0040*/ 	.short	0x0000
        /*0042*/ 	.short	0x0000
        /*0044*/ 	.byte	0x00, 0xf0, 0x11, 0x00


	//----- nvinfo : EIATTR_SPARSE_MMA_MASK
	.align		4
.L_314:
        /*0048*/ 	.byte	0x03, 0x50
        /*004a*/ 	.short	0x0000


	//----- nvinfo : EIATTR_MAXREG_COUNT
	.align		4
        /*004c*/ 	.byte	0x03, 0x1b
        /*004e*/ 	.short	0x00ff


	//----- nvinfo : EIATTR_MERCURY_ISA_VERSION
	.align		4
        /*0050*/ 	.byte	0x03, 0x5f
        /*0052*/ 	.short	0x0101


	//----- nvinfo : EIATTR_VRC_CTA_INIT_COUNT
	.align		4
        /*0054*/ 	.byte	0x02, 0x4a
	.zero		1
	.zero		1


	//----- nvinfo : EIATTR_EXIT_INSTR_OFFSETS
	.align		4
        /*0058*/ 	.byte	0x04, 0x1c
        /*005a*/ 	.short	(.L_316 - .L_315)


	//   ....[0]....
.L_315:
        /*005c*/ 	.word	0x00000100


	//   ....[1]....
        /*0060*/ 	.word	0x00000140


	//   ....[2]....
        /*0064*/ 	.word	0x00000210


	//   ....[3]....
        /*0068*/ 	.word	0x000002a0


	//----- nvinfo : EIATTR_CBANK_PARAM_SIZE
	.align		4
.L_316:
        /*006c*/ 	.byte	0x03, 0x19
        /*006e*/ 	.short	0x0018


	//----- nvinfo : EIATTR_PARAM_CBANK
	.align		4
        /*0070*/ 	.byte	0x04, 0x0a
        /*0072*/ 	.short	(.L_318 - .L_317)
	.align		4
.L_317:
        /*0074*/ 	.word	index@(.nv.constant0._Z7initialiiiPd)
        /*0078*/ 	.short	0x0380
        /*007a*/ 	.short	0x0018


	//----- nvinfo : EIATTR_SW_WAR
	.align		4
.L_318:
        /*007c*/ 	.byte	0x04, 0x36
        /*007e*/ 	.short	(.L_320 - .L_319)
.L_319:
        /*0080*/ 	.word	0x00000008
.L_320:


//--------------------- .nv.info._Z2abiiiPdS_     --------------------------
	.section	.nv.info._Z2abiiiPdS_,"",@"SHT_CUDA_INFO"
	.sectionflags	@""
	.align	4


	//----- nvinfo : EIATTR_CUDA_API_VERSION
	.align		4
        /*0000*/ 	.byte	0x04, 0x37
        /*0002*/ 	.short	(.L_322 - .L_321)
.L_321:
        /*0004*/ 	.word	0x00000082


	//----- nvinfo : EIATTR_KPARAM_INFO
	.align		4
.L_322:
        /*0008*/ 	.byte	0x04, 0x17
        /*000a*/ 	.short	(.L_324 - .L_323)
.L_323:
        /*000c*/ 	.word	0x00000000
        /*0010*/ 	.short	0x0004
        /*0012*/ 	.short	0x0018
        /*0014*/ 	.byte	0x00, 0xf5, 0x21, 0x00


	//----- nvinfo : EIATTR_KPARAM_INFO
	.align		4
.L_324:
        /*0018*/ 	.byte	0x04, 0x17
        /*001a*/ 	.short	(.L_326 - .L_325)
.L_325:
        /*001c*/ 	.word	0x00000000
        /*0020*/ 	.short	0x0003
        /*0022*/ 	.short	0x0010
        /*0024*/ 	.byte	0x00, 0xf5, 0x21, 0x00


	//----- nvinfo : EIATTR_KPARAM_INFO
	.align		4
.L_326:
        /*0028*/ 	.byte	0x04, 0x17
        /*002a*/ 	.short	(.L_328 - .L_327)
.L_327:
        /*002c*/ 	.word	0x00000000
        /*0030*/ 	.short	0x0002
        /*0032*/ 	.short	0x0008
        /*0034*/ 	.byte	0x00, 0xf0, 0x11, 0x00


	//----- nvinfo : EIATTR_KPARAM_INFO
	.align		4
.L_328:
        /*0038*/ 	.byte	0x04, 0x17
        /*003a*/ 	.short	(.L_330 - .L_329)
.L_329:
        /*003c*/ 	.word	0x00000000
        /*0040*/ 	.short	0x0001
        /*0042*/ 	.short	0x0004
        /*0044*/ 	.byte	0x00, 0xf0, 0x11, 0x00


	//----- nvinfo : EIATTR_KPARAM_INFO
	.align		4
.L_330:
        /*0048*/ 	.byte	0x04, 0x17
        /*004a*/ 	.short	(.L_332 - .L_331)
.L_331:
        /*004c*/ 	.word	0x00000000
        /*0050*/ 	.short	0x0000
        /*0052*/ 	.short	0x0000
        /*0054*/ 	.byte	0x00, 0xf0, 0x11, 0x00


	//----- nvinfo : EIATTR_SPARSE_MMA_MASK
	.align		4
.L_332:
        /*0058*/ 	.byte	0x03, 0x50
        /*005a*/ 	.short	0x0000


	//----- nvinfo : EIATTR_MAXREG_COUNT
	.align		4
        /*005c*/ 	.byte	0x03, 0x1b
        /*005e*/ 	.short	0x00ff


	//----- nvinfo : EIATTR_MERCURY_ISA_VERSION
	.align		4
        /*0060*/ 	.byte	0x03, 0x5f
        /*0062*/ 	.short	0x0101


	//----- nvinfo : EIATTR_VRC_CTA_INIT_COUNT
	.align		4
        /*0064*/ 	.byte	0x02, 0x4a
	.zero		1
	.zero		1


	//----- nvinfo : EIATTR_EXIT_INSTR_OFFSETS
	.align		4
        /*0068*/ 	.byte	0x04, 0x1c
        /*006a*/ 	.short	(.L_334 - .L_333)


	//   ....[0]....
.L_333:
        /*006c*/ 	.word	0x00000110


	//   ....[1]....
        /*0070*/ 	.word	0x00000160


	//   ....[2]....
        /*0074*/ 	.word	0x000001b0


	//   ....[3]....
        /*0078*/ 	.word	0x00000250


	//----- nvinfo : EIATTR_CBANK_PARAM_SIZE
	.align		4
.L_334:
        /*007c*/ 	.byte	0x03, 0x19
        /*007e*/ 	.short	0x0020


	//----- nvinfo : EIATTR_PARAM_CBANK
	.align		4
        /*0080*/ 	.byte	0x04, 0x0a
        /*0082*/ 	.short	(.L_336 - .L_335)
	.align		4
.L_335:
        /*0084*/ 	.word	index@(.nv.constant0._Z2abiiiPdS_)
        /*0088*/ 	.short	0x0380
        /*008a*/ 	.short	0x0020


	//----- nvinfo : EIATTR_SW_WAR
	.align		4
.L_336:
        /*008c*/ 	.byte	0x04, 0x36
        /*008e*/ 	.short	(.L_338 - .L_337)
.L_337:
        /*0090*/ 	.word	0x00000008
.L_338:


//--------------------- .nv.info._Z10differenceiiiPdS_S_ --------------------------
	.section	.nv.info._Z10differenceiiiPdS_S_,"",@"SHT_CUDA_INFO"
	.sectionflags	@""
	.align	4


	//----- nvinfo : EIATTR_CUDA_API_VERSION
	.align		4
        /*0000*/ 	.byte	0x04, 0x37
        /*0002*/ 	.short	(.L_340 - .L_339)
.L_339:
        /*0004*/ 	.word	0x00000082


	//----- nvinfo : EIATTR_KPARAM_INFO
	.align		4
.L_340:
        /*0008*/ 	.byte	0x04, 0x17
        /*000a*/ 	.short	(.L_342 - .L_341)
.L_341:
        /*000c*/ 	.word	0x00000000
        /*0010*/ 	.short	0x0005
        /*0012*/ 	.short	0x0020
        /*0014*/ 	.byte	0x00, 0xf5, 0x21, 0x00


	//----- nvinfo : EIATTR_KPARAM_INFO
	.align		4
.L_342:
        /*0018*/ 	.byte	0x04, 0x17
        /*001a*/ 	.short	(.L_344 - .L_343)
.L_343:
        /*001c*/ 	.word	0x00000000
        /*0020*/ 	.short	0x0004
        /*0022*/ 	.short	0x0018
        /*0024*/ 	.byte	0x00, 0xf5, 0x21, 0x00


	//----- nvinfo : EIATTR_KPARAM_INFO
	.align		4
.L_344:
        /*0028*/ 	.byte	0x04, 0x17
        /*002a*/ 	.short	(.L_346 - .L_345)
.L_345:
        /*002c*/ 	.word	0x00000000
        /*0030*/ 	.short	0x0003
        /*0032*/ 	.short	0x0010
        /*0034*/ 	.byte	0x00, 0xf5, 0x21, 0x00


	//----- nvinfo : EIATTR_KPARAM_INFO
	.align		4
.L_346:
        /*0038*/ 	.byte	0x04, 0x17
        /*003a*/ 	.short	(.L_348 - .L_347)
.L_347:
        /*003c*/ 	.word	0x00000000
        /*0040*/ 	.short	0x0002
        /*0042*/ 	.short	0x0008
        /*0044*/ 	.byte	0x00, 0xf0, 0x11, 0x00


	//----- nvinfo : EIATTR_KPARAM_INFO
	.align		4
.L_348:
        /*0048*/ 	.byte	0x04, 0x17
        /*004a*/ 	.short	(.L_350 - .L_349)
.L_349:
        /*004c*/ 	.word	0x00000000
        /*0050*/ 	.short	0x0001
        /*0052*/ 	.short	0x0004
        /*0054*/ 	.byte	0x00, 0xf0, 0x11, 0x00


	//----- nvinfo : EIATTR_KPARAM_INFO
	.align		4
.L_350:
        /*0058*/ 	.byte	0x04, 0x17
        /*005a*/ 	.short	(.L_352 - .L_351)
.L_351:
        /*005c*/ 	.word	0x00000000
        /*0060*/ 	.short	0x0000
        /*0062*/ 	.short	0x0000
        /*0064*/ 	.byte	0x00, 0xf0, 0x11, 0x00


	//----- nvinfo : EIATTR_SPARSE_MMA_MASK
	.align		4
.L_352:
        /*0068*/ 	.byte	0x03, 0x50
        /*006a*/ 	.short	0x0000


	//----- nvinfo : EIATTR_MAXREG_COUNT
	.align		4
        /*006c*/ 	.byte	0x03, 0x1b
        /*006e*/ 	.short	0x00ff


	//----- nvinfo : EIATTR_MERCURY_ISA_VERSION
	.align		4
        /*0070*/ 	.byte	0x03, 0x5f
        /*0072*/ 	.short	0x0101


	//----- nvinfo : EIATTR_VRC_CTA_INIT_COUNT
	.align		4
        /*0074*/ 	.byte	0x02, 0x4a
	.zero		1
	.zero		1


	//----- nvinfo : EIATTR_EXIT_INSTR_OFFSETS
	.align		4
        /*0078*/ 	.byte	0x04, 0x1c
        /*007a*/ 	.short	(.L_354 - .L_353)


	//   ....[0]....
.L_353:
        /*007c*/ 	.word	0x00000110


	//   ....[1]....
        /*0080*/ 	.word	0x00000160


	//   ....[2]....
        /*0084*/ 	.word	0x000001b0


	//   ....[3]....
        /*0088*/ 	.word	0x000002a0


	//----- nvinfo : EIATTR_CBANK_PARAM_SIZE
	.align		4
.L_354:
        /*008c*/ 	.byte	0x03, 0x19
        /*008e*/ 	.short	0x0028


	//----- nvinfo : EIATTR_PARAM_CBANK
	.align		4
        /*0090*/ 	.byte	0x04, 0x0a
        /*0092*/ 	.short	(.L_356 - .L_355)
	.align		4
.L_355:
        /*0094*/ 	.word	index@(.nv.constant0._Z10differenceiiiPdS_S_)
        /*0098*/ 	.short	0x0380
        /*009a*/ 	.short	0x0028


	//----- nvinfo : EIATTR_SW_WAR
	.align		4
.L_356:
        /*009c*/ 	.byte	0x04, 0x36
        /*009e*/ 	.short	(.L_358 - .L_357)
.L_357:
        /*00a0*/ 	.word	0x00000008
.L_358:


//--------------------- .nv.info._Z8functioniiiPdS_ --------------------------
	.section	.nv.info._Z8functioniiiPdS_,"",@"SHT_CUDA_INFO"
	.sectionflags	@""
	.align	4


	//----- nvinfo : EIATTR_CUDA_API_VERSION
	.align		4
        /*0000*/ 	.byte	0x04, 0x37
        /*0002*/ 	.short	(.L_360 - .L_359)
.L_359:
        /*0004*/ 	.word	0x00000082


	//----- nvinfo : EIATTR_KPARAM_INFO
	.align		4
.L_360:
        /*0008*/ 	.byte	0x04, 0x17
        /*000a*/ 	.short	(.L_362 - .L_361)
.L_361:
        /*000c*/ 	.word	0x00000000
        /*0010*/ 	.short	0x0004
        /*0012*/ 	.short	0x0018
        /*0014*/ 	.byte	0x00, 0xf5, 0x21, 0x00


	//----- nvinfo : EIATTR_KPARAM_INFO
	.align		4
.L_362:
        /*0018*/ 	.byte	0x04, 0x17
        /*001a*/ 	.short	(.L_364 - .L_363)
.L_363:
        /*001c*/ 	.word	0x00000000
        /*0020*/ 	.short	0x0003
        /*0022*/ 	.short	0x0010
        /*0024*/ 	.byte	0x00, 0xf5, 0x21, 0x00


	//----- nvinfo : EIATTR_KPARAM_INFO
	.align		4
.L_364:
        /*0028*/ 	.byte	0x04, 0x17
        /*002a*/ 	.short	(.L_366 - .L_365)
.L_365:
        /*002c*/ 	.word	0x00000000
        /*0030*/ 	.short	0x0002
        /*0032*/ 	.short	0x0008
        /*0034*/ 	.byte	0x00, 0xf0, 0x11, 0x00


	//----- nvinfo : EIATTR_KPARAM_INFO
	.align		4
.L_366:
        /*0038*/ 	.byte	0x04, 0x17
        /*003a*/ 	.short	(.L_368 - .L_367)
.L_367:
        /*003c*/ 	.word	0x00000000
        /*0040*/ 	.short	0x0001
        /*0042*/ 	.short	0x0004
        /*0044*/ 	.byte	0x00, 0xf0, 0x11, 0x00


	//----- nvinfo : EIATTR_KPARAM_INFO
	.align		4
.L_368:
        /*0048*/ 	.byte	0x04, 0x17
        /*004a*/ 	.short	(.L_370 - .L_369)
.L_369:
        /*004c*/ 	.word	0x00000000
        /*0050*/ 	.short	0x0000
        /*0052*/ 	.short	0x0000
        /*0054*/ 	.byte	0x00, 0xf0, 0x11, 0x00


	//----- nvinfo : EIATTR_SPARSE_MMA_MASK
	.align		4
.L_370:
        /*0058*/ 	.byte	0x03, 0x50
        /*005a*/ 	.short	0x0000


	//----- nvinfo : EIATTR_MAXREG_COUNT
	.align		4
        /*005c*/ 	.byte	0x03, 0x1b
        /*005e*/ 	.short	0x00ff


	//----- nvinfo : EIATTR_MERCURY_ISA_VERSION
	.align		4
        /*0060*/ 	.byte	0x03, 0x5f
        /*0062*/ 	.short	0x0101


	//----- nvinfo : EIATTR_VRC_CTA_INIT_COUNT
	.align		4
        /*0064*/ 	.byte	0x02, 0x4a
	.zero		1
	.zero		1


	//----- nvinfo : EIATTR_EXIT_INSTR_OFFSETS
	.align		4
        /*0068*/ 	.byte	0x04, 0x1c
        /*006a*/ 	.short	(.L_372 - .L_371)


	//   ....[0]....
.L_371:
        /*006c*/ 	.word	0x00000110


	//   ....[1]....
        /*0070*/ 	.word	0x00000160


	//   ....[2]....
        /*0074*/ 	.word	0x000001b0


	//   ....[3]....
        /*0078*/ 	.word	0x00000570


	//----- nvinfo : EIATTR_CRS_STACK_SIZE
	.align		4
.L_372:
        /*007c*/ 	.byte	0x04, 0x1e
        /*007e*/ 	.short	(.L_374 - .L_373)
.L_373:
        /*0080*/ 	.word	0x00000000


	//----- nvinfo : EIATTR_CBANK_PARAM_SIZE
	.align		4
.L_374:
        /*0084*/ 	.byte	0x03, 0x19
        /*0086*/ 	.short	0x0020


	//----- nvinfo : EIATTR_PARAM_CBANK
	.align		4
        /*0088*/ 	.byte	0x04, 0x0a
        /*008a*/ 	.short	(.L_376 - .L_375)
	.align		4
.L_375:
        /*008c*/ 	.word	index@(.nv.constant0._Z8functioniiiPdS_)
        /*0090*/ 	.short	0x0380
        /*0092*/ 	.short	0x0020


	//----- nvinfo : EIATTR_SW_WAR
	.align		4
.L_376:
        /*0094*/ 	.byte	0x04, 0x36
        /*0096*/ 	.short	(.L_378 - .L_377)
.L_377:
        /*0098*/ 	.word	0x00000008
.L_378:


//--------------------- .nv.callgraph             --------------------------
	.section	.nv.callgraph,"",@"SHT_CUDA_CALLGRAPH"
	.align	4
	.sectionentsize	8
	.align		4
        /*0000*/ 	.word	0x00000000
	.align		4
        /*0004*/ 	.word	0xffffffff
	.align		4
        /*0008*/ 	.word	0x00000000
	.align		4
        /*000c*/ 	.word	0xfffffffe
	.align		4
        /*0010*/ 	.word	0x00000000
	.align		4
        /*0014*/ 	.word	0xfffffffd
	.align		4
        /*0018*/ 	.word	0x00000000
	.align		4
        /*001c*/ 	.word	0xfffffffc


//--------------------- .nv.constant4             --------------------------
	.section	.nv.constant4,"a",@progbits
	.align	8
	.align		8
.nv.constant4:
        /*0000*/ 	.dword	_ZN31_INTERNAL_7b54ab87_4_k_cu_block4cuda3std3__45__cpo5beginE
	.align		8
        /*0008*/ 	.dword	_ZN31_INTERNAL_7b54ab87_4_k_cu_block4cuda3std3__45__cpo3endE
	.align		8
        /*0010*/ 	.dword	_ZN31_INTERNAL_7b54ab87_4_k_cu_block4cuda3std3__45__cpo6cbeginE
	.align		8
        /*0018*/ 	.dword	_ZN31_INTERNAL_7b54ab87_4_k_cu_block4cuda3std3__45__cpo4cendE
	.align		8
        /*0020*/ 	.dword	_ZN31_INTERNAL_7b54ab87_4_k_cu_block4cuda3std3__45__cpo6rbeginE
	.align		8
        /*0028*/ 	.dword	_ZN31_INTERNAL_7b54ab87_4_k_cu_block4cuda3std3__45__cpo4rendE
	.align		8
        /*0030*/ 	.dword	_ZN31_INTERNAL_7b54ab87_4_k_cu_block4cuda3std3__45__cpo7crbeginE
	.align		8
        /*0038*/ 	.dword	_ZN31_INTERNAL_7b54ab87_4_k_cu_block4cuda3std3__45__cpo5crendE
	.align		8
        /*0040*/ 	.dword	_ZN31_INTERNAL_7b54ab87_4_k_cu_block4cuda3std3__433_GLOBAL__N__7b54ab87_4_k_cu_block6ignoreE
	.align		8
        /*0048*/ 	.dword	_ZN31_INTERNAL_7b54ab87_4_k_cu_block4cuda3std3__419piecewise_constructE
	.align		8
        /*0050*/ 	.dword	_ZN31_INTERNAL_7b54ab87_4_k_cu_block4cuda3std3__48in_placeE
	.align		8
        /*0058*/ 	.dword	_ZN31_INTERNAL_7b54ab87_4_k_cu_block4cuda3std3__420unreachable_sentinelE
	.align		8
        /*0060*/ 	.dword	_ZN31_INTERNAL_7b54ab87_4_k_cu_block4cuda3std3__47nulloptE
	.align		8
        /*0068*/ 	.dword	_ZN31_INTERNAL_7b54ab87_4_k_cu_block4cuda3std3__48unexpectE
	.align		8
        /*0070*/ 	.dword	_ZN31_INTERNAL_7b54ab87_4_k_cu_block4cuda3std6ranges3__45__cpo4swapE
	.align		8
        /*0078*/ 	.dword	_ZN31_INTERNAL_7b54ab87_4_k_cu_block4cuda3std6ranges3__45__cpo9iter_moveE
	.align		8
        /*0080*/ 	.dword	_ZN31_INTERNAL_7b54ab87_4_k_cu_block4cuda3std6ranges3__45__cpo5beginE
	.align		8
        /*0088*/ 	.dword	_ZN31_INTERNAL_7b54ab87_4_k_cu_block4cuda3std6ranges3__45__cpo3endE
	.align		8
        /*0090*/ 	.dword	_ZN31_INTERNAL_7b54ab87_4_k_cu_block4cuda3std6ranges3__45__cpo6cbeginE
	.align		8
        /*0098*/ 	.dword	_ZN31_INTERNAL_7b54ab87_4_k_cu_block4cuda3std6ranges3__45__cpo4cendE
	.align		8
        /*00a0*/ 	.dword	_ZN31_INTERNAL_7b54ab87_4_k_cu_block4cuda3std6ranges3__45__cpo7advanceE
	.align		8
        /*00a8*/ 	.dword	_ZN31_INTERNAL_7b54ab87_4_k_cu_block4cuda3std6ranges3__45__cpo9iter_swapE
	.align		8
        /*00b0*/ 	.dword	_ZN31_INTERNAL_7b54ab87_4_k_cu_block4cuda3std6ranges3__45__cpo4nextE
	.align		8
        /*00b8*/ 	.dword	_ZN31_INTERNAL_7b54ab87_4_k_cu_block4cuda3std6ranges3__45__cpo4prevE
	.align		8
        /*00c0*/ 	.dword	_ZN31_INTERNAL_7b54ab87_4_k_cu_block4cuda3std6ranges3__45__cpo4dataE
	.align		8
        /*00c8*/ 	.dword	_ZN31_INTERNAL_7b54ab87_4_k_cu_block4cuda3std6ranges3__45__cpo5cdataE
	.align		8
        /*00d0*/ 	.dword	_ZN31_INTERNAL_7b54ab87_4_k_cu_block4cuda3std6ranges3__45__cpo4sizeE
	.align		8
        /*00d8*/ 	.dword	_ZN31_INTERNAL_7b54ab87_4_k_cu_block4cuda3std6ranges3__45__cpo5ssizeE
	.align		8
        /*00e0*/ 	.dword	_ZN31_INTERNAL_7b54ab87_4_k_cu_block4cuda3std6ranges3__45__cpo8distanceE
	.align		8
        /*00e8*/ 	.dword	_ZN31_INTERNAL_7b54ab87_4_k_cu_block6thrust24THRUST_300001_SM_1000_NS8cuda_cub3parE
	.align		8
        /*00f0*/ 	.dword	_ZN31_INTERNAL_7b54ab87_4_k_cu_block6thrust24THRUST_300001_SM_1000_NS8cuda_cub10par_nosyncE
	.align		8
        /*00f8*/ 	.dword	_ZN31_INTERNAL_7b54ab87_4_k_cu_block6thrust24THRUST_300001_SM_1000_NS6system6detail10sequential3seqE
	.align		8
        /*0100*/ 	.dword	_ZN31_INTERNAL_7b54ab87_4_k_cu_block6thrust24THRUST_300001_SM_1000_NS12placeholders2_1E
	.align		8
        /*0108*/ 	.dword	_ZN31_INTERNAL_7b54ab87_4_k_cu_block6thrust24THRUST_300001_SM_1000_NS12placeholders2_2E
	.align		8
        /*0110*/ 	.dword	_ZN31_INTERNAL_7b54ab87_4_k_cu_block6thrust24THRUST_300001_SM_1000_NS12placeholders2_3E
	.align		8
        /*0118*/ 	.dword	_ZN31_INTERNAL_7b54ab87_4_k_cu_block6thrust24THRUST_300001_SM_1000_NS12placeholders2_4E
	.align		8
        /*0120*/ 	.dword	_ZN31_INTERNAL_7b54ab87_4_k_cu_block6thrust24THRUST_300001_SM_1000_NS12placeholders2_5E
	.align		8
        /*0128*/ 	.dword	_ZN31_INTERNAL_7b54ab87_4_k_cu_block6thrust24THRUST_300001_SM_1000_NS12placeholders2_6E
	.align		8
        /*0130*/ 	.dword	_ZN31_INTERNAL_7b54ab87_4_k_cu_block6thrust24THRUST_300001_SM_1000_NS12placeholders2_7E
	.align		8
        /*0138*/ 	.dword	_ZN31_INTERNAL_7b54ab87_4_k_cu_block6thrust24THRUST_300001_SM_1000_NS12placeholders2_8E
	.align		8
        /*0140*/ 	.dword	_ZN31_INTERNAL_7b54ab87_4_k_cu_block6thrust24THRUST_300001_SM_1000_NS12placeholders2_9E
	.align		8
        /*0148*/ 	.dword	_ZN31_INTERNAL_7b54ab87_4_k_cu_block6thrust24THRUST_300001_SM_1000_NS12placeholders3_10E
	.align		8
        /*0150*/ 	.dword	_ZN31_INTERNAL_7b54ab87_4_k_cu_block6thrust24THRUST_300001_SM_1000_NS3seqE


//--------------------- .text._ZN3cub18CUB_300001_SM_10006detail6reduce28DeviceReduceSingleTileKernelINS2_10policy_hubIdyN4cuda3__47maximumIdEEE10Policy1000EPdSB_iS8_ddNS5_3std3__410__identityEEEvT0_T1_T2_T3_T4_T6_ --------------------------
	.section	.text._ZN3cub18CUB_300001_SM_10006detail6reduce28DeviceReduceSingleTileKernelINS2_10policy_hubIdyN4cuda3__47maximumIdEEE10Policy1000EPdSB_iS8_ddNS5_3std3__410__identityEEEvT0_T1_T2_T3_T4_T6_,"ax",@progbits
	.align	128
        .global         _ZN3cub18CUB_300001_SM_10006detail6reduce28DeviceReduceSingleTileKernelINS2_10policy_hubIdyN4cuda3__47maximumIdEEE10Policy1000EPdSB_iS8_ddNS5_3std3__410__identityEEEvT0_T1_T2_T3_T4_T6_
        .type           _ZN3cub18CUB_300001_SM_10006detail6reduce28DeviceReduceSingleTileKernelINS2_10policy_hubIdyN4cuda3__47maximumIdEEE10Policy1000EPdSB_iS8_ddNS5_3std3__410__identityEEEvT0_T1_T2_T3_T4_T6_,@function
        .size           _ZN3cub18CUB_300001_SM_10006detail6reduce28DeviceReduceSingleTileKernelINS2_10policy_hubIdyN4cuda3__47maximumIdEEE10Policy1000EPdSB_iS8_ddNS5_3std3__410__identityEEEvT0_T1_T2_T3_T4_T6_,(.L_x_249 - _ZN3cub18CUB_300001_SM_10006detail6reduce28DeviceReduceSingleTileKernelINS2_10policy_hubIdyN4cuda3__47maximumIdEEE10Policy1000EPdSB_iS8_ddNS5_3std3__410__identityEEEvT0_T1_T2_T3_T4_T6_)
        .other          _ZN3cub18CUB_300001_SM_10006detail6reduce28DeviceReduceSingleTileKernelINS2_10policy_hubIdyN4cuda3__47maximumIdEEE10Policy1000EPdSB_iS8_ddNS5_3std3__410__identityEEEvT0_T1_T2_T3_T4_T6_,@"STO_CUDA_ENTRY STV_DEFAULT"
_ZN3cub18CUB_300001_SM_10006detail6reduce28DeviceReduceSingleTileKernelINS2_10policy_hubIdyN4cuda3__47maximumIdEEE10Policy1000EPdSB_iS8_ddNS5_3std3__410__identityEEEvT0_T1_T2_T3_T4_T6_:
.text._ZN3cub18CUB_300001_SM_10006detail6reduce28DeviceReduceSingleTileKernelINS2_10policy_hubIdyN4cuda3__47maximumIdEEE10Policy1000EPdSB_iS8_ddNS5_3std3__410__identityEEEvT0_T1_T2_T3_T4_T6_:
[----:B------:R-:W-:Y:S01]  /*0000*/  LDC R1, c[0x0][0x37c] ;  /* 0x0000df00ff017b82 */ /* 0x000fe20000000800 */
[----:B------:R-:W0:Y:S01]  /*0010*/  LDCU UR4, c[0x0][0x390] ;  /* 0x00007200ff0477ac */ /* 0x000e220008000800 */
[----:B------:R-:W1:Y:S01]  /*0020*/  LDCU.64 UR6, c[0x0][0x358] ;  /* 0x00006b00ff0677ac */ /* 0x000e620008000a00 */
[----:B0-----:R-:W-:-:S05]  /*0030*/  IMAD.U32 R4, RZ, RZ, UR4 ;  /* 0x00000004ff047e24 */ /* 0x001fca000f8e00ff */
[----:B------:R-:W-:-:S13]  /*0040*/  ISETP.NE.AND P0, PT, R4, RZ, PT ;  /* 0x000000ff0400720c */ /* 0x000fda0003f05270 */
[----:B-1----:R-:W-:Y:S05]  /*0050*/  @P0 BRA `(.L_x_0) ;  /* 0x00000000001c0947 */ /* 0x002fea0003800000 */
[----:B------:R-:W0:Y:S02]  /*0060*/  S2R R0, SR_TID.X ;  /* 0x0000000000007919 */ /* 0x000e240000002100 */
[----:B0-----:R-:W-:-:S13]  /*0070*/  ISETP.NE.AND P0, PT, R0, RZ, PT ;  /* 0x000000ff0000720c */ /* 0x001fda0003f05270 */
[----:B------:R-:W-:Y:S05]  /*0080*/  @P0 EXIT ;  /* 0x000000000000094d */ /* 0x000fea0003800000 */
[----:B------:R-:W0:Y:S08]  /*0090*/  LDC.64 R2, c[0x0][0x388] ;  /* 0x0000e200ff027b82 */ /* 0x000e300000000a00 */
[----:B------:R-:W0:Y:S02]  /*00a0*/  LDC.64 R4, c[0x0][0x398] ;  /* 0x0000e600ff047b82 */ /* 0x000e240000000a00 */
[----:B0-----:R-:W-:Y:S01]  /*00b0*/  STG.E.64 desc[UR6][R2.64], R4 ;  /* 0x0000000402007986 */ /* 0x001fe2000c101b06 */
[----:B------:R-:W-:Y:S05]  /*00c0*/  EXIT ;  /* 0x000000000000794d */ /* 0x000fea0003800000 */
.L_x_0:
[----:B------:R-:W0:Y:S01]  /*00d0*/  LDCU UR4, c[0x0][0x380] ;  /* 0x00007000ff0477ac */ /* 0x000e220008000800 */
[----:B------:R-:W-:Y:S01]  /*00e0*/  BSSY.RECONVERGENT B0, `(.L_x_1) ;  /* 0x00005b3000007945 */ /* 0x000fe20003800200 */
[----:B0-----:R-:W-:-:S09]  /*00f0*/  ULOP3.LUT UP0, URZ, UR4, 0x1f, URZ, 0xc0, !UPT ;  /* 0x0000001f04ff7892 */ /* 0x001fd2000f80c0ff */
[----:B------:R-:W-:Y:S05]  /*0100*/  BRA.U UP0, `(.L_x_2) ;  /* 0x0000002d003c7547 */ /* 0x000fea000b800000 */
[----:B------:R-:W-:-:S13]  /*0110*/  ISETP.GT.AND P0, PT, R4, 0x7ff, PT ;  /* 0x000007ff0400780c */ /* 0x000fda0003f04270 */
[----:B------:R-:W-:Y:S05]  /*0120*/  @P0 BRA `(.L_x_3) ;  /* 0x0000001400e80947 */ /* 0x000fea0003800000 */
[----:B------:R-:W0:Y:S01]  /*0130*/  S2R R3, SR_TID.X ;  /* 0x0000000000037919 */ /* 0x000e220000002100 */
[----:B------:R-:W-:Y:S01]  /*0140*/  BSSY.RECONVERGENT B1, `(.L_x_4) ;  /* 0x0000009000017945 */ /* 0x000fe20003800200 */
[----:B------:R-:W-:Y:S02]  /*0150*/  CS2R R6, SRZ ;  /* 0x0000000000067805 */ /* 0x000fe4000001ff00 */
[----:B0-----:R-:W-:Y:S01]  /*0160*/  ISETP.GE.AND P0, PT, R3, R4, PT ;  /* 0x000000040300720c */ /* 0x001fe20003f06270 */
[----:B------:R-:W-:-:S12]  /*0170*/  IMAD.MOV.U32 R5, RZ, RZ, R3 ;  /* 0x000000ffff057224 */ /* 0x000fd800078e0003 */
[----:B------:R-:W-:Y:S05]  /*0180*/  @P0 BRA `(.L_x_5) ;  /* 0x0000000000100947 */ /* 0x000fea0003800000 */
[----:B------:R-:W0:Y:S02]  /*0190*/  LDC.64 R6, c[0x0][0x380] ;  /* 0x0000e000ff067b82 */ /* 0x000e240000000a00 */
[----:B0-----:R-:W-:-:S06]  /*01a0*/  IMAD.WIDE.U32 R6, R3, 0x8, R6 ;  /* 0x0000000803067825 */ /* 0x001fcc00078e0006 */
[----:B------:R-:W5:Y:S01]  /*01b0*/  LDG.E.64.CONSTANT R6, desc[UR6][R6.64] ;  /* 0x0000000606067981 */ /* 0x000f62000c1e9b00 */
[----:B------:R-:W-:-:S07]  /*01c0*/  VIADD R5, R3, 0x100 ;  /* 0x0000010003057836 */ /* 0x000fce0000000000 */
.L_x_5:
[----:B------:R-:W-:Y:S05]  /*01d0*/  BSYNC.RECONVERGENT B1 ;  /* 0x0000000000017941 */ /* 0x000fea0003800200 */
.L_x_4:
[----:B------:R-:W-:Y:S01]  /*01e0*/  ISETP.GE.AND P0, PT, R5, R4, PT ;  /* 0x000000040500720c */ /* 0x000fe20003f06270 */
[----:B------:R-:W-:-:S12]  /*01f0*/  BSSY.RECONVERGENT B1, `(.L_x_6) ;  /* 0x00000b0000017945 */ /* 0x000fd80003800200 */
[----:B------:R-:W-:Y:S05]  /*0200*/  @P0 BRA `(.L_x_7) ;  /* 0x0000000800b80947 */ /* 0x000fea0003800000 */
[----:B------:R-:W-:Y:S01]  /*0210*/  LOP3.LUT R9, RZ, R5, RZ, 0x33, !PT ;  /* 0x00000005ff097212 */ /* 0x000fe200078e33ff */
[----:B------:R-:W-:Y:S04]  /*0220*/  BSSY.RECONVERGENT B2, `(.L_x_8) ;  /* 0x0000019000027945 */ /* 0x000fe80003800200 */
[----:B------:R-:W-:-:S05]  /*0230*/  IMAD.IADD R0, R9, 0x1, R4 ;  /* 0x0000000109007824 */ /* 0x000fca00078e0204 */
[C---:B------:R-:W-:Y:S02]  /*0240*/  LOP3.LUT R2, R0.reuse, 0x300, RZ, 0xc0, !PT ;  /* 0x0000030000027812 */ /* 0x040fe400078ec0ff */
[----:B------:R-:W-:Y:S02]  /*0250*/  ISETP.GE.U32.AND P0, PT, R0, 0x300, PT ;  /* 0x000003000000780c */ /* 0x000fe40003f06070 */
[----:B------:R-:W-:-:S13]  /*0260*/  ISETP.NE.AND P1, PT, R2, 0x300, PT ;  /* 0x000003000200780c */ /* 0x000fda0003f25270 */
[----:B------:R-:W-:Y:S05]  /*0270*/  @!P1 BRA `(.L_x_9) ;  /* 0x00000000004c9947 */ /* 0x000fea0003800000 */
[----:B------:R-:W0:Y:S01]  /*0280*/  LDC.64 R8, c[0x0][0x380] ;  /* 0x0000e000ff087b82 */ /* 0x000e220000000a00 */
[----:B------:R-:W-:-:S04]  /*0290*/  LEA.HI R0, R0, 0x1, RZ, 0x18 ;  /* 0x0000000100007811 */ /* 0x000fc800078fc0ff */
[----:B------:R-:W-:-:S05]  /*02a0*/  LOP3.LUT R0, R0, 0x3, RZ, 0xc0, !PT ;  /* 0x0000000300007812 */ /* 0x000fca00078ec0ff */
[----:B------:R-:W-:Y:S02]  /*02b0*/  IMAD.MOV R0, RZ, RZ, -R0 ;  /* 0x000000ffff007224 */ /* 0x000fe400078e0a00 */
[----:B0-----:R-:W-:-:S04]  /*02c0*/  IMAD.WIDE.U32 R8, R5, 0x8, R8 ;  /* 0x0000000805087825 */ /* 0x001fc800078e0008 */
[----:B------:R-:W-:Y:S02]  /*02d0*/  IMAD.MOV.U32 R2, RZ, RZ, R8 ;  /* 0x000000ffff027224 */ /* 0x000fe400078e0008 */
[----:B------:R-:W-:-:S07]  /*02e0*/  IMAD.MOV.U32 R11, RZ, RZ, R9 ;  /* 0x000000ffff0b7224 */ /* 0x000fce00078e0009 */
.L_x_10:
[----:B------:R-:W-:Y:S02]  /*02f0*/  IMAD.MOV.U32 R8, RZ, RZ, R2 ;  /* 0x000000ffff087224 */ /* 0x000fe400078e0002 */
[----:B------:R-:W-:-:S06]  /*0300*/  IMAD.MOV.U32 R9, RZ, RZ, R11 ;  /* 0x000000ffff097224 */ /* 0x000fcc00078e000b */
[----:B------:R-:W2:Y:S01]  /*0310*/  LDG.E.64.CONSTANT R8, desc[UR6][R8.64] ;  /* 0x0000000608087981 */ /* 0x000ea2000c1e9b00 */
[----:B------:R-:W-:Y:S01]  /*0320*/  VIADD R0, R0, 0x1 ;  /* 0x0000000100007836 */ /* 0x000fe20000000000 */
[----:B------:R-:W-:Y:S01]  /*0330*/  IADD3 R2, P3, PT, R2, 0x800, RZ ;  /* 0x0000080002027810 */ /* 0x000fe20007f7e0ff */
[----:B------:R-:W-:-:S03]  /*0340*/  VIADD R5, R5, 0x100 ;  /* 0x0000010005057836 */ /* 0x000fc60000000000 */
[----:B------:R-:W-:Y:S01]  /*0350*/  ISETP.NE.AND P2, PT, R0, RZ, PT ;  /* 0x000000ff0000720c */ /* 0x000fe20003f45270 */
[----:B------:R-:W-:Y:S01]  /*0360*/  IMAD.X R11, RZ, RZ, R11, P3 ;  /* 0x000000ffff0b7224 */ /* 0x000fe200018e060b */
[----:B--2--5:R-:W-:-:S06]  /*0370*/  DSETP.GEU.AND P1, PT, R6, R8, PT ;  /* 0x000000080600722a */ /* 0x024fcc0003f2e000 */
[----:B------:R-:W-:Y:S02]  /*0380*/  FSEL R6, R8, R6, !P1 ;  /* 0x0000000608067208 */ /* 0x000fe40004800000 */
[----:B------:R-:W-:-:S03]  /*0390*/  FSEL R7, R9, R7, !P1 ;  /* 0x0000000709077208 */ /* 0x000fc60004800000 */
[----:B------:R-:W-:Y:S05]  /*03a0*/  @P2 BRA `(.L_x_10) ;  /* 0xfffffffc00d02947 */ /* 0x000fea000383ffff */
.L_x_9:
[----:B------:R-:W-:Y:S05]  /*03b0*/  BSYNC.RECONVERGENT B2 ;  /* 0x0000000000027941 */ /* 0x000fea0003800200 */
.L_x_8:
[----:B------:R-:W-:Y:S05]  /*03c0*/  @!P0 BRA `(.L_x_7) ;  /* 0x0000000800488947 */ /* 0x000fea0003800000 */
[----:B------:R-:W-:Y:S01]  /*03d0*/  IMAD.IADD R0, R4, 0x1, -R5 ;  /* 0x0000000104007824 */ /* 0x000fe200078e0a05 */
[----:B------:R-:W-:Y:S01]  /*03e0*/  BSSY.RECONVERGENT B2, `(.L_x_11) ;  /* 0x0000051000027945 */ /* 0x000fe20003800200 */
[----:B------:R-:W-:-:S03]  /*03f0*/  PLOP3.LUT P0, PT, PT, PT, PT, 0x80, 0x8 ;  /* 0x000000000008781c */ /* 0x000fc60003f0f070 */
[----:B------:R-:W-:-:S13]  /*0400*/  ISETP.GT.AND P1, PT, R0, 0xc00, PT ;  /* 0x00000c000000780c */ /* 0x000fda0003f24270 */
[----:B------:R-:W-:Y:S05]  /*0410*/  @!P1 BRA `(.L_x_12) ;  /* 0x0000000400349947 */ /* 0x000fea0003800000 */
[----:B------:R-:W0:Y:S01]  /*0420*/  LDC.64 R8, c[0x0][0x380] ;  /* 0x0000e000ff087b82 */ /* 0x000e220000000a00 */
[----:B------:R-:W-:Y:S01]  /*0430*/  PLOP3.LUT P0, PT, PT, PT, PT, 0x8, 0x80 ;  /* 0x000000000080781c */ /* 0x000fe20003f0e170 */
[----:B------:R-:W-:-:S12]  /*0440*/  VIADD R0, R4, 0xfffff400 ;  /* 0xfffff40004007836 */ /* 0x000fd80000000000 */
.L_x_13:
[----:B0-----:R-:W-:-:S05]  /*0450*/  IMAD.WIDE R30, R5, 0x8, R8 ;  /* 0x00000008051e7825 */ /* 0x001fca00078e0208 */
[----:B------:R-:W2:Y:S04]  /*0460*/  LDG.E.64.CONSTANT R10, desc[UR6][R30.64] ;  /* 0x000000061e0a7981 */ /* 0x000ea8000c1e9b00 */
[----:B------:R-:W3:Y:S04]  /*0470*/  LDG.E.64.CONSTANT R12, desc[UR6][R30.64+0x800] ;  /* 0x000800061e0c7981 */ /* 0x000ee8000c1e9b00 */
[----:B------:R-:W4:Y:S01]  /*0480*/  LDG.E.64.CONSTANT R14, desc[UR6][R30.64+0x1000] ;  /* 0x001000061e0e7981 */ /* 0x000f22000c1e9b00 */
[----:B------:R-:W-:-:S03]  /*0490*/  VIADD R39, R5, 0x400 ;  /* 0x0000040005277836 */ /* 0x000fc60000000000 */
[----:B------:R-:W4:Y:S01]  /*04a0*/  LDG.E.64.CONSTANT R16, desc[UR6][R30.64+0x1800] ;  /* 0x001800061e107981 */ /* 0x000f22000c1e9b00 */
[----:B------:R-:W-:-:S05]  /*04b0*/  IMAD.WIDE R38, R39, 0x8, R8 ;  /* 0x0000000827267825 */ /* 0x000fca00078e0208 */
[----:B------:R-:W4:Y:S04]  /*04c0*/  LDG.E.64.CONSTANT R18, desc[UR6][R38.64] ;  /* 0x0000000626127981 */ /* 0x000f28000c1e9b00 */
[----:B------:R-:W4:Y:S04]  /*04d0*/  LDG.E.64.CONSTANT R20, desc[UR6][R38.64+0x800] ;  /* 0x0008000626147981 */ /* 0x000f28000c1e9b00 */
        /* <DEDUP_REMOVED lines=12> */
[----:B------:R-:W4:Y:S04]  /*05a0*/  LDG.E.64.CONSTANT R38, desc[UR6][R44.64+0x1000] ;  /* 0x001000062c267981 */ /* 0x000f28000c1e9b00 */
[----:B------:R-:W4:Y:S01]  /*05b0*/  LDG.E.64.CONSTANT R40, desc[UR6][R44.64+0x1800] ;  /* 0x001800062c287981 */ /* 0x000f22000c1e9b00 */
[----:B------:R-:W-:-:S05]  /*05c0*/  VIADD R5, R5, 0x1000 ;  /* 0x0000100005057836 */ /* 0x000fca0000000000 */
[----:B------:R-:W-:Y:S01]  /*05d0*/  ISETP.GE.AND P2, PT, R5, R0, PT ;  /* 0x000000000500720c */ /* 0x000fe20003f46270 */
[----:B--2--5:R-:W-:-:S06]  /*05e0*/  DSETP.GEU.AND P1, PT, R6, R10, PT ;  /* 0x0000000a0600722a */ /* 0x024fcc0003f2e000 */
[----:B------:R-:W-:Y:S02]  /*05f0*/  FSEL R6, R10, R6, !P1 ;  /* 0x000000060a067208 */ /* 0x000fe40004800000 */
[----:B------:R-:W-:-:S06]  /*0600*/  FSEL R7, R11, R7, !P1 ;  /* 0x000000070b077208 */ /* 0x000fcc0004800000 */
[----:B---3--:R-:W-:-:S06]  /*0610*/  DSETP.GEU.AND P1, PT, R6, R12, PT ;  /* 0x0000000c0600722a */ /* 0x008fcc0003f2e000 */
[----:B------:R-:W-:Y:S02]  /*0620*/  FSEL R6, R12, R6, !P1 ;  /* 0x000000060c067208 */ /* 0x000fe40004800000 */
[----:B------:R-:W-:-:S06]  /*0630*/  FSEL R7, R13, R7, !P1 ;  /* 0x000000070d077208 */ /* 0x000fcc0004800000 */
[----:B----4-:R-:W-:-:S06]  /*0640*/  DSETP.GEU.AND P1, PT, R6, R14, PT ;  /* 0x0000000e0600722a */ /* 0x010fcc0003f2e000 */
[----:B------:R-:W-:Y:S02]  /*0650*/  FSEL R6, R14, R6, !P1 ;  /* 0x000000060e067208 */ /* 0x000fe40004800000 */
[----:B------:R-:W-:-:S06]  /*0660*/  FSEL R7, R15, R7, !P1 ;  /* 0x000000070f077208 */ /* 0x000fcc0004800000 */
[----:B------:R-:W-:-:S06]  /*0670*/  DSETP.GEU.AND P1, PT, R6, R16, PT ;  /* 0x000000100600722a */ /* 0x000fcc0003f2e000 */
        /* <DEDUP_REMOVED lines=37> */
[----:B------:R-:W-:Y:S01]  /*08d0*/  FSEL R7, R41, R7, !P1 ;  /* 0x0000000729077208 */ /* 0x000fe20004800000 */
[----:B------:R-:W-:Y:S06]  /*08e0*/  @!P2 BRA `(.L_x_13) ;  /* 0xfffffff800d8a947 */ /* 0x000fec000383ffff */
.L_x_12:
[----:B------:R-:W-:Y:S05]  /*08f0*/  BSYNC.RECONVERGENT B2 ;  /* 0x0000000000027941 */ /* 0x000fea0003800200 */
.L_x_11:
[----:B------:R-:W-:Y:S01]  /*0900*/  IMAD.IADD R0, R4, 0x1, -R5 ;  /* 0x0000000104007824 */ /* 0x000fe200078e0a05 */
[----:B------:R-:W-:Y:S04]  /*0910*/  BSSY.RECONVERGENT B2, `(.L_x_14) ;  /* 0x0000029000027945 */ /* 0x000fe80003800200 */
[----:B------:R-:W-:-:S13]  /*0920*/  ISETP.GT.AND P1, PT, R0, 0x400, PT ;  /* 0x000004000000780c */ /* 0x000fda0003f24270 */
[----:B------:R-:W-:Y:S05]  /*0930*/  @!P1 BRA `(.L_x_15) ;  /* 0x0000000000989947 */ /* 0x000fea0003800000 */
[----:B------:R-:W0:Y:S02]  /*0940*/  LDC.64 R18, c[0x0][0x380] ;  /* 0x0000e000ff127b82 */ /* 0x000e240000000a00 */
        /* <DEDUP_REMOVED lines=11> */
[----:B------:R-:W-:Y:S01]  /*0a00*/  VIADD R5, R5, 0x800 ;  /* 0x0000080005057836 */ /* 0x000fe20000000000 */
        /* <DEDUP_REMOVED lines=20> */
[----:B------:R-:W-:Y:S02]  /*0b50*/  FSEL R7, R25, R7, !P0 ;  /* 0x0000000719077208 */ /* 0x000fe40004000000 */
[----:B------:R-:W-:-:S04]  /*0b60*/  PLOP3.LUT P0, PT, PT, PT, PT, 0x8, 0x80 ;  /* 0x000000000080781c */ /* 0x000fc80003f0e170 */
[----:B------:R-:W-:-:S06]  /*0b70*/  DSETP.GEU.AND P1, PT, R6, R26, PT ;  /* 0x0000001a0600722a */ /* 0x000fcc0003f2e000 */
[----:B------:R-:W-:Y:S02]  /*0b80*/  FSEL R6, R26, R6, !P1 ;  /* 0x000000061a067208 */ /* 0x000fe40004800000 */
[----:B------:R-:W-:-:S07]  /*0b90*/  FSEL R7, R27, R7, !P1 ;  /* 0x000000071b077208 */ /* 0x000fce0004800000 */
.L_x_15:
[----:B------:R-:W-:Y:S05]  /*0ba0*/  BSYNC.RECONVERGENT B2 ;  /* 0x0000000000027941 */ /* 0x000fea0003800200 */
.L_x_14:
[----:B------:R-:W-:-:S13]  /*0bb0*/  ISETP.LT.OR P0, PT, R5, R4, P0 ;  /* 0x000000040500720c */ /* 0x000fda0000701670 */
[----:B------:R-:W-:Y:S05]  /*0bc0*/  @!P0 BRA `(.L_x_7) ;  /* 0x0000000000488947 */ /* 0x000fea0003800000 */
[----:B------:R-:W0:Y:S02]  /*0bd0*/  LDC.64 R8, c[0x0][0x380] ;  /* 0x0000e000ff087b82 */ /* 0x000e240000000a00 */
[----:B0-----:R-:W-:-:S05]  /*0be0*/  IMAD.WIDE R8, R5, 0x8, R8 ;  /* 0x0000000805087825 */ /* 0x001fca00078e0208 */
[----:B------:R-:W2:Y:S04]  /*0bf0*/  LDG.E.64.CONSTANT R10, desc[UR6][R8.64] ;  /* 0x00000006080a7981 */ /* 0x000ea8000c1e9b00 */
[----:B------:R-:W3:Y:S04]  /*0c00*/  LDG.E.64.CONSTANT R12, desc[UR6][R8.64+0x800] ;  /* 0x00080006080c7981 */ /* 0x000ee8000c1e9b00 */
[----:B------:R-:W4:Y:S04]  /*0c10*/  LDG.E.64.CONSTANT R14, desc[UR6][R8.64+0x1000] ;  /* 0x00100006080e7981 */ /* 0x000f28000c1e9b00 */
[----:B------:R-:W4:Y:S01]  /*0c20*/  LDG.E.64.CONSTANT R16, desc[UR6][R8.64+0x1800] ;  /* 0x0018000608107981 */ /* 0x000f22000c1e9b00 */
        /* <DEDUP_REMOVED lines=11> */
[----:B------:R-:W-:-:S07]  /*0ce0*/  FSEL R7, R17, R7, !P0 ;  /* 0x0000000711077208 */ /* 0x000fce0004000000 */
.L_x_7:
[----:B------:R-:W-:Y:S05]  /*0cf0*/  BSYNC.RECONVERGENT B1 ;  /* 0x0000000000017941 */ /* 0x000fea0003800200 */
.L_x_6:
[----:B------:R-:W-:-:S13]  /*0d00*/  ISETP.GE.AND P0, PT, R4, 0x100, PT ;  /* 0x000001000400780c */ /* 0x000fda0003f06270 */
[----:B------:R-:W-:Y:S05]  /*0d10*/  @!P0 BRA `(.L_x_16) ;  /* 0x00000004003c8947 */ /* 0x000fea0003800000 */
[----:B------:R-:W0:Y:S01]  /*0d20*/  S2R R8, SR_LANEID ;  /* 0x0000000000087919 */ /* 0x000e220000000000 */
[----:B-----5:R-:W-:Y:S04]  /*0d30*/  SHFL.DOWN PT, R4, R6, 0x1, 0x1f ;  /* 0x08201f0006047f89 */ /* 0x020fe800000e0000 */
[----:B------:R-:W1:Y:S02]  /*0d40*/  SHFL.DOWN PT, R5, R7, 0x1, 0x1f ;  /* 0x08201f0007057f89 */ /* 0x000e6400000e0000 */
[----:B-1----:R-:W-:Y:S01]  /*0d50*/  DSETP.GEU.AND P1, PT, R6, R4, PT ;  /* 0x000000040600722a */ /* 0x002fe20003f2e000 */
[C---:B0-----:R-:W-:Y:S02]  /*0d60*/  ISETP.GT.AND P0, PT, R8.reuse, 0x1e, PT ;  /* 0x0000001e0800780c */ /* 0x041fe40003f04270 */
[----:B------:R-:W-:-:S03]  /*0d70*/  ISETP.NE.AND P2, PT, R8, RZ, PT ;  /* 0x000000ff0800720c */ /* 0x000fc60003f45270 */
[----:B------:R-:W-:Y:S02]  /*0d80*/  FSEL R9, R4, R6, !P1 ;  /* 0x0000000604097208 */ /* 0x000fe40004800000 */
[----:B------:R-:W-:Y:S02]  /*0d90*/  FSEL R5, R5, R7, !P1 ;  /* 0x0000000705057208 */ /* 0x000fe40004800000 */
[----:B------:R-:W-:Y:S02]  /*0da0*/  FSEL R6, R6, R9, P0 ;  /* 0x0000000906067208 */ /* 0x000fe40000000000 */
[----:B------:R-:W-:Y:S02]  /*0db0*/  FSEL R11, R7, R5, P0 ;  /* 0x00000005070b7208 */ /* 0x000fe40000000000 */
[----:B------:R-:W-:Y:S01]  /*0dc0*/  ISETP.GT.AND P0, PT, R8, 0x1d, PT ;  /* 0x0000001d0800780c */ /* 0x000fe20003f04270 */
[----:B------:R-:W-:Y:S01]  /*0dd0*/  SHFL.DOWN PT, R4, R6, 0x2, 0x1f ;  /* 0x08401f0006047f89 */ /* 0x000fe200000e0000 */
[----:B------:R-:W-:Y:S01]  /*0de0*/  @!P2 MOV R2, 0x400 ;  /* 0x000004000002a802 */ /* 0x000fe20000000f00 */
[----:B------:R-:W-:Y:S01]  /*0df0*/  IMAD.MOV.U32 R7, RZ, RZ, R11 ;  /* 0x000000ffff077224 */ /* 0x000fe200078e000b */
[----:B------:R-:W-:Y:S01]  /*0e00*/  @!P2 SHF.R.U32.HI R0, RZ, 0x2, R3 ;  /* 0x00000002ff00a819 */ /* 0x000fe20000011603 */
[----:B------:R-:W0:Y:S03]  /*0e10*/  SHFL.DOWN PT, R5, R11, 0x2, 0x1f ;  /* 0x08401f000b057f89 */ /* 0x000e2600000e0000 */
[----:B------:R-:W-:Y:S01]  /*0e20*/  @!P2 LOP3.LUT R0, R0, 0xf8, RZ, 0xc0, !PT ;  /* 0x000000f80000a812 */ /* 0x000fe200078ec0ff */
[----:B------:R-:W1:Y:S01]  /*0e30*/  @!P2 S2R R9, SR_CgaCtaId ;  /* 0x000000000009a919 */ /* 0x000e620000008800 */
[----:B0-----:R-:W-:-:S06]  /*0e40*/  DSETP.GEU.AND P1, PT, R6, R4, PT ;  /* 0x000000040600722a */ /* 0x001fcc0003f2e000 */
[----:B------:R-:W-:Y:S02]  /*0e50*/  @!P0 FSEL R6, R4, R6, !P1 ;  /* 0x0000000604068208 */ /* 0x000fe40004800000 */
[----:B------:R-:W-:Y:S02]  /*0e60*/  @!P0 FSEL R11, R5, R11, !P1 ;  /* 0x0000000b050b8208 */ /* 0x000fe40004800000 */
[----:B------:R-:W-:Y:S01]  /*0e70*/  ISETP.GT.AND P0, PT, R8, 0x1b, PT ;  /* 0x0000001b0800780c */ /* 0x000fe20003f04270 */
[----:B------:R-:W-:Y:S02]  /*0e80*/  SHFL.DOWN PT, R4, R6, 0x4, 0x1f ;  /* 0x08801f0006047f89 */ /* 0x000fe400000e0000 */
[----:B------:R-:W-:Y:S02]  /*0e90*/  IMAD.MOV.U32 R7, RZ, RZ, R11 ;  /* 0x000000ffff077224 */ /* 0x000fe400078e000b */
[----:B------:R-:W0:Y:S04]  /*0ea0*/  SHFL.DOWN PT, R5, R11, 0x4, 0x1f ;  /* 0x08801f000b057f89 */ /* 0x000e2800000e0000 */
        /* <DEDUP_REMOVED lines=14> */
[----:B0-----:R-:W-:Y:S01]  /*0f90*/  DSETP.GEU.AND P0, PT, R6, R4, PT ;  /* 0x000000040600722a */ /* 0x001fe20003f0e000 */
[----:B-1----:R-:W-:-:S05]  /*0fa0*/  @!P2 LEA R7, R9, R2, 0x18 ;  /* 0x000000020907a211 */ /* 0x002fca00078ec0ff */
[----:B------:R-:W-:Y:S01]  /*0fb0*/  FSEL R4, R4, R6, !P0 ;  /* 0x0000000604047208 */ /* 0x000fe20004000000 */
[----:B------:R-:W-:Y:S01]  /*0fc0*/  @!P2 IMAD.IADD R9, R0, 0x1, R7 ;  /* 0x000000010009a824 */ /* 0x000fe200078e0207 */
[----:B------:R-:W-:Y:S02]  /*0fd0*/  FSEL R5, R5, R11, !P0 ;  /* 0x0000000b05057208 */ /* 0x000fe40004000000 */
[----:B------:R-:W-:Y:S02]  /*0fe0*/  ISETP.NE.AND P0, PT, R3, RZ, PT ;  /* 0x000000ff0300720c */ /* 0x000fe40003f05270 */
[----:B------:R-:W-:Y:S01]  /*0ff0*/  FSEL R6, R6, R4, P1 ;  /* 0x0000000406067208 */ /* 0x000fe20000800000 */
[----:B------:R3:W-:Y:S01]  /*1000*/  @!P2 STS.64 [R9+0x8], R4 ;  /* 0x000008040900a388 */ /* 0x0007e20000000a00 */
[----:B------:R-:W-:Y:S01]  /*1010*/  FSEL R7, R11, R5, P1 ;  /* 0x000000050b077208 */ /* 0x000fe20000800000 */
[----:B------:R-:W-:Y:S08]  /*1020*/  BAR.SYNC.DEFER_BLOCKING 0x0 ;  /* 0x0000000000007b1d */ /* 0x000ff00000010000 */
[----:B------:R-:W-:Y:S05]  /*1030*/  @P0 BRA `(.L_x_17) ;  /* 0x0000004800f40947 */ /* 0x000fea0003800000 */
[----:B------:R-:W0:Y:S01]  /*1040*/  S2UR UR5, SR_CgaCtaId ;  /* 0x00000000000579c3 */ /* 0x000e220000008800 */
[----:B------:R-:W-:Y:S02]  /*1050*/  UMOV UR4, 0x400 ;  /* 0x0000040000047882 */ /* 0x000fe40000000000 */
[----:B0-----:R-:W-:-:S09]  /*1060*/  ULEA UR4, UR5, UR4, 0x18 ;  /* 0x0000000405047291 */ /* 0x001fd2000f8ec0ff */
[----:B---3--:R-:W0:Y:S04]  /*1070*/  LDS.128 R8, [UR4+0x10] ;  /* 0x00001004ff087984 */ /* 0x008e280008000c00 */
[----:B------:R-:W1:Y:S01]  /*1080*/  LDS.128 R12, [UR4+0x20] ;  /* 0x00002004ff0c7984 */ /* 0x000e620008000c00 */
[----:B0-----:R-:W-:-:S06]  /*1090*/  DSETP.GEU.AND P1, PT, R6, R8, PT ;  /* 0x000000080600722a */ /* 0x001fcc0003f2e000 */
[----:B------:R-:W-:Y:S02]  /*10a0*/  FSEL R2, R8, R6, !P1 ;  /* 0x0000000608027208 */ /* 0x000fe40004800000 */
[----:B------:R-:W-:Y:S02]  /*10b0*/  FSEL R3, R9, R7, !P1 ;  /* 0x0000000709037208 */ /* 0x000fe40004800000 */
[----:B------:R-:W0:Y:S04]  /*10c0*/  LDS.128 R4, [UR4+0x30] ;  /* 0x00003004ff047984 */ /* 0x000e280008000c00 */
[----:B------:R-:W-:-:S06]  /*10d0*/  DSETP.GEU.AND P1, PT, R2, R10, PT ;  /* 0x0000000a0200722a */ /* 0x000fcc0003f2e000 */
[----:B------:R-:W-:Y:S02]  /*10e0*/  FSEL R2, R10, R2, !P1 ;  /* 0x000000020a027208 */ /* 0x000fe40004800000 */
[----:B------:R-:W-:-:S06]  /*10f0*/  FSEL R3, R11, R3, !P1 ;  /* 0x000000030b037208 */ /* 0x000fcc0004800000 */
[----:B-1----:R-:W-:-:S06]  /*1100*/  DSETP.GEU.AND P1, PT, R2, R12, PT ;  /* 0x0000000c0200722a */ /* 0x002fcc0003f2e000 */
[----:B------:R-:W-:Y:S02]  /*1110*/  FSEL R8, R12, R2, !P1 ;  /* 0x000000020c087208 */ /* 0x000fe40004800000 */
[----:B------:R-:W-:Y:S02]  /*1120*/  FSEL R9, R13, R3, !P1 ;  /* 0x000000030d097208 */ /* 0x000fe40004800000 */
[----:B------:R-:W1:Y:S04]  /*1130*/  LDS.64 R2, [UR4+0x40] ;  /* 0x00004004ff027984 */ /* 0x000e680008000a00 */
[----:B------:R-:W-:-:S06]  /*1140*/  DSETP.GEU.AND P1, PT, R8, R14, PT ;  /* 0x0000000e0800722a */ /* 0x000fcc0003f2e000 */
[----:B------:R-:W-:Y:S02]  /*1150*/  FSEL R8, R14, R8, !P1 ;  /* 0x000000080e087208 */ /* 0x000fe40004800000 */
[----:B------:R-:W-:-:S06]  /*1160*/  FSEL R9, R15, R9, !P1 ;  /* 0x000000090f097208 */ /* 0x000fcc0004800000 */
[----:B0-----:R-:W-:-:S06]  /*1170*/  DSETP.GEU.AND P1, PT, R8, R4, PT ;  /* 0x000000040800722a */ /* 0x001fcc0003f2e000 */
[----:B------:R-:W-:Y:S02]  /*1180*/  FSEL R4, R4, R8, !P1 ;  /* 0x0000000804047208 */ /* 0x000fe40004800000 */
[----:B------:R-:W-:-:S06]  /*1190*/  FSEL R5, R5, R9, !P1 ;  /* 0x0000000905057208 */ /* 0x000fcc0004800000 */
[----:B------:R-:W-:-:S06]  /*11a0*/  DSETP.GEU.AND P1, PT, R4, R6, PT ;  /* 0x000000060400722a */ /* 0x000fcc0003f2e000 */
[----:B------:R-:W-:Y:S02]  /*11b0*/  FSEL R4, R6, R4, !P1 ;  /* 0x0000000406047208 */ /* 0x000fe40004800000 */
[----:B------:R-:W-:-:S06]  /*11c0*/  FSEL R5, R7, R5, !P1 ;  /* 0x0000000507057208 */ /* 0x000fcc0004800000 */
[----:B-1----:R-:W-:-:S06]  /*11d0*/  DSETP.GEU.AND P1, PT, R4, R2, PT ;  /* 0x000000020400722a */ /* 0x002fcc0003f2e000 */
[----:B------:R-:W-:Y:S02]  /*11e0*/  FSEL R6, R2, R4, !P1 ;  /* 0x0000000402067208 */ /* 0x000fe40004800000 */
[----:B------:R-:W-:Y:S01]  /*11f0*/  FSEL R7, R3, R5, !P1 ;  /* 0x0000000503077208 */ /* 0x000fe20004800000 */
[----:B------:R-:W-:Y:S06]  /*1200*/  BRA `(.L_x_17) ;  /* 0x0000004800807947 */ /* 0x000fec0003800000 */
.L_x_16:
[----:B------:R-:W-:Y:S01]  /*1210*/  LOP3.LUT R0, R3, 0x3e0, RZ, 0xc0, !PT ;  /* 0x000003e003007812 */ /* 0x000fe200078ec0ff */
[----:B------:R-:W0:Y:S03]  /*1220*/  S2R R10, SR_LANEID ;  /* 0x00000000000a7919 */ /* 0x000e260000000000 */
[----:B------:R-:W-:Y:S01]  /*1230*/  LOP3.LUT R9, RZ, R0, RZ, 0x33, !PT ;  /* 0x00000000ff097212 */ /* 0x000fe200078e33ff */
[----:B------:R-:W-:-:S04]  /*1240*/  VIADD R5, R0, 0x20 ;  /* 0x0000002000057836 */ /* 0x000fc80000000000 */
[----:B------:R-:W-:Y:S01]  /*1250*/  IMAD.IADD R9, R9, 0x1, R4 ;  /* 0x0000000109097824 */ /* 0x000fe200078e0204 */
[----:B------:R-:W-:-:S04]  /*1260*/  ISETP.GT.AND P0, PT, R5, R4, PT ;  /* 0x000000040500720c */ /* 0x000fc80003f04270 */
[----:B------:R-:W-:-:S05]  /*1270*/  SEL R5, R9, 0x1f, P0 ;  /* 0x0000001f09057807 */ /* 0x000fca0000000000 */
[----:B-----5:R-:W-:Y:S04]  /*1280*/  SHFL.DOWN PT, R8, R6, 0x1, R5 ;  /* 0x0820000006087989 */ /* 0x020fe800000e0005 */
[----:B------:R-:W1:Y:S01]  /*1290*/  SHFL.DOWN PT, R9, R7, 0x1, R5 ;  /* 0x0820000007097989 */ /* 0x000e6200000e0005 */
[C---:B0-----:R-:W-:Y:S01]  /*12a0*/  ISETP.GE.AND P0, PT, R10.reuse, R5, PT ;  /* 0x000000050a00720c */ /* 0x041fe20003f06270 */
[----:B------:R-:W-:Y:S01]  /*12b0*/  VIADD R0, R10, 0x2 ;  /* 0x000000020a007836 */ /* 0x000fe20000000000 */
[----:B-1----:R-:W-:-:S06]  /*12c0*/  DSETP.GEU.AND P1, PT, R6, R8, PT ;  /* 0x000000080600722a */ /* 0x002fcc0003f2e000 */
[-C--:B------:R-:W-:Y:S02]  /*12d0*/  FSEL R11, R8, R6.reuse, !P1 ;  /* 0x00000006080b7208 */ /* 0x080fe40004800000 */
[-C--:B------:R-:W-:Y:S02]  /*12e0*/  FSEL R9, R9, R7.reuse, !P1 ;  /* 0x0000000709097208 */ /* 0x080fe40004800000 */
[----:B------:R-:W-:Y:S02]  /*12f0*/  FSEL R2, R11, R6, !P0 ;  /* 0x000000060b027208 */ /* 0x000fe40004000000 */
[----:B------:R-:W-:Y:S02]  /*1300*/  FSEL R11, R9, R7, !P0 ;  /* 0x00000007090b7208 */ /* 0x000fe40004000000 */
[----:B------:R-:W-:Y:S01]  /*1310*/  ISETP.GT.AND P0, PT, R0, R5, PT ;  /* 0x000000050000720c */ /* 0x000fe20003f04270 */
[----:B------:R-:W-:Y:S01]  /*1320*/  SHFL.DOWN PT, R8, R2, 0x2, R5 ;  /* 0x0840000002087989 */ /* 0x000fe200000e0005 */
[----:B------:R-:W-:-:S02]  /*1330*/  IMAD.MOV.U32 R6, RZ, RZ, R2 ;  /* 0x000000ffff067224 */ /* 0x000fc400078e0002 */
[----:B------:R-:W-:Y:S01]  /*1340*/  IMAD.MOV.U32 R7, RZ, RZ, R11 ;  /* 0x000000ffff077224 */ /* 0x000fe200078e000b */
[----:B------:R-:W0:Y:S01]  /*1350*/  SHFL.DOWN PT, R9, R11, 0x2, R5 ;  /* 0x084000000b097989 */ /* 0x000e2200000e0005 */
[----:B------:R-:W-:-:S04]  /*1360*/  VIADD R0, R10, 0x4 ;  /* 0x000000040a007836 */ /* 0x000fc80000000000 */
[----:B0-----:R-:W-:-:S06]  /*1370*/  DSETP.GEU.AND P1, PT, R6, R8, PT ;  /* 0x000000080600722a */ /* 0x001fcc0003f2e000 */
[----:B------:R-:W-:Y:S02]  /*1380*/  @!P0 FSEL R2, R8, R2, !P1 ;  /* 0x0000000208028208 */ /* 0x000fe40004800000 */
[----:B------:R-:W-:Y:S02]  /*1390*/  @!P0 FSEL R11, R9, R11, !P1 ;  /* 0x0000000b090b8208 */ /* 0x000fe40004800000 */
[----:B------:R-:W-:Y:S01]  /*13a0*/  ISETP.GT.AND P0, PT, R0, R5, PT ;  /* 0x000000050000720c */ /* 0x000fe20003f04270 */
[----:B------:R-:W-:Y:S01]  /*13b0*/  SHFL.DOWN PT, R6, R2, 0x4, R5 ;  /* 0x0880000002067989 */ /* 0x000fe200000e0005 */
[----:B------:R-:W-:Y:S02]  /*13c0*/  IMAD.MOV.U32 R8, RZ, RZ, R2 ;  /* 0x000000ffff087224 */ /* 0x000fe400078e0002 */
        /* <DEDUP_REMOVED lines=8> */
[----:B------:R-:W-:Y:S01]  /*1450*/  IMAD.MOV.U32 R8, RZ, RZ, R2 ;  /* 0x000000ffff087224 */ /* 0x000fe200078e0002 */
[C---:B------:R-:W-:Y:S01]  /*1460*/  ISETP.NE.AND P0, PT, R10.reuse, RZ, PT ;  /* 0x000000ff0a00720c */ /* 0x040fe20003f05270 */
[----:B------:R-:W-:Y:S01]  /*1470*/  IMAD.MOV.U32 R9, RZ, RZ, R11 ;  /* 0x000000ffff097224 */ /* 0x000fe200078e000b */
[----:B------:R-:W0:Y:S01]  /*1480*/  SHFL.DOWN PT, R7, R11, 0x8, R5 ;  /* 0x090000000b077989 */ /* 0x000e2200000e0005 */
[----:B------:R-:W-:-:S10]  /*1490*/  VIADD R0, R10, 0x10 ;  /* 0x000000100a007836 */ /* 0x000fd40000000000 */
[----:B------:R-:W1:Y:S01]  /*14a0*/  @!P0 S2R R13, SR_CgaCtaId ;  /* 0x00000000000d8919 */ /* 0x000e620000008800 */
[----:B0-----:R-:W-:-:S06]  /*14b0*/  DSETP.GEU.AND P2, PT, R8, R6, PT ;  /* 0x000000060800722a */ /* 0x001fcc0003f4e000 */
[----:B------:R-:W-:Y:S02]  /*14c0*/  @!P1 FSEL R2, R6, R2, !P2 ;  /* 0x0000000206029208 */ /* 0x000fe40005000000 */
[----:B------:R-:W-:Y:S02]  /*14d0*/  @!P1 FSEL R11, R7, R11, !P2 ;  /* 0x0000000b070b9208 */ /* 0x000fe40005000000 */
[----:B------:R-:W-:Y:S01]  /*14e0*/  ISETP.GT.AND P1, PT, R0, R5, PT ;  /* 0x000000050000720c */ /* 0x000fe20003f24270 */
[----:B------:R-:W-:Y:S01]  /*14f0*/  SHFL.DOWN PT, R6, R2, 0x10, R5 ;  /* 0x0a00000002067989 */ /* 0x000fe200000e0005 */
[----:B------:R-:W-:Y:S01]  /*1500*/  IMAD.MOV.U32 R8, RZ, RZ, R2 ;  /* 0x000000ffff087224 */ /* 0x000fe200078e0002 */
[----:B------:R-:W-:Y:S01]  /*1510*/  @!P0 SHF.R.U32.HI R0, RZ, 0x2, R3 ;  /* 0x00000002ff008819 */ /* 0x000fe20000011603 */
[----:B------:R-:W-:Y:S01]  /*1520*/  IMAD.MOV.U32 R9, RZ, RZ, R11 ;  /* 0x000000ffff097224 */ /* 0x000fe200078e000b */
[----:B------:R-:W0:Y:S02]  /*1530*/  SHFL.DOWN PT, R7, R11, 0x10, R5 ;  /* 0x0a0000000b077989 */ /* 0x000e2400000e0005 */
[----:B------:R-:W-:-:S03]  /*1540*/  @!P0 LOP3.LUT R0, R0, 0xf8, RZ, 0xc0, !PT ;  /* 0x000000f800008812 */ /* 0x000fc600078ec0ff */
[----:B0-----:R-:W-:Y:S01]  /*1550*/  DSETP.GEU.AND P2, PT, R8, R6, PT ;  /* 0x000000060800722a */ /* 0x001fe20003f4e000 */
[----:B------:R-:W-:-:S04]  /*1560*/  @!P0 MOV R8, 0x400 ;  /* 0x0000040000088802 */ /* 0x000fc80000000f00 */
[----:B-1----:R-:W-:Y:S02]  /*1570*/  @!P0 LEA R13, R13, R8, 0x18 ;  /* 0x000000080d0d8211 */ /* 0x002fe400078ec0ff */
[----:B------:R-:W-:Y:S02]  /*1580*/  @!P1 FSEL R2, R6, R2, !P2 ;  /* 0x0000000206029208 */ /* 0x000fe40005000000 */
[----:B------:R-:W-:Y:S01]  /*1590*/  @!P1 FSEL R11, R7, R11, !P2 ;  /* 0x0000000b070b9208 */ /* 0x000fe20005000000 */
[----:B------:R-:W-:Y:S02]  /*15a0*/  @!P0 IMAD.IADD R13, R0, 0x1, R13 ;  /* 0x00000001000d8824 */ /* 0x000fe400078e020d */
[----:B------:R-:W-:Y:S02]  /*15b0*/  IMAD.MOV.U32 R6, RZ, RZ, R2 ;  /* 0x000000ffff067224 */ /* 0x000fe400078e0002 */
[----:B------:R-:W-:-:S05]  /*15c0*/  IMAD.MOV.U32 R7, RZ, RZ, R11 ;  /* 0x000000ffff077224 */ /* 0x000fca00078e000b */
[----:B------:R3:W-:Y:S01]  /*15d0*/  @!P0 STS.64 [R13+0x8], R6 ;  /* 0x000008060d008388 */ /* 0x0007e20000000a00 */
[----:B------:R-:W-:Y:S01]  /*15e0*/  BAR.SYNC.DEFER_BLOCKING 0x0 ;  /* 0x0000000000007b1d */ /* 0x000fe20000010000 */
[----:B------:R-:W-:-:S13]  /*15f0*/  ISETP.NE.AND P0, PT, R3, RZ, PT ;  /* 0x000000ff0300720c */ /* 0x000fda0003f05270 */
[----:B---3--:R-:W-:Y:S05]  /*1600*/  @P0 BRA `(.L_x_17) ;  /* 0x0000004400800947 */ /* 0x008fea0003800000 */
[----:B------:R-:W0:Y:S01]  /*1610*/  S2UR UR5, SR_CgaCtaId ;  /* 0x00000000000579c3 */ /* 0x000e220000008800 */
[----:B------:R-:W-:Y:S01]  /*1620*/  UMOV UR4, 0x400 ;  /* 0x0000040000047882 */ /* 0x000fe20000000000 */
[----:B------:R-:W-:Y:S01]  /*1630*/  ISETP.GT.AND P2, PT, R4, 0x20, PT ;  /* 0x000000200400780c */ /* 0x000fe20003f44270 */
[----:B0-----:R-:W-:-:S09]  /*1640*/  ULEA UR4, UR5, UR4, 0x18 ;  /* 0x0000000405047291 */ /* 0x001fd2000f8ec0ff */
[----:B------:R-:W0:Y:S04]  /*1650*/  LDS.128 R16, [UR4+0x10] ;  /* 0x00001004ff107984 */ /* 0x000e280008000c00 */
[----:B------:R-:W1:Y:S04]  /*1660*/  LDS.128 R12, [UR4+0x20] ;  /* 0x00002004ff0c7984 */ /* 0x000e680008000c00 */
[----:B------:R-:W2:Y:S01]  /*1670*/  LDS.128 R8, [UR4+0x30] ;  /* 0x00003004ff087984 */ /* 0x000ea20008000c00 */
[----:B0-----:R-:W-:-:S06]  /*1680*/  DSETP.GEU.AND P1, PT, R6, R16, PT ;  /* 0x000000100600722a */ /* 0x001fcc0003f2e000 */
[-C--:B------:R-:W-:Y:S02]  /*1690*/  FSEL R3, R16, R6.reuse, !P1 ;  /* 0x0000000610037208 */ /* 0x080fe40004800000 */
[-C--:B------:R-:W-:Y:S02]  /*16a0*/  FSEL R17, R17, R7.reuse, !P1 ;  /* 0x0000000711117208 */ /* 0x080fe40004800000 */
[----:B------:R-:W-:Y:S02]  /*16b0*/  FSEL R6, R3, R6, P2 ;  /* 0x0000000603067208 */ /* 0x000fe40001000000 */
[----:B------:R-:W-:Y:S02]  /*16c0*/  FSEL R7, R17, R7, P2 ;  /* 0x0000000711077208 */ /* 0x000fe40001000000 */
[C---:B------:R-:W-:Y:S01]  /*16d0*/  ISETP.GT.AND P1, PT, R4.reuse, 0x40, PT ;  /* 0x000000400400780c */ /* 0x040fe20003f24270 */
[----:B------:R-:W-:Y:S01]  /*16e0*/  IMAD.MOV.U32 R2, RZ, RZ, R6 ;  /* 0x000000ffff027224 */ /* 0x000fe200078e0006 */
[----:B------:R-:W-:Y:S01]  /*16f0*/  ISETP.GT.AND P2, PT, R4, 0x60, PT ;  /* 0x000000600400780c */ /* 0x000fe20003f44270 */
[----:B------:R-:W-:-:S06]  /*1700*/  IMAD.MOV.U32 R3, RZ, RZ, R7 ;  /* 0x000000ffff037224 */ /* 0x000fcc00078e0007 */
[----:B------:R-:W-:-:S06]  /*1710*/  DSETP.GEU.AND P3, PT, R2, R18, PT ;  /* 0x000000120200722a */ /* 0x000fcc0003f6e000 */
[----:B------:R-:W-:Y:S02]  /*1720*/  @P1 FSEL R6, R18, R6, !P3 ;  /* 0x0000000612061208 */ /* 0x000fe40005800000 */
[----:B------:R-:W-:Y:S02]  /*1730*/  @P1 FSEL R7, R19, R7, !P3 ;  /* 0x0000000713071208 */ /* 0x000fe40005800000 */
[----:B------:R-:W-:Y:S01]  /*1740*/  ISETP.GT.AND P1, PT, R4, 0x80, PT ;  /* 0x000000800400780c */ /* 0x000fe20003f24270 */
[----:B------:R-:W-:Y:S02]  /*1750*/  IMAD.MOV.U32 R2, RZ, RZ, R6 ;  /* 0x000000ffff027224 */ /* 0x000fe400078e0006 */
[----:B------:R-:W-:-:S06]  /*1760*/  IMAD.MOV.U32 R3, RZ, RZ, R7 ;  /* 0x000000ffff037224 */ /* 0x000fcc00078e0007 */
[----:B-1----:R-:W-:Y:S01]  /*1770*/  DSETP.GEU.AND P3, PT, R2, R12, PT ;  /* 0x0000000c0200722a */ /* 0x002fe20003f6e000 */
[----:B------:R-:W0:Y:S05]  /*1780*/  LDS.64 R2, [UR4+0x40] ;  /* 0x00004004ff027984 */ /* 0x000e2a0008000a00 */
[----:B------:R-:W-:Y:S02]  /*1790*/  @P2 FSEL R6, R12, R6, !P3 ;  /* 0x000000060c062208 */ /* 0x000fe40005800000 */
[----:B------:R-:W-:Y:S02]  /*17a0*/  @P2 FSEL R7, R13, R7, !P3 ;  /* 0x000000070d072208 */ /* 0x000fe40005800000 */
[----:B------:R-:W-:-:S04]  /*17b0*/  ISETP.GT.AND P2, PT, R4, 0xa0, PT ;  /* 0x000000a00400780c */ /* 0x000fc80003f44270 */
[----:B------:R-:W-:-:S06]  /*17c0*/  DSETP.GEU.AND P3, PT, R6, R14, PT ;  /* 0x0000000e0600722a */ /* 0x000fcc0003f6e000 */
[----:B------:R-:W-:Y:S02]  /*17d0*/  @P1 FSEL R6, R14, R6, !P3 ;  /* 0x000000060e061208 */ /* 0x000fe40005800000 */
[----:B------:R-:W-:Y:S02]  /*17e0*/  @P1 FSEL R7, R15, R7, !P3 ;  /* 0x000000070f071208 */ /* 0x000fe40005800000 */
[----:B------:R-:W-:-:S04]  /*17f0*/  ISETP.GT.AND P1, PT, R4, 0xc0, PT ;  /* 0x000000c00400780c */ /* 0x000fc80003f24270 */
[----:B--2---:R-:W-:-:S06]  /*1800*/  DSETP.GEU.AND P3, PT, R6, R8, PT ;  /* 0x000000080600722a */ /* 0x004fcc0003f6e000 */
[----:B------:R-:W-:Y:S02]  /*1810*/  @P2 FSEL R6, R8, R6, !P3 ;  /* 0x0000000608062208 */ /* 0x000fe40005800000 */
[----:B------:R-:W-:Y:S02]  /*1820*/  @P2 FSEL R7, R9, R7, !P3 ;  /* 0x0000000709072208 */ /* 0x000fe40005800000 */
[----:B------:R-:W-:-:S04]  /*1830*/  ISETP.GT.AND P2, PT, R4, 0xe0, PT ;  /* 0x000000e00400780c */ /* 0x000fc80003f44270 */
[----:B------:R-:W-:-:S06]  /*1840*/  DSETP.GEU.AND P3, PT, R6, R10, PT ;  /* 0x0000000a0600722a */ /* 0x000fcc0003f6e000 */
[----:B------:R-:W-:Y:S02]  /*1850*/  @P1 FSEL R6, R10, R6, !P3 ;  /* 0x000000060a061208 */ /* 0x000fe40005800000 */
[----:B------:R-:W-:-:S03]  /*1860*/  @P1 FSEL R7, R11, R7, !P3 ;  /* 0x000000070b071208 */ /* 0x000fc60005800000 */
[----:B------:R-:W-:Y:S02]  /*1870*/  IMAD.MOV.U32 R4, RZ, RZ, R6 ;  /* 0x000000ffff047224 */ /* 0x000fe400078e0006 */
[----:B------:R-:W-:-:S06]  /*1880*/  IMAD.MOV.U32 R5, RZ, RZ, R7 ;  /* 0x000000ffff057224 */ /* 0x000fcc00078e0007 */
[----:B0-----:R-:W-:-:S06]  /*1890*/  DSETP.GEU.AND P1, PT, R4, R2, PT ;  /* 0x000000020400722a */ /* 0x001fcc0003f2e000 */
[----:B------:R-:W-:Y:S02]  /*18a0*/  @P2 FSEL R6, R2, R6, !P1 ;  /* 0x0000000602062208 */ /* 0x000fe40004800000 */
[----:B------:R-:W-:Y:S01]  /*18b0*/  @P2 FSEL R7, R3, R7, !P1 ;  /* 0x0000000703072208 */ /* 0x000fe20004800000 */
[----:B------:R-:W-:Y:S06]  /*18c0*/  BRA `(.L_x_17) ;  /* 0x0000004000d07947 */ /* 0x000fec0003800000 */
.L_x_3:
[----:B------:R-:W0:Y:S01]  /*18d0*/  S2R R0, SR_TID.X ;  /* 0x0000000000007919 */ /* 0x000e220000002100 */
[----:B------:R-:W1:Y:S02]  /*18e0*/  LDCU.64 UR4, c[0x0][0x380] ;  /* 0x00007000ff0477ac */ /* 0x000e640008000a00 */
[----:B-1----:R-:W-:Y:S02]  /*18f0*/  IMAD.U32 R2, RZ, RZ, UR4 ;  /* 0x00000004ff027e24 */ /* 0x002fe4000f8e00ff */
[----:B------:R-:W-:Y:S02]  /*1900*/  IMAD.U32 R3, RZ, RZ, UR5 ;  /* 0x00000005ff037e24 */ /* 0x000fe4000f8e00ff */
[----:B0-----:R-:W-:-:S04]  /*1910*/  IMAD.SHL.U32 R5, R0, 0x4, RZ ;  /* 0x0000000400057824 */ /* 0x001fc800078e00ff */
[----:B------:R-:W-:-:S05]  /*1920*/  IMAD.WIDE.U32 R6, R5, 0x8, R2 ;  /* 0x0000000805067825 */ /* 0x000fca00078e0002 */
[----:B------:R-:W2:Y:S04]  /*1930*/  LDG.E.128.CONSTANT R20, desc[UR6][R6.64] ;  /* 0x0000000606147981 */ /* 0x000ea8000c1e9d00 */
[----:B------:R-:W3:Y:S04]  /*1940*/  LDG.E.128.CONSTANT R12, desc[UR6][R6.64+0x10] ;  /* 0x00001006060c7981 */ /* 0x000ee8000c1e9d00 */
[----:B------:R-:W4:Y:S04]  /*1950*/  LDG.E.128.CONSTANT R8, desc[UR6][R6.64+0x2000] ;  /* 0x0020000606087981 */ /* 0x000f28000c1e9d00 */
[----:B------:R0:W5:Y:S01]  /*1960*/  LDG.E.128.CONSTANT R16, desc[UR6][R6.64+0x2010] ;  /* 0x0020100606107981 */ /* 0x000162000c1e9d00 */
[----:B------:R-:W-:Y:S01]  /*1970*/  ISETP.GE.U32.AND P1, PT, R4, 0x1000, PT ;  /* 0x000010000400780c */ /* 0x000fe20003f26070 */
[----:B------:R-:W-:Y:S01]  /*1980*/  UMOV UR4, 0x800 ;  /* 0x0000080000047882 */ /* 0x000fe20000000000 */
[----:B--2---:R-:W-:-:S06]  /*1990*/  DSETP.GEU.AND P0, PT, R20, R22, PT ;  /* 0x000000161400722a */ /* 0x004fcc0003f0e000 */
[----:B------:R-:W-:Y:S02]  /*19a0*/  FSEL R20, R22, R20, !P0 ;  /* 0x0000001416147208 */ /* 0x000fe40004000000 */
[----:B------:R-:W-:-:S06]  /*19b0*/  FSEL R21, R23, R21, !P0 ;  /* 0x0000001517157208 */ /* 0x000fcc0004000000 */
[----:B---3--:R-:W-:-:S06]  /*19c0*/  DSETP.GEU.AND P0, PT, R20, R12, PT ;  /* 0x0000000c1400722a */ /* 0x008fcc0003f0e000 */
[----:B------:R-:W-:Y:S02]  /*19d0*/  FSEL R12, R12, R20, !P0 ;  /* 0x000000140c0c7208 */ /* 0x000fe40004000000 */
[----:B------:R-:W-:-:S06]  /*19e0*/  FSEL R13, R13, R21, !P0 ;  /* 0x000000150d0d7208 */ /* 0x000fcc0004000000 */
[----:B------:R-:W-:-:S06]  /*19f0*/  DSETP.GEU.AND P0, PT, R12, R14, PT ;  /* 0x0000000e0c00722a */ /* 0x000fcc0003f0e000 */
[----:B------:R-:W-:Y:S02]  /*1a00*/  FSEL R12, R14, R12, !P0 ;  /* 0x0000000c0e0c7208 */ /* 0x000fe40004000000 */
[----:B------:R-:W-:-:S06]  /*1a10*/  FSEL R13, R15, R13, !P0 ;  /* 0x0000000d0f0d7208 */ /* 0x000fcc0004000000 */
[----:B----4-:R-:W-:-:S06]  /*1a20*/  DSETP.GEU.AND P0, PT, R12, R8, PT ;  /* 0x000000080c00722a */ /* 0x010fcc0003f0e000 */
[----:B0-----:R-:W-:Y:S02]  /*1a30*/  FSEL R6, R8, R12, !P0 ;  /* 0x0000000c08067208 */ /* 0x001fe40004000000 */
[----:B------:R-:W-:-:S06]  /*1a40*/  FSEL R7, R9, R13, !P0 ;  /* 0x0000000d09077208 */ /* 0x000fcc0004000000 */
[----:B------:R-:W-:-:S06]  /*1a50*/  DSETP.GEU.AND P0, PT, R6, R10, PT ;  /* 0x0000000a0600722a */ /* 0x000fcc0003f0e000 */
[----:B------:R-:W-:Y:S02]  /*1a60*/  FSEL R6, R10, R6, !P0 ;  /* 0x000000060a067208 */ /* 0x000fe40004000000 */
[----:B------:R-:W-:-:S06]  /*1a70*/  FSEL R7, R11, R7, !P0 ;  /* 0x000000070b077208 */ /* 0x000fcc0004000000 */
[----:B-----5:R-:W-:-:S06]  /*1a80*/  DSETP.GEU.AND P0, PT, R6, R16, PT ;  /* 0x000000100600722a */ /* 0x020fcc0003f0e000 */
[----:B------:R-:W-:Y:S02]  /*1a90*/  FSEL R6, R16, R6, !P0 ;  /* 0x0000000610067208 */ /* 0x000fe40004000000 */
[----:B------:R-:W-:-:S06]  /*1aa0*/  FSEL R7, R17, R7, !P0 ;  /* 0x0000000711077208 */ /* 0x000fcc0004000000 */
[----:B------:R-:W-:-:S06]  /*1ab0*/  DSETP.GEU.AND P0, PT, R6, R18, PT ;  /* 0x000000120600722a */ /* 0x000fcc0003f0e000 */
[----:B------:R-:W-:Y:S02]  /*1ac0*/  FSEL R6, R18, R6, !P0 ;  /* 0x0000000612067208 */ /* 0x000fe40004000000 */
[----:B------:R-:W-:Y:S01]  /*1ad0*/  FSEL R7, R19, R7, !P0 ;  /* 0x0000000713077208 */ /* 0x000fe20004000000 */
[----:B------:R-:W-:Y:S06]  /*1ae0*/  @!P1 BRA `(.L_x_18) ;  /* 0x0000000000a49947 */ /* 0x000fec0003800000 */
[----:B------:R-:W0:Y:S01]  /*1af0*/  LDC R24, c[0x0][0x390] ;  /* 0x0000e400ff187b82 */ /* 0x000e220000000800 */
[----:B------:R-:W-:Y:S01]  /*1b00*/  VIADD R25, R4, 0xfffff800 ;  /* 0xfffff80004197836 */ /* 0x000fe20000000000 */
[----:B------:R-:W-:-:S06]  /*1b10*/  UMOV UR4, 0x800 ;  /* 0x0000080000047882 */ /* 0x000fcc0000000000 */
[----:B------:R-:W1:Y:S02]  /*1b20*/  LDC.64 R2, c[0x0][0x380] ;  /* 0x0000e000ff027b82 */ /* 0x000e640000000a00 */
.L_x_20:
[----:B------:R-:W-:-:S04]  /*1b30*/  VIADD R27, R5, UR4 ;  /* 0x00000004051b7c36 */ /* 0x000fc80008000000 */
[----:B-1----:R-:W-:-:S05]  /*1b40*/  IMAD.WIDE.U32 R26, R27, 0x8, R2 ;  /* 0x000000081b1a7825 */ /* 0x002fca00078e0002 */
[----:B------:R-:W2:Y:S04]  /*1b50*/  LDG.E.128.CONSTANT R12, desc[UR6][R26.64] ;  /* 0x000000061a0c7981 */ /* 0x000ea8000c1e9d00 */
[----:B------:R-:W3:Y:S04]  /*1b60*/  LDG.E.128.CONSTANT R16, desc[UR6][R26.64+0x10] ;  /* 0x000010061a107981 */ /* 0x000ee8000c1e9d00 */
[----:B------:R-:W4:Y:S04]  /*1b70*/  LDG.E.128.CONSTANT R20, desc[UR6][R26.64+0x2000] ;  /* 0x002000061a147981 */ /* 0x000f28000c1e9d00 */
[----:B------:R-:W5:Y:S01]  /*1b80*/  LDG.E.128.CONSTANT R8, desc[UR6][R26.64+0x2010] ;  /* 0x002010061a087981 */ /* 0x000f62000c1e9d00 */
[----:B0-----:R-:W-:Y:S01]  /*1b90*/  IMAD.MOV.U32 R4, RZ, RZ, R24 ;  /* 0x000000ffff047224 */ /* 0x001fe200078e0018 */
[----:B--2---:R-:W-:-:S06]  /*1ba0*/  DSETP.GEU.AND P0, PT, R6, R12, PT ;  /* 0x0000000c0600722a */ /* 0x004fcc0003f0e000 */
[----:B------:R-:W-:Y:S02]  /*1bb0*/  FSEL R6, R12, R6, !P0 ;  /* 0x000000060c067208 */ /* 0x000fe40004000000 */
[----:B------:R-:W-:-:S06]  /*1bc0*/  FSEL R7, R13, R7, !P0 ;  /* 0x000000070d077208 */ /* 0x000fcc0004000000 */
[----:B------:R-:W-:-:S06]  /*1bd0*/  DSETP.GEU.AND P0, PT, R6, R14, PT ;  /* 0x0000000e0600722a */ /* 0x000fcc0003f0e000 */
        /* <DEDUP_REMOVED lines=14> */
[----:B-----5:R-:W-:-:S06]  /*1cc0*/  DSETP.GEU.AND P0, PT, R6, R8, PT ;  /* 0x000000080600722a */ /* 0x020fcc0003f0e000 */
[----:B------:R-:W-:Y:S01]  /*1cd0*/  FSEL R6, R8, R6, !P0 ;  /* 0x0000000608067208 */ /* 0x000fe20004000000 */
[----:B------:R-:W-:Y:S01]  /*1ce0*/  VIADD R8, R4, -UR4 ;  /* 0x8000000404087c36 */ /* 0x000fe20008000000 */
[----:B------:R-:W-:-:S04]  /*1cf0*/  FSEL R7, R9, R7, !P0 ;  /* 0x0000000709077208 */ /* 0x000fc80004000000 */
[----:B------:R-:W-:Y:S02]  /*1d00*/  ISETP.GE.AND P1, PT, R8, 0x800, PT ;  /* 0x000008000800780c */ /* 0x000fe40003f26270 */
[----:B------:R-:W-:-:S06]  /*1d10*/  DSETP.GEU.AND P0, PT, R6, R10, PT ;  /* 0x0000000a0600722a */ /* 0x000fcc0003f0e000 */
[----:B------:R-:W-:Y:S02]  /*1d20*/  FSEL R6, R10, R6, !P0 ;  /* 0x000000060a067208 */ /* 0x000fe40004000000 */
[----:B------:R-:W-:-:S03]  /*1d30*/  FSEL R7, R11, R7, !P0 ;  /* 0x000000070b077208 */ /* 0x000fc60004000000 */
[----:B------:R-:W-:Y:S05]  /*1d40*/  @!P1 BRA `(.L_x_19) ;  /* 0x0000000c00009947 */ /* 0x000fea0003800000 */
[----:B------:R-:W-:-:S06]  /*1d50*/  UIADD3 UR4, UPT, UPT, UR4, 0x800, URZ ;  /* 0x0000080004047890 */ /* 0x000fcc000fffe0ff */
[----:B------:R-:W-:-:S13]  /*1d60*/  ISETP.LT.AND P0, PT, R25, UR4, PT ;  /* 0x0000000419007c0c */ /* 0x000fda000bf01270 */
[----:B------:R-:W-:Y:S05]  /*1d70*/  @!P0 BRA `(.L_x_20) ;  /* 0xfffffffc006c8947 */ /* 0x000fea000383ffff */
.L_x_18:
[----:B------:R-:W-:-:S13]  /*1d80*/  ISETP.LE.AND P0, PT, R4, UR4, PT ;  /* 0x0000000404007c0c */ /* 0x000fda000bf03270 */
[----:B------:R-:W-:Y:S05]  /*1d90*/  @P0 BRA `(.L_x_19) ;  /* 0x0000000800ec0947 */ /* 0x000fea0003800000 */
[----:B------:R-:W-:Y:S01]  /*1da0*/  VIADD R41, R4, -UR4 ;  /* 0x8000000404297c36 */ /* 0x000fe20008000000 */
[----:B------:R-:W-:Y:S04]  /*1db0*/  BSSY.RECONVERGENT B1, `(.L_x_19) ;  /* 0x00000b9000017945 */ /* 0x000fe80003800200 */
[----:B------:R-:W-:-:S13]  /*1dc0*/  ISETP.GE.AND P0, PT, R0, R41, PT ;  /* 0x000000290000720c */ /* 0x000fda0003f06270 */
[----:B------:R-:W-:Y:S05]  /*1dd0*/  @P0 BRA `(.L_x_21) ;  /* 0x0000000800d80947 */ /* 0x000fea0003800000 */
[----:B------:R-:W-:Y:S01]  /*1de0*/  LOP3.LUT R5, RZ, R0, RZ, 0x33, !PT ;  /* 0x00000000ff057212 */ /* 0x000fe200078e33ff */
[----:B------:R-:W-:Y:S01]  /*1df0*/  BSSY.RECONVERGENT B2, `(.L_x_22) ;  /* 0x0000016000027945 */ /* 0x000fe20003800200 */
[----:B------:R-:W-:Y:S02]  /*1e00*/  IMAD.MOV.U32 R40, RZ, RZ, R0 ;  /* 0x000000ffff287224 */ /* 0x000fe400078e0000 */
[----:B------:R-:W-:-:S04]  /*1e10*/  IADD3 R4, PT, PT, R4, -UR4, R5 ;  /* 0x8000000404047c10 */ /* 0x000fc8000fffe005 */
[C---:B------:R-:W-:Y:S02]  /*1e20*/  LOP3.LUT R5, R4.reuse, 0x300, RZ, 0xc0, !PT ;  /* 0x0000030004057812 */ /* 0x040fe400078ec0ff */
[----:B------:R-:W-:Y:S02]  /*1e30*/  ISETP.GE.U32.AND P2, PT, R4, 0x300, PT ;  /* 0x000003000400780c */ /* 0x000fe40003f46070 */
[----:B------:R-:W-:-:S13]  /*1e40*/  ISETP.NE.AND P0, PT, R5, 0x300, PT ;  /* 0x000003000500780c */ /* 0x000fda0003f05270 */
[----:B------:R-:W-:Y:S05]  /*1e50*/  @!P0 BRA `(.L_x_23) ;  /* 0x00000000003c8947 */ /* 0x000fea0003800000 */
[----:B------:R-:W-:Y:S01]  /*1e60*/  LEA.HI R4, R4, 0x1, RZ, 0x18 ;  /* 0x0000000104047811 */ /* 0x000fe200078fc0ff */
[----:B------:R-:W-:Y:S02]  /*1e70*/  VIADD R9, R0, UR4 ;  /* 0x0000000400097c36 */ /* 0x000fe40008000000 */
[----:B------:R-:W-:Y:S01]  /*1e80*/  IMAD.MOV.U32 R40, RZ, RZ, R0 ;  /* 0x000000ffff287224 */ /* 0x000fe200078e0000 */
[----:B------:R-:W-:-:S05]  /*1e90*/  LOP3.LUT R4, R4, 0x3, RZ, 0xc0, !PT ;  /* 0x0000000304047812 */ /* 0x000fca00078ec0ff */
[----:B------:R-:W-:-:S07]  /*1ea0*/  IMAD.MOV R8, RZ, RZ, -R4 ;  /* 0x000000ffff087224 */ /* 0x000fce00078e0a04 */
.L_x_24:
[----:B------:R-:W-:-:S06]  /*1eb0*/  IMAD.WIDE.U32 R4, R9, 0x8, R2 ;  /* 0x0000000809047825 */ /* 0x000fcc00078e0002 */
[----:B------:R-:W2:Y:S01]  /*1ec0*/  LDG.E.64.CONSTANT R4, desc[UR6][R4.64] ;  /* 0x0000000604047981 */ /* 0x000ea2000c1e9b00 */
[----:B------:R-:W-:Y:S02]  /*1ed0*/  VIADD R8, R8, 0x1 ;  /* 0x0000000108087836 */ /* 0x000fe40000000000 */
[----:B------:R-:W-:Y:S02]  /*1ee0*/  VIADD R40, R40, 0x100 ;  /* 0x0000010028287836 */ /* 0x000fe40000000000 */
[----:B------:R-:W-:Y:S01]  /*1ef0*/  VIADD R9, R9, 0x100 ;  /* 0x0000010009097836 */ /* 0x000fe20000000000 */
[----:B------:R-:W-:Y:S01]  /*1f00*/  ISETP.NE.AND P1, PT, R8, RZ, PT ;  /* 0x000000ff0800720c */ /* 0x000fe20003f25270 */
[----:B--2---:R-:W-:-:S06]  /*1f10*/  DSETP.GEU.AND P0, PT, R6, R4, PT ;  /* 0x000000040600722a */ /* 0x004fcc0003f0e000 */
[----:B------:R-:W-:Y:S02]  /*1f20*/  FSEL R6, R4, R6, !P0 ;  /* 0x0000000604067208 */ /* 0x000fe40004000000 */
[----:B------:R-:W-:-:S04]  /*1f30*/  FSEL R7, R5, R7, !P0 ;  /* 0x0000000705077208 */ /* 0x000fc80004000000 */
[----:B------:R-:W-:Y:S05]  /*1f40*/  @P1 BRA `(.L_x_24) ;  /* 0xfffffffc00d81947 */ /* 0x000fea000383ffff */
.L_x_23:
[----:B------:R-:W-:Y:S05]  /*1f50*/  BSYNC.RECONVERGENT B2 ;  /* 0x0000000000027941 */ /* 0x000fea0003800200 */
.L_x_22:
[----:B------:R-:W-:Y:S05]  /*1f60*/  @!P2 BRA `(.L_x_21) ;  /* 0x000000080074a947 */ /* 0x000fea0003800000 */
[----:B------:R-:W0:Y:S01]  /*1f70*/  LDCU.64 UR8, c[0x0][0x380] ;  /* 0x00007000ff0877ac */ /* 0x000e220008000a00 */
[----:B------:R-:W-:Y:S01]  /*1f80*/  IMAD.IADD R9, R41, 0x1, -R40 ;  /* 0x0000000129097824 */ /* 0x000fe200078e0a28 */
[C---:B------:R-:W-:Y:S01]  /*1f90*/  IADD3 R5, P0, PT, R40.reuse, UR4, RZ ;  /* 0x0000000428057c10 */ /* 0x040fe2000ff1e0ff */
[----:B------:R-:W-:Y:S01]  /*1fa0*/  BSSY.RECONVERGENT B2, `(.L_x_25) ;  /* 0x0000059000027945 */ /* 0x000fe20003800200 */
[----:B------:R-:W-:Y:S02]  /*1fb0*/  VIADD R43, R40, UR4 ;  /* 0x00000004282b7c36 */ /* 0x000fe40008000000 */
[----:B------:R-:W-:Y:S01]  /*1fc0*/  ISETP.GT.AND P1, PT, R9, 0xc00, PT ;  /* 0x00000c000900780c */ /* 0x000fe20003f24270 */
[----:B------:R-:W-:Y:S01]  /*1fd0*/  IMAD.X R8, RZ, RZ, RZ, P0 ;  /* 0x000000ffff087224 */ /* 0x000fe200000e06ff */
[----:B0-----:R-:W-:-:S04]  /*1fe0*/  LEA R4, P0, R5, UR8, 0x3 ;  /* 0x0000000805047c11 */ /* 0x001fc8000f8018ff */
[----:B------:R-:W-:Y:S02]  /*1ff0*/  LEA.HI.X R5, R5, UR9, R8, 0x3, P0 ;  /* 0x0000000905057c11 */ /* 0x000fe400080f1c08 */
[----:B------:R-:W-:-:S05]  /*2000*/  IADD3 R4, P0, PT, R4, 0x1000, RZ ;  /* 0x0000100004047810 */ /* 0x000fca0007f1e0ff */
[----:B------:R-:W-:Y:S01]  /*2010*/  IMAD.X R5, RZ, RZ, R5, P0 ;  /* 0x000000ffff057224 */ /* 0x000fe200000e0605 */
[----:B------:R-:W-:Y:S01]  /*2020*/  PLOP3.LUT P0, PT, PT, PT, PT, 0x80, 0x8 ;  /* 0x000000000008781c */ /* 0x000fe20003f0f070 */
[----:B------:R-:W-:-:S12]  /*2030*/  @!P1 BRA `(.L_x_26) ;  /* 0x00000004003c9947 */ /* 0x000fd80003800000 */
[----:B------:R-:W-:Y:S01]  /*2040*/  PLOP3.LUT P0, PT, PT, PT, PT, 0x8, 0x80 ;  /* 0x000000000080781c */ /* 0x000fe20003f0e170 */
[----:B------:R-:W-:-:S12]  /*2050*/  VIADD R45, R41, 0xfffff400 ;  /* 0xfffff400292d7836 */ /* 0x000fd80000000000 */
.L_x_27:
[C---:B------:R-:W-:Y:S01]  /*2060*/  IMAD.WIDE.U32 R38, R43.reuse, 0x8, R2 ;  /* 0x000000082b267825 */ /* 0x040fe200078e0002 */
[----:B------:R-:W2:Y:S04]  /*2070*/  LDG.E.64.CONSTANT R8, desc[UR6][R4.64+-0x800] ;  /* 0xfff8000604087981 */ /* 0x000ea8000c1e9b00 */
[----:B------:R-:W3:Y:S04]  /*2080*/  LDG.E.64.CONSTANT R10, desc[UR6][R4.64] ;  /* 0x00000006040a7981 */ /* 0x000ee8000c1e9b00 */
[----:B------:R-:W4:Y:S01]  /*2090*/  LDG.E.64.CONSTANT R38, desc[UR6][R38.64] ;  /* 0x0000000626267981 */ /* 0x000f22000c1e9b00 */
[----:B------:R-:W-:-:S03]  /*20a0*/  VIADD R15, R43, 0x400 ;  /* 0x000004002b0f7836 */ /* 0x000fc60000000000 */
[----:B------:R-:W5:Y:S01]  /*20b0*/  LDG.E.64.CONSTANT R12, desc[UR6][R4.64+0x800] ;  /* 0x00080006040c7981 */ /* 0x000f62000c1e9b00 */
[----:B------:R-:W-:-:S03]  /*20c0*/  IMAD.WIDE.U32 R14, R15, 0x8, R2 ;  /* 0x000000080f0e7825 */ /* 0x000fc600078e0002 */
[----:B------:R-:W5:Y:S04]  /*20d0*/  LDG.E.64.CONSTANT R16, desc[UR6][R4.64+0x1800] ;  /* 0x0018000604107981 */ /* 0x000f68000c1e9b00 */
[----:B------:R-:W5:Y:S04]  /*20e0*/  LDG.E.64.CONSTANT R14, desc[UR6][R14.64] ;  /* 0x000000060e0e7981 */ /* 0x000f68000c1e9b00 */
[----:B------:R-:W5:Y:S01]  /*20f0*/  LDG.E.64.CONSTANT R18, desc[UR6][R4.64+0x2000] ;  /* 0x0020000604127981 */ /* 0x000f62000c1e9b00 */
        /* <DEDUP_REMOVED lines=11> */
[----:B------:R-:W5:Y:S04]  /*21b0*/  LDG.E.64.CONSTANT R34, desc[UR6][R4.64+0x6000] ;  /* 0x0060000604227981 */ /* 0x000f68000c1e9b00 */
[----:B------:R0:W5:Y:S01]  /*21c0*/  LDG.E.64.CONSTANT R36, desc[UR6][R4.64+0x6800] ;  /* 0x0068000604247981 */ /* 0x000162000c1e9b00 */
[----:B------:R-:W-:-:S05]  /*21d0*/  VIADD R40, R40, 0x1000 ;  /* 0x0000100028287836 */ /* 0x000fca0000000000 */
[----:B------:R-:W-:Y:S02]  /*21e0*/  ISETP.GE.AND P2, PT, R40, R45, PT ;  /* 0x0000002d2800720c */ /* 0x000fe40003f46270 */
[----:B0-----:R-:W-:Y:S01]  /*21f0*/  IADD3 R4, P3, PT, R4, 0x8000, RZ ;  /* 0x0000800004047810 */ /* 0x001fe20007f7e0ff */
[----:B------:R-:W-:-:S04]  /*2200*/  VIADD R43, R43, 0x1000 ;  /* 0x000010002b2b7836 */ /* 0x000fc80000000000 */
[----:B------:R-:W-:Y:S01]  /*2210*/  IMAD.X R5, RZ, RZ, R5, P3 ;  /* 0x000000ffff057224 */ /* 0x000fe200018e0605 */
[----:B----4-:R-:W-:-:S06]  /*2220*/  DSETP.GEU.AND P1, PT, R6, R38, PT ;  /* 0x000000260600722a */ /* 0x010fcc0003f2e000 */
[----:B------:R-:W-:Y:S02]  /*2230*/  FSEL R6, R38, R6, !P1 ;  /* 0x0000000626067208 */ /* 0x000fe40004800000 */
[----:B------:R-:W-:-:S06]  /*2240*/  FSEL R7, R39, R7, !P1 ;  /* 0x0000000727077208 */ /* 0x000fcc0004800000 */
[----:B--2---:R-:W-:-:S06]  /*2250*/  DSETP.GEU.AND P1, PT, R6, R8, PT ;  /* 0x000000080600722a */ /* 0x004fcc0003f2e000 */
[----:B------:R-:W-:Y:S02]  /*2260*/  FSEL R6, R8, R6, !P1 ;  /* 0x0000000608067208 */ /* 0x000fe40004800000 */
[----:B------:R-:W-:-:S06]  /*2270*/  FSEL R7, R9, R7, !P1 ;  /* 0x0000000709077208 */ /* 0x000fcc0004800000 */
[----:B---3--:R-:W-:-:S06]  /*2280*/  DSETP.GEU.AND P1, PT, R6, R10, PT ;  /* 0x0000000a0600722a */ /* 0x008fcc0003f2e000 */
[----:B------:R-:W-:Y:S02]  /*2290*/  FSEL R6, R10, R6, !P1 ;  /* 0x000000060a067208 */ /* 0x000fe40004800000 */
[----:B------:R-:W-:-:S06]  /*22a0*/  FSEL R7, R11, R7, !P1 ;  /* 0x000000070b077208 */ /* 0x000fcc0004800000 */
[----:B-----5:R-:W-:-:S06]  /*22b0*/  DSETP.GEU.AND P1, PT, R6, R12, PT ;  /* 0x0000000c0600722a */ /* 0x020fcc0003f2e000 */
        /* <DEDUP_REMOVED lines=39> */
.L_x_26:
[----:B------:R-:W-:Y:S05]  /*2530*/  BSYNC.RECONVERGENT B2 ;  /* 0x0000000000027941 */ /* 0x000fea0003800200 */
.L_x_25:
[----:B------:R-:W-:Y:S01]  /*2540*/  IMAD.IADD R8, R41, 0x1, -R40 ;  /* 0x0000000129087824 */ /* 0x000fe200078e0a28 */
[----:B------:R-:W-:Y:S04]  /*2550*/  BSSY.RECONVERGENT B2, `(.L_x_28) ;  /* 0x000002b000027945 */ /* 0x000fe80003800200 */
[----:B------:R-:W-:-:S13]  /*2560*/  ISETP.GT.AND P1, PT, R8, 0x400, PT ;  /* 0x000004000800780c */ /* 0x000fda0003f24270 */
[----:B------:R-:W-:Y:S05]  /*2570*/  @!P1 BRA `(.L_x_29) ;  /* 0x0000000000a09947 */ /* 0x000fea0003800000 */
        /* <DEDUP_REMOVED lines=9> */
[----:B------:R-:W5:Y:S04]  /*2610*/  LDG.E.64.CONSTANT R22, desc[UR6][R4.64+0x2000] ;  /* 0x0020000604167981 */ /* 0x000f68000c1e9b00 */
[----:B------:R0:W5:Y:S01]  /*2620*/  LDG.E.64.CONSTANT R8, desc[UR6][R4.64+0x2800] ;  /* 0x0028000604087981 */ /* 0x000162000c1e9b00 */
[----:B------:R-:W-:-:S02]  /*2630*/  VIADD R40, R40, 0x800 ;  /* 0x0000080028287836 */ /* 0x000fc40000000000 */
[----:B------:R-:W-:Y:S01]  /*2640*/  VIADD R43, R43, 0x800 ;  /* 0x000008002b2b7836 */ /* 0x000fe20000000000 */
[----:B0-----:R-:W-:-:S05]  /*2650*/  IADD3 R4, P2, PT, R4, 0x4000, RZ ;  /* 0x0000400004047810 */ /* 0x001fca0007f5e0ff */
        /* <DEDUP_REMOVED lines=22> */
[----:B------:R-:W-:Y:S01]  /*27c0*/  DSETP.GEU.AND P1, PT, R6, R8, PT ;  /* 0x000000080600722a */ /* 0x000fe20003f2e000 */
[----:B------:R-:W-:-:S05]  /*27d0*/  PLOP3.LUT P0, PT, PT, PT, PT, 0x8, 0x80 ;  /* 0x000000000080781c */ /* 0x000fca0003f0e170 */
[----:B------:R-:W-:Y:S02]  /*27e0*/  FSEL R6, R8, R6, !P1 ;  /* 0x0000000608067208 */ /* 0x000fe40004800000 */
[----:B------:R-:W-:-:S07]  /*27f0*/  FSEL R7, R9, R7, !P1 ;  /* 0x0000000709077208 */ /* 0x000fce0004800000 */
.L_x_29:
[----:B------:R-:W-:Y:S05]  /*2800*/  BSYNC.RECONVERGENT B2 ;  /* 0x0000000000027941 */ /* 0x000fea0003800200 */
.L_x_28:
[----:B------:R-:W-:-:S13]  /*2810*/  ISETP.LT.OR P0, PT, R40, R41, P0 ;  /* 0x000000292800720c */ /* 0x000fda0000701670 */
[----:B------:R-:W-:Y:S05]  /*2820*/  @!P0 BRA `(.L_x_21) ;  /* 0x0000000000448947 */ /* 0x000fea0003800000 */
[----:B------:R-:W-:Y:S01]  /*2830*/  IMAD.WIDE.U32 R2, R43, 0x8, R2 ;  /* 0x000000082b027825 */ /* 0x000fe200078e0002 */
[----:B------:R-:W2:Y:S04]  /*2840*/  LDG.E.64.CONSTANT R8, desc[UR6][R4.64+-0x800] ;  /* 0xfff8000604087981 */ /* 0x000ea8000c1e9b00 */
[----:B------:R-:W3:Y:S04]  /*2850*/  LDG.E.64.CONSTANT R10, desc[UR6][R4.64] ;  /* 0x00000006040a7981 */ /* 0x000ee8000c1e9b00 */
[----:B------:R-:W4:Y:S04]  /*2860*/  LDG.E.64.CONSTANT R2, desc[UR6][R2.64] ;  /* 0x0000000602027981 */ /* 0x000f28000c1e9b00 */
[----:B------:R-:W5:Y:S01]  /*2870*/  LDG.E.64.CONSTANT R12, desc[UR6][R4.64+0x800] ;  /* 0x00080006040c7981 */ /* 0x000f62000c1e9b00 */
        /* <DEDUP_REMOVED lines=11> */
[----:B------:R-:W-:-:S07]  /*2930*/  FSEL R7, R13, R3, !P0 ;  /* 0x000000030d077208 */ /* 0x000fce0004000000 */
.L_x_21:
[----:B------:R-:W-:Y:S05]  /*2940*/  BSYNC.RECONVERGENT B1 ;  /* 0x0000000000017941 */ /* 0x000fea0003800200 */
.L_x_19:
[----:B------:R-:W0:Y:S01]  /*2950*/  S2R R10, SR_LANEID ;  /* 0x00000000000a7919 */ /* 0x000e220000000000 */
[----:B------:R-:W-:Y:S04]  /*2960*/  SHFL.DOWN PT, R2, R6, 0x1, 0x1f ;  /* 0x08201f0006027f89 */ /* 0x000fe800000e0000 */
        /* <DEDUP_REMOVED lines=10> */
[----:B------:R-:W-:-:S02]  /*2a10*/  @!P2 MOV R7, 0x400 ;  /* 0x000004000007a802 */ /* 0x000fc40000000f00 */
        /* <DEDUP_REMOVED lines=8> */
[----:B------:R-:W-:Y:S01]  /*2aa0*/  SHFL.DOWN PT, R2, R4, 0x4, 0x1f ;  /* 0x08801f0004027f89 */ /* 0x000fe200000e0000 */
[----:B-1----:R-:W-:-:S03]  /*2ab0*/  @!P2 LEA R7, R8, R7, 0x18 ;  /* 0x000000070807a211 */ /* 0x002fc600078ec0ff */
[----:B------:R-:W0:Y:S02]  /*2ac0*/  SHFL.DOWN PT, R3, R5, 0x4, 0x1f ;  /* 0x08801f0005037f89 */ /* 0x000e2400000e0000 */
[----:B------:R-:W-:Y:S01]  /*2ad0*/  @!P2 IMAD.IADD R9, R6, 0x1, R7 ;  /* 0x000000010609a824 */ /* 0x000fe200078e0207 */
[----:B0-----:R-:W-:-:S06]  /*2ae0*/  DSETP.GEU.AND P0, PT, R4, R2, PT ;  /* 0x000000020400722a */ /* 0x001fcc0003f0e000 */
[----:B------:R-:W-:Y:S02]  /*2af0*/  @!P1 FSEL R4, R2, R4, !P0 ;  /* 0x0000000402049208 */ /* 0x000fe40004000000 */
[----:B------:R-:W-:Y:S02]  /*2b00*/  @!P1 FSEL R5, R3, R5, !P0 ;  /* 0x0000000503059208 */ /* 0x000fe40004000000 */
[----:B------:R-:W-:Y:S01]  /*2b10*/  ISETP.GT.AND P1, PT, R10, 0x17, PT ;  /* 0x000000170a00780c */ /* 0x000fe20003f24270 */
[----:B------:R-:W-:Y:S04]  /*2b20*/  SHFL.DOWN PT, R2, R4, 0x8, 0x1f ;  /* 0x09001f0004027f89 */ /* 0x000fe800000e0000 */
[----:B------:R-:W0:Y:S02]  /*2b30*/  SHFL.DOWN PT, R3, R5, 0x8, 0x1f ;  /* 0x09001f0005037f89 */ /* 0x000e2400000e0000 */
[----:B0-----:R-:W-:-:S06]  /*2b40*/  DSETP.GEU.AND P0, PT, R4, R2, PT ;  /* 0x000000020400722a */ /* 0x001fcc0003f0e000 */
[----:B------:R-:W-:Y:S02]  /*2b50*/  @!P1 FSEL R4, R2, R4, !P0 ;  /* 0x0000000402049208 */ /* 0x000fe40004000000 */
[----:B------:R-:W-:Y:S02]  /*2b60*/  @!P1 FSEL R5, R3, R5, !P0 ;  /* 0x0000000503059208 */ /* 0x000fe40004000000 */
[----:B------:R-:W-:Y:S01]  /*2b70*/  ISETP.GT.AND P1, PT, R10, 0xf, PT ;  /* 0x0000000f0a00780c */ /* 0x000fe20003f24270 */
[----:B------:R-:W-:Y:S04]  /*2b80*/  SHFL.DOWN PT, R2, R4, 0x10, 0x1f ;  /* 0x0a001f0004027f89 */ /* 0x000fe800000e0000 */
[----:B------:R-:W0:Y:S02]  /*2b90*/  SHFL.DOWN PT, R3, R5, 0x10, 0x1f ;  /* 0x0a001f0005037f89 */ /* 0x000e2400000e0000 */
[----:B0-----:R-:W-:-:S06]  /*2ba0*/  DSETP.GEU.AND P0, PT, R4, R2, PT ;  /* 0x000000020400722a */ /* 0x001fcc0003f0e000 */
[----:B------:R-:W-:Y:S02]  /*2bb0*/  FSEL R2, R2, R4, !P0 ;  /* 0x0000000402027208 */ /* 0x000fe40004000000 */
        /* <DEDUP_REMOVED lines=10> */
[----:B--2---:R-:W0:Y:S04]  /*2c60*/  LDS.128 R8, [UR4+0x10] ;  /* 0x00001004ff087984 */ /* 0x004e280008000c00 */
        /* <DEDUP_REMOVED lines=25> */
.L_x_2:
        /* <DEDUP_REMOVED lines=12> */
.L_x_32:
[----:B------:R-:W-:Y:S05]  /*2ec0*/  BSYNC.RECONVERGENT B1 ;  /* 0x0000000000017941 */ /* 0x000fea0003800200 */
.L_x_31:
        /* <DEDUP_REMOVED lines=17> */
.L_x_37:
        /* <DEDUP_REMOVED lines=12> */
.L_x_36:
[----:B------:R-:W-:Y:S05]  /*30a0*/  BSYNC.RECONVERGENT B2 ;  /* 0x0000000000027941 */ /* 0x000fea0003800200 */
.L_x_35:
        /* <DEDUP_REMOVED lines=9> */
.L_x_40:
        /* <DEDUP_REMOVED lines=74> */
.L_x_39:
[----:B------:R-:W-:Y:S05]  /*35e0*/  BSYNC.RECONVERGENT B2 ;  /* 0x0000000000027941 */ /* 0x000fea0003800200 */
.L_x_38:
        /* <DEDUP_REMOVED lines=42> */
.L_x_42:
[----:B------:R-:W-:Y:S05]  /*3890*/  BSYNC.RECONVERGENT B2 ;  /* 0x0000000000027941 */ /* 0x000fea0003800200 */
.L_x_41:
        /* <DEDUP_REMOVED lines=20> */
.L_x_34:
[----:B------:R-:W-:Y:S05]  /*39e0*/  BSYNC.RECONVERGENT B1 ;  /* 0x0000000000017941 */ /* 0x000fea0003800200 */
.L_x_33:
        /* <DEDUP_REMOVED lines=14> */
[----:B------:R-:W-:Y:S01]  /*3ad0*/  IMAD.MOV.U32 R2, RZ, RZ, R9 ;  /* 0x000000ffff027224 */ /* 0x000fe200078e0009 */
[----:B------:R-:W-:Y:S01]  /*3ae0*/  @!P2 MOV R4, 0x400 ;  /* 0x000004000004a802 */ /* 0x000fe20000000f00 */
[----:B------:R-:W-:Y:S01]  /*3af0*/  IMAD.MOV.U32 R3, RZ, RZ, R11 ;  /* 0x000000ffff037224 */ /* 0x000fe200078e000b */
[----:B------:R-:W0:Y:S01]  /*3b00*/  SHFL.DOWN PT, R7, R11, 0x2, 0x1f ;  /* 0x08401f000b077f89 */ /* 0x000e2200000e0000 */
[----:B------:R-:W-:Y:S01]  /*3b10*/  @!P2 SHF.R.U32.HI R0, RZ, 0x2, R5 ;  /* 0x00000002ff00a819 */ /* 0x000fe20000011605 */
[----:B------:R-:W1:Y:S03]  /*3b20*/  @!P2 S2R R13, SR_CgaCtaId ;  /* 0x00000000000da919 */ /* 0x000e660000008800 */
[----:B------:R-:W-:Y:S01]  /*3b30*/  @!P2 LOP3.LUT R0, R0, 0xf8, RZ, 0xc0, !PT ;  /* 0x000000f80000a812 */ /* 0x000fe200078ec0ff */
[----:B0-----:R-:W-:-:S06]  /*3b40*/  DSETP.GEU.AND P0, PT, R2, R6, PT ;  /* 0x000000060200722a */ /* 0x001fcc0003f0e000 */
[----:B------:R-:W-:Y:S02]  /*3b50*/  @!P1 FSEL R9, R6, R9, !P0 ;  /* 0x0000000906099208 */ /* 0x000fe40004000000 */
[----:B------:R-:W-:Y:S02]  /*3b60*/  @!P1 FSEL R11, R7, R11, !P0 ;  /* 0x0000000b070b9208 */ /* 0x000fe40004000000 */
[----:B------:R-:W-:Y:S01]  /*3b70*/  ISETP.GT.AND P1, PT, R8, 0x1b, PT ;  /* 0x0000001b0800780c */ /* 0x000fe20003f24270 */
[----:B------:R-:W-:Y:S01]  /*3b80*/  SHFL.DOWN PT, R2, R9, 0x4, 0x1f ;  /* 0x08801f0009027f89 */ /* 0x000fe200000e0000 */
[----:B------:R-:W-:Y:S01]  /*3b90*/  IMAD.MOV.U32 R6, RZ, RZ, R9 ;  /* 0x000000ffff067224 */ /* 0x000fe200078e0009 */
[----:B-1----:R-:W-:Y:S01]  /*3ba0*/  @!P2 LEA R13, R13, R4, 0x18 ;  /* 0x000000040d0da211 */ /* 0x002fe200078ec0ff */
[----:B------:R-:W-:Y:S01]  /*3bb0*/  IMAD.MOV.U32 R7, RZ, RZ, R11 ;  /* 0x000000ffff077224 */ /* 0x000fe200078e000b */
[----:B------:R-:W0:Y:S03]  /*3bc0*/  SHFL.DOWN PT, R3, R11, 0x4, 0x1f ;  /* 0x08801f000b037f89 */ /* 0x000e2600000e0000 */
[----:B------:R-:W-:-:S02]  /*3bd0*/  @!P2 IMAD.IADD R13, R0, 0x1, R13 ;  /* 0x00000001000da824 */ /* 0x000fc400078e020d */
[----:B0-----:R-:W-:-:S06]  /*3be0*/  DSETP.GEU.AND P0, PT, R6, R2, PT ;  /* 0x000000020600722a */ /* 0x001fcc0003f0e000 */
[----:B------:R-:W-:Y:S02]  /*3bf0*/  @!P1 FSEL R9, R2, R9, !P0 ;  /* 0x0000000902099208 */ /* 0x000fe40004000000 */
[----:B------:R-:W-:Y:S02]  /*3c00*/  @!P1 FSEL R11, R3, R11, !P0 ;  /* 0x0000000b030b9208 */ /* 0x000fe40004000000 */
[----:B------:R-:W-:Y:S01]  /*3c10*/  ISETP.GT.AND P1, PT, R8, 0x17, PT ;  /* 0x000000170800780c */ /* 0x000fe20003f24270 */
[----:B------:R-:W-:Y:S01]  /*3c20*/  SHFL.DOWN PT, R2, R9, 0x8, 0x1f ;  /* 0x09001f0009027f89 */ /* 0x000fe200000e0000 */
[----:B------:R-:W-:Y:S02]  /*3c30*/  IMAD.MOV.U32 R6, RZ, RZ, R9 ;  /* 0x000000ffff067224 */ /* 0x000fe400078e0009 */
[----:B------:R-:W-:Y:S01]  /*3c40*/  IMAD.MOV.U32 R7, RZ, RZ, R11 ;  /* 0x000000ffff077224 */ /* 0x000fe200078e000b */
[----:B------:R-:W0:Y:S05]  /*3c50*/  SHFL.DOWN PT, R3, R11, 0x8, 0x1f ;  /* 0x09001f000b037f89 */ /* 0x000e2a00000e0000 */
        /* <DEDUP_REMOVED lines=20> */
[----:B------:R-:W0:Y:S04]  /*3da0*/  LDS.128 R8, [UR4+0x10] ;  /* 0x00001004ff087984 */ /* 0x000e280008000c00 */
[----:B-1----:R-:W1:Y:S01]  /*3db0*/  LDS.128 R12, [UR4+0x20] ;  /* 0x00002004ff0c7984 */ /* 0x002e620008000c00 */
        /* <DEDUP_REMOVED lines=24> */
.L_x_43:
        /* <DEDUP_REMOVED lines=20> */
[----:B------:R-:W0:Y:S05]  /*4080*/  SHFL.DOWN PT, R7, R0, 0x2, R11 ;  /* 0x0840000000077989 */ /* 0x000e2a00000e000b */
[----:B0-----:R-:W-:-:S06]  /*4090*/  DSETP.GEU.AND P0, PT, R2, R6, PT ;  /* 0x000000060200722a */ /* 0x001fcc0003f0e000 */
[----:B------:R-:W-:Y:S01]  /*40a0*/  @!P1 FSEL R9, R6, R9, !P0 ;  /* 0x0000000906099208 */ /* 0x000fe20004000000 */
[----:B------:R-:W-:Y:S01]  /*40b0*/  VIADD R6, R8, 0x4 ;  /* 0x0000000408067836 */ /* 0x000fe20000000000 */
[----:B------:R-:W-:-:S03]  /*40c0*/  @!P1 FSEL R0, R7, R0, !P0 ;  /* 0x0000000007009208 */ /* 0x000fc60004000000 */
[----:B------:R-:W-:Y:S01]  /*40d0*/  SHFL.DOWN PT, R2, R9, 0x4, R11 ;  /* 0x0880000009027989 */ /* 0x000fe200000e000b */
[----:B------:R-:W-:Y:S01]  /*40e0*/  ISETP.GT.AND P1, PT, R6, R11, PT ;  /* 0x0000000b0600720c */ /* 0x000fe20003f24270 */
[----:B------:R-:W-:Y:S02]  /*40f0*/  IMAD.MOV.U32 R6, RZ, RZ, R9 ;  /* 0x000000ffff067224 */ /* 0x000fe400078e0009 */
[----:B------:R-:W0:Y:S01]  /*4100*/  SHFL.DOWN PT, R3, R0, 0x4, R11 ;  /* 0x0880000000037989 */ /* 0x000e2200000e000b */
[----:B------:R-:W-:-:S06]  /*4110*/  IMAD.MOV.U32 R7, RZ, RZ, R0 ;  /* 0x000000ffff077224 */ /* 0x000fcc00078e0000 */
[----:B0-----:R-:W-:Y:S01]  /*4120*/  DSETP.GEU.AND P0, PT, R6, R2, PT ;  /* 0x000000020600722a */ /* 0x001fe20003f0e000 */
[----:B------:R-:W-:-:S05]  /*4130*/  VIADD R6, R8, 0x8 ;  /* 0x0000000808067836 */ /* 0x000fca0000000000 */
        /* <DEDUP_REMOVED lines=15> */
[----:B------:R-:W-:Y:S02]  /*4230*/  IMAD.MOV.U32 R6, RZ, RZ, R9 ;  /* 0x000000ffff067224 */ /* 0x000fe400078e0009 */
[----:B------:R-:W-:Y:S01]  /*4240*/  IMAD.MOV.U32 R7, RZ, RZ, R0 ;  /* 0x000000ffff077224 */ /* 0x000fe200078e0000 */
[----:B------:R-:W0:Y:S05]  /*4250*/  SHFL.DOWN PT, R3, R0, 0x10, R11 ;  /* 0x0a00000000037989 */ /* 0x000e2a00000e000b */
[----:B0-----:R-:W-:Y:S01]  /*4260*/  DSETP.GEU.AND P1, PT, R6, R2, PT ;  /* 0x000000020600722a */ /* 0x001fe20003f2e000 */
[----:B------:R-:W-:-:S02]  /*4270*/  @!P0 MOV R7, 0x400 ;  /* 0x0000040000078802 */ /* 0x000fc40000000f00 */
[----:B------:R-:W-:Y:S02]  /*4280*/  @!P0 SHF.R.U32.HI R6, RZ, 0x2, R5 ;  /* 0x00000002ff068819 */ /* 0x000fe40000011605 */
[----:B-1----:R-:W-:Y:S02]  /*4290*/  @!P0 LEA R7, R10, R7, 0x18 ;  /* 0x000000070a078211 */ /* 0x002fe400078ec0ff */
[----:B------:R-:W-:Y:S02]  /*42a0*/  @!P0 LOP3.LUT R6, R6, 0xf8, RZ, 0xc0, !PT ;  /* 0x000000f806068812 */ /* 0x000fe400078ec0ff */
[----:B------:R-:W-:Y:S02]  /*42b0*/  @!P2 FSEL R9, R2, R9, !P1 ;  /* 0x000000090209a208 */ /* 0x000fe40004800000 */
[----:B------:R-:W-:Y:S01]  /*42c0*/  @!P2 FSEL R0, R3, R0, !P1 ;  /* 0x000000000300a208 */ /* 0x000fe20004800000 */
[----:B------:R-:W-:Y:S02]  /*42d0*/  @!P0 IMAD.IADD R3, R6, 0x1, R7 ;  /* 0x0000000106038824 */ /* 0x000fe400078e0207 */
[----:B------:R-:W-:-:S02]  /*42e0*/  IMAD.MOV.U32 R6, RZ, RZ, R9 ;  /* 0x000000ffff067224 */ /* 0x000fc400078e0009 */
[----:B------:R-:W-:-:S05]  /*42f0*/  IMAD.MOV.U32 R7, RZ, RZ, R0 ;  /* 0x000000ffff077224 */ /* 0x000fca00078e0000 */
[----:B------:R1:W-:Y:S01]  /*4300*/  @!P0 STS.64 [R3+0x8], R6 ;  /* 0x0000080603008388 */ /* 0x0003e20000000a00 */
[----:B------:R-:W-:Y:S01]  /*4310*/  BAR.SYNC.DEFER_BLOCKING 0x0 ;  /* 0x0000000000007b1d */ /* 0x000fe20000010000 */
[----:B------:R-:W-:-:S13]  /*4320*/  ISETP.NE.AND P0, PT, R5, RZ, PT ;  /* 0x000000ff0500720c */ /* 0x000fda0003f05270 */
[----:B-1----:R-:W-:Y:S05]  /*4330*/  @P0 BRA `(.L_x_17) ;  /* 0x0000001800340947 */ /* 0x002fea0003800000 */
[----:B------:R-:W0:Y:S01]  /*4340*/  S2UR UR5, SR_CgaCtaId ;  /* 0x00000000000579c3 */ /* 0x000e220000008800 */
[----:B------:R-:W-:Y:S01]  /*4350*/  UMOV UR4, 0x400 ;  /* 0x0000040000047882 */ /* 0x000fe20000000000 */
[C---:B------:R-:W-:Y:S02]  /*4360*/  ISETP.GT.AND P3, PT, R4.reuse, 0x20, PT ;  /* 0x000000200400780c */ /* 0x040fe40003f64270 */
        /* <DEDUP_REMOVED lines=10> */
[----:B------:R-:W-:Y:S01]  /*4410*/  ISETP.GT.AND P1, PT, R4, 0x60, PT ;  /* 0x000000600400780c */ /* 0x000fe20003f24270 */
[----:B------:R-:W-:Y:S02]  /*4420*/  IMAD.MOV.U32 R2, RZ, RZ, R6 ;  /* 0x000000ffff027224 */ /* 0x000fe400078e0006 */
        /* <DEDUP_REMOVED lines=29> */
.L_x_30:
[----:B------:R-:W0:Y:S01]  /*4600*/  S2R R41, SR_TID.X ;  /* 0x0000000000297919 */ /* 0x000e220000002100 */
[----:B------:R-:W0:Y:S02]  /*4610*/  LDC.64 R6, c[0x0][0x380] ;  /* 0x0000e000ff067b82 */ /* 0x000e240000000a00 */
[----:B0-----:R-:W-:-:S05]  /*4620*/  IMAD.WIDE.U32 R6, R41, 0x8, R6 ;  /* 0x0000000829067825 */ /* 0x001fca00078e0006 */
[----:B------:R-:W2:Y:S04]  /*4630*/  LDG.E.64.CONSTANT R20, desc[UR6][R6.64] ;  /* 0x0000000606147981 */ /* 0x000ea8000c1e9b00 */
[----:B------:R-:W2:Y:S04]  /*4640*/  LDG.E.64.CONSTANT R2, desc[UR6][R6.64+0x800] ;  /* 0x0008000606027981 */ /* 0x000ea8000c1e9b00 */
[----:B------:R-:W3:Y:S04]  /*4650*/  LDG.E.64.CONSTANT R8, desc[UR6][R6.64+0x1000] ;  /* 0x0010000606087981 */ /* 0x000ee8000c1e9b00 */
[----:B------:R-:W4:Y:S04]  /*4660*/  LDG.E.64.CONSTANT R10, desc[UR6][R6.64+0x1800] ;  /* 0x00180006060a7981 */ /* 0x000f28000c1e9b00 */
[----:B------:R-:W5:Y:S04]  /*4670*/  LDG.E.64.CONSTANT R12, desc[UR6][R6.64+0x2000] ;  /* 0x00200006060c7981 */ /* 0x000f68000c1e9b00 */
[----:B------:R-:W5:Y:S04]  /*4680*/  LDG.E.64.CONSTANT R14, desc[UR6][R6.64+0x2800] ;  /* 0x00280006060e7981 */ /* 0x000f68000c1e9b00 */
[----:B------:R-:W5:Y:S04]  /*4690*/  LDG.E.64.CONSTANT R16, desc[UR6][R6.64+0x3000] ;  /* 0x0030000606107981 */ /* 0x000f68000c1e9b00 */
[----:B------:R-:W5:Y:S01]  /*46a0*/  LDG.E.64.CONSTANT R18, desc[UR6][R6.64+0x3800] ;  /* 0x0038000606127981 */ /* 0x000f62000c1e9b00 */
[----:B------:R-:W-:Y:S01]  /*46b0*/  ISETP.GE.U32.AND P1, PT, R4, 0x1000, PT ;  /* 0x000010000400780c */ /* 0x000fe20003f26070 */
[----:B------:R-:W-:Y:S01]  /*46c0*/  IMAD.MOV.U32 R45, RZ, RZ, 0x800 ;  /* 0x00000800ff2d7424 */ /* 0x000fe200078e00ff */
[----:B--2---:R-:W-:-:S06]  /*46d0*/  DSETP.GEU.AND P0, PT, R20, R2, PT ;  /* 0x000000021400722a */ /* 0x004fcc0003f0e000 */
        /* <DEDUP_REMOVED lines=21> */
[----:B------:R-:W0:Y:S01]  /*4830*/  LDC R24, c[0x0][0x390] ;  /* 0x0000e400ff187b82 */ /* 0x000e220000000800 */
[----:B------:R-:W-:Y:S02]  /*4840*/  VIADD R0, R4, 0xfffff800 ;  /* 0xfffff80004007836 */ /* 0x000fe40000000000 */
[----:B------:R-:W-:-:S07]  /*4850*/  IMAD.MOV.U32 R45, RZ, RZ, 0x800 ;  /* 0x00000800ff2d7424 */ /* 0x000fce00078e00ff */
.L_x_46:
[----:B------:R-:W-:-:S05]  /*4860*/  IMAD.WIDE R4, R45, 0x8, R6 ;  /* 0x000000082d047825 */ /* 0x000fca00078e0206 */
[----:B------:R-:W2:Y:S04]  /*4870*/  LDG.E.64.CONSTANT R10, desc[UR6][R4.64] ;  /* 0x00000006040a7981 */ /* 0x000ea8000c1e9b00 */
[----:B------:R-:W3:Y:S04]  /*4880*/  LDG.E.64.CONSTANT R12, desc[UR6][R4.64+0x800] ;  /* 0x00080006040c7981 */ /* 0x000ee8000c1e9b00 */
[----:B------:R-:W4:Y:S04]  /*4890*/  LDG.E.64.CONSTANT R14, desc[UR6][R4.64+0x1000] ;  /* 0x00100006040e7981 */ /* 0x000f28000c1e9b00 */
[----:B------:R-:W5:Y:S04]  /*48a0*/  LDG.E.64.CONSTANT R16, desc[UR6][R4.64+0x1800] ;  /* 0x0018000604107981 */ /* 0x000f68000c1e9b00 */
[----:B------:R-:W5:Y:S04]  /*48b0*/  LDG.E.64.CONSTANT R18, desc[UR6][R4.64+0x2000] ;  /* 0x0020000604127981 */ /* 0x000f68000c1e9b00 */
[----:B------:R-:W5:Y:S04]  /*48c0*/  LDG.E.64.CONSTANT R20, desc[UR6][R4.64+0x2800] ;  /* 0x0028000604147981 */ /* 0x000f68000c1e9b00 */
[----:B------:R-:W5:Y:S04]  /*48d0*/  LDG.E.64.CONSTANT R22, desc[UR6][R4.64+0x3000] ;  /* 0x0030000604167981 */ /* 0x000f68000c1e9b00 */
[----:B------:R0:W5:Y:S02]  /*48e0*/  LDG.E.64.CONSTANT R8, desc[UR6][R4.64+0x3800] ;  /* 0x0038000604087981 */ /* 0x000164000c1e9b00 */
[----:B0-----:R-:W-:-:S04]  /*48f0*/  IMAD.MOV.U32 R4, RZ, RZ, R24 ;  /* 0x000000ffff047224 */ /* 0x001fc800078e0018 */
[----:B------:R-:W-:-:S05]  /*4900*/  IMAD.IADD R5, R4, 0x1, -R45 ;  /* 0x0000000104057824 */ /* 0x000fca00078e0a2d */
[----:B------:R-:W-:Y:S01]  /*4910*/  ISETP.GE.AND P1, PT, R5, 0x800, PT ;  /* 0x000008000500780c */ /* 0x000fe20003f26270 */
        /* <DEDUP_REMOVED lines=25> */
[----:B------:R-:W-:-:S05]  /*4ab0*/  VIADD R45, R45, 0x800 ;  /* 0x000008002d2d7836 */ /* 0x000fca0000000000 */
[----:B------:R-:W-:-:S13]  /*4ac0*/  ISETP.GT.AND P0, PT, R45, R0, PT ;  /* 0x000000002d00720c */ /* 0x000fda0003f04270 */
[----:B------:R-:W-:Y:S05]  /*4ad0*/  @!P0 BRA `(.L_x_46) ;  /* 0xfffffffc00608947 */ /* 0x000fea000383ffff */
.L_x_44:
[----:B------:R-:W-:-:S13]  /*4ae0*/  ISETP.GE.AND P0, PT, R45, R4, PT ;  /* 0x000000042d00720c */ /* 0x000fda0003f06270 */
[----:B------:R-:W-:Y:S05]  /*4af0*/  @P0 BRA `(.L_x_45) ;  /* 0x0000000800fc0947 */ /* 0x000fea0003800000 */
[----:B------:R-:W-:Y:S01]  /*4b00*/  IMAD.IADD R0, R4, 0x1, -R45 ;  /* 0x0000000104007824 */ /* 0x000fe200078e0a2d */
[----:B------:R-:W-:Y:S04]  /*4b10*/  BSSY.RECONVERGENT B1, `(.L_x_45) ;  /* 0x00000bd000017945 */ /* 0x000fe80003800200 */
[----:B------:R-:W-:-:S13]  /*4b20*/  ISETP.GE.AND P0, PT, R41, R0, PT ;  /* 0x000000002900720c */ /* 0x000fda0003f06270 */
[----:B------:R-:W-:Y:S05]  /*4b30*/  @P0 BRA `(.L_x_47) ;  /* 0x0000000800e80947 */ /* 0x000fea0003800000 */
[----:B------:R-:W-:Y:S01]  /*4b40*/  LOP3.LUT R5, RZ, R41, RZ, 0x33, !PT ;  /* 0x00000029ff057212 */ /* 0x000fe200078e33ff */
[----:B------:R-:W-:Y:S01]  /*4b50*/  BSSY.RECONVERGENT B2, `(.L_x_48) ;  /* 0x0000017000027945 */ /* 0x000fe20003800200 */
[----:B------:R-:W-:Y:S02]  /*4b60*/  IMAD.MOV.U32 R43, RZ, RZ, R41 ;  /* 0x000000ffff2b7224 */ /* 0x000fe400078e0029 */
[----:B------:R-:W-:-:S04]  /*4b70*/  IADD3 R4, PT, PT, -R45, R4, R5 ;  /* 0x000000042d047210 */ /* 0x000fc80007ffe105 */
[C---:B------:R-:W-:Y:S02]  /*4b80*/  LOP3.LUT R5, R4.reuse, 0x300, RZ, 0xc0, !PT ;  /* 0x0000030004057812 */ /* 0x040fe400078ec0ff */
[----:B------:R-:W-:Y:S02]  /*4b90*/  ISETP.GE.U32.AND P2, PT, R4, 0x300, PT ;  /* 0x000003000400780c */ /* 0x000fe40003f46070 */
[----:B------:R-:W-:-:S13]  /*4ba0*/  ISETP.NE.AND P0, PT, R5, 0x300, PT ;  /* 0x000003000500780c */ /* 0x000fda0003f05270 */
[----:B------:R-:W-:Y:S05]  /*4bb0*/  @!P0 BRA `(.L_x_49) ;  /* 0x0000000000408947 */ /* 0x000fea0003800000 */
[----:B------:R-:W0:Y:S01]  /*4bc0*/  LDC.64 R6, c[0x0][0x380] ;  /* 0x0000e000ff067b82 */ /* 0x000e220000000a00 */
[----:B------:R-:W-:Y:S01]  /*4bd0*/  LEA.HI R4, R4, 0x1, RZ, 0x18 ;  /* 0x0000000104047811 */ /* 0x000fe200078fc0ff */
[----:B------:R-:W-:Y:S02]  /*4be0*/  IMAD.IADD R9, R41, 0x1, R45 ;  /* 0x0000000129097824 */ /* 0x000fe400078e022d */
[----:B------:R-:W-:Y:S01]  /*4bf0*/  IMAD.MOV.U32 R43, RZ, RZ, R41 ;  /* 0x000000ffff2b7224 */ /* 0x000fe200078e0029 */
[----:B------:R-:W-:-:S05]  /*4c00*/  LOP3.LUT R4, R4, 0x3, RZ, 0xc0, !PT ;  /* 0x0000000304047812 */ /* 0x000fca00078ec0ff */
[----:B------:R-:W-:-:S07]  /*4c10*/  IMAD.MOV R8, RZ, RZ, -R4 ;  /* 0x000000ffff087224 */ /* 0x000fce00078e0a04 */
.L_x_50:
[----:B0-----:R-:W-:-:S06]  /*4c20*/  IMAD.WIDE.U32 R4, R9, 0x8, R6 ;  /* 0x0000000809047825 */ /* 0x001fcc00078e0006 */
        /* <DEDUP_REMOVED lines=9> */
.L_x_49:
[----:B------:R-:W-:Y:S05]  /*4cc0*/  BSYNC.RECONVERGENT B2 ;  /* 0x0000000000027941 */ /* 0x000fea0003800200 */
.L_x_48:
[----:B------:R-:W-:Y:S05]  /*4cd0*/  @!P2 BRA `(.L_x_47) ;  /* 0x000000080080a947 */ /* 0x000fea0003800000 */
[----:B------:R-:W0:Y:S01]  /*4ce0*/  LDCU.64 UR4, c[0x0][0x380] ;  /* 0x00007000ff0477ac */ /* 0x000e220008000a00 */
[----:B------:R-:W-:Y:S01]  /*4cf0*/  IMAD.IADD R7, R0, 0x1, -R43 ;  /* 0x0000000100077824 */ /* 0x000fe200078e0a2b */
[C---:B------:R-:W-:Y:S01]  /*4d00*/  IADD3 R5, P0, PT, R43.reuse, R45, RZ ;  /* 0x0000002d2b057210 */ /* 0x040fe20007f1e0ff */
[----:B------:R-:W-:Y:S01]  /*4d10*/  BSSY.RECONVERGENT B2, `(.L_x_51) ;  /* 0x000005a000027945 */ /* 0x000fe20003800200 */
[----:B------:R-:W-:Y:S02]  /*4d20*/  IMAD.IADD R45, R43, 0x1, R45 ;  /* 0x000000012b2d7824 */ /* 0x000fe400078e022d */
        /* <DEDUP_REMOVED lines=8> */
[----:B------:R-:W0:Y:S01]  /*4db0*/  LDC.64 R6, c[0x0][0x380] ;  /* 0x0000e000ff067b82 */ /* 0x000e220000000a00 */
[----:B------:R-:W-:Y:S01]  /*4dc0*/  PLOP3.LUT P0, PT, PT, PT, PT, 0x8, 0x80 ;  /* 0x000000000080781c */ /* 0x000fe20003f0e170 */
[----:B------:R-:W-:-:S12]  /*4dd0*/  VIADD R40, R0, 0xfffff400 ;  /* 0xfffff40000287836 */ /* 0x000fd80000000000 */
.L_x_53:
[C---:B0-----:R-:W-:Y:S01]  /*4de0*/  IMAD.WIDE.U32 R38, R45.reuse, 0x8, R6 ;  /* 0x000000082d267825 */ /* 0x041fe200078e0006 */
        /* <DEDUP_REMOVED lines=76> */
.L_x_52:
[----:B------:R-:W-:Y:S05]  /*52b0*/  BSYNC.RECONVERGENT B2 ;  /* 0x0000000000027941 */ /* 0x000fea0003800200 */
.L_x_51:
[----:B------:R-:W-:Y:S01]  /*52c0*/  IMAD.IADD R6, R0, 0x1, -R43 ;  /* 0x0000000100067824 */ /* 0x000fe200078e0a2b */
[----:B------:R-:W-:Y:S04]  /*52d0*/  BSSY.RECONVERGENT B2, `(.L_x_54) ;  /* 0x000002c000027945 */ /* 0x000fe80003800200 */
[----:B------:R-:W-:-:S13]  /*52e0*/  ISETP.GT.AND P1, PT, R6, 0x400, PT ;  /* 0x000004000600780c */ /* 0x000fda0003f24270 */
[----:B------:R-:W-:Y:S05]  /*52f0*/  @!P1 BRA `(.L_x_55) ;  /* 0x0000000000a49947 */ /* 0x000fea0003800000 */
[----:B------:R-:W0:Y:S01]  /*5300*/  LDC.64 R16, c[0x0][0x380] ;  /* 0x0000e000ff107b82 */ /* 0x000e220000000a00 */
[----:B------:R-:W2:Y:S04]  /*5310*/  LDG.E.64.CONSTANT R10, desc[UR6][R4.64+-0x800] ;  /* 0xfff80006040a7981 */ /* 0x000ea8000c1e9b00 */
[----:B------:R-:W3:Y:S01]  /*5320*/  LDG.E.64.CONSTANT R12, desc[UR6][R4.64] ;  /* 0x00000006040c7981 */ /* 0x000ee2000c1e9b00 */
[----:B------:R-:W-:-:S03]  /*5330*/  VIADD R7, R45, 0x400 ;  /* 0x000004002d077836 */ /* 0x000fc60000000000 */
[----:B------:R-:W4:Y:S04]  /*5340*/  LDG.E.64.CONSTANT R14, desc[UR6][R4.64+0x800] ;  /* 0x00080006040e7981 */ /* 0x000f28000c1e9b00 */
[----:B------:R-:W5:Y:S04]  /*5350*/  LDG.E.64.CONSTANT R18, desc[UR6][R4.64+0x1800] ;  /* 0x0018000604127981 */ /* 0x000f68000c1e9b00 */
[----:B------:R-:W5:Y:S01]  /*5360*/  LDG.E.64.CONSTANT R20, desc[UR6][R4.64+0x2000] ;  /* 0x0020000604147981 */ /* 0x000f62000c1e9b00 */
[----:B0-----:R-:W-:-:S06]  /*5370*/  IMAD.WIDE.U32 R8, R45, 0x8, R16 ;  /* 0x000000082d087825 */ /* 0x001fcc00078e0010 */
[----:B------:R-:W2:Y:S01]  /*5380*/  LDG.E.64.CONSTANT R8, desc[UR6][R8.64] ;  /* 0x0000000608087981 */ /* 0x000ea2000c1e9b00 */
[----:B------:R-:W-:-:S03]  /*5390*/  IMAD.WIDE.U32 R16, R7, 0x8, R16 ;  /* 0x0000000807107825 */ /* 0x000fc600078e0010 */
[----:B------:R0:W5:Y:S04]  /*53a0*/  LDG.E.64.CONSTANT R6, desc[UR6][R4.64+0x2800] ;  /* 0x0028000604067981 */ /* 0x000168000c1e9b00 */
[----:B------:R-:W5:Y:S01]  /*53b0*/  LDG.E.64.CONSTANT R16, desc[UR6][R16.64] ;  /* 0x0000000610107981 */ /* 0x000f62000c1e9b00 */
[----:B------:R-:W-:Y:S01]  /*53c0*/  VIADD R43, R43, 0x800 ;  /* 0x000008002b2b7836 */ /* 0x000fe20000000000 */
[----:B0-----:R-:W-:Y:S01]  /*53d0*/  IADD3 R4, P2, PT, R4, 0x4000, RZ ;  /* 0x0000400004047810 */ /* 0x001fe20007f5e0ff */
[----:B------:R-:W-:-:S04]  /*53e0*/  VIADD R45, R45, 0x800 ;  /* 0x000008002d2d7836 */ /* 0x000fc80000000000 */
[----:B------:R-:W-:Y:S01]  /*53f0*/  IMAD.X R5, RZ, RZ, R5, P2 ;  /* 0x000000ffff057224 */ /* 0x000fe200010e0605 */
        /* <DEDUP_REMOVED lines=25> */
.L_x_55:
[----:B------:R-:W-:Y:S05]  /*5590*/  BSYNC.RECONVERGENT B2 ;  /* 0x0000000000027941 */ /* 0x000fea0003800200 */
.L_x_54:
[----:B------:R-:W-:-:S13]  /*55a0*/  ISETP.LT.OR P0, PT, R43, R0, P0 ;  /* 0x000000002b00720c */ /* 0x000fda0000701670 */
[----:B------:R-:W-:Y:S05]  /*55b0*/  @!P0 BRA `(.L_x_47) ;  /* 0x0000000000488947 */ /* 0x000fea0003800000 */
[----:B------:R-:W0:Y:S01]  /*55c0*/  LDC.64 R6, c[0x0][0x380] ;  /* 0x0000e000ff067b82 */ /* 0x000e220000000a00 */
[----:B------:R-:W2:Y:S04]  /*55d0*/  LDG.E.64.CONSTANT R8, desc[UR6][R4.64+-0x800] ;  /* 0xfff8000604087981 */ /* 0x000ea8000c1e9b00 */
[----:B------:R-:W3:Y:S04]  /*55e0*/  LDG.E.64.CONSTANT R10, desc[UR6][R4.64] ;  /* 0x00000006040a7981 */ /* 0x000ee8000c1e9b00 */
[----:B------:R-:W4:Y:S01]  /*55f0*/  LDG.E.64.CONSTANT R12, desc[UR6][R4.64+0x800] ;  /* 0x00080006040c7981 */ /* 0x000f22000c1e9b00 */
[----:B0-----:R-:W-:-:S06]  /*5600*/  IMAD.WIDE.U32 R6, R45, 0x8, R6 ;  /* 0x000000082d067825 */ /* 0x001fcc00078e0006 */
[----:B------:R-:W5:Y:S02]  /*5610*/  LDG.E.64.CONSTANT R6, desc[UR6][R6.64] ;  /* 0x0000000606067981 */ /* 0x000f64000c1e9b00 */
[----:B-----5:R-:W-:-:S06]  /*5620*/  DSETP.GEU.AND P0, PT, R2, R6, PT ;  /* 0x000000060200722a */ /* 0x020fcc0003f0e000 */
        /* <DEDUP_REMOVED lines=10> */
[----:B------:R-:W-:-:S07]  /*56d0*/  FSEL R3, R13, R3, !P0 ;  /* 0x000000030d037208 */ /* 0x000fce0004000000 */
.L_x_47:
[----:B------:R-:W-:Y:S05]  /*56e0*/  BSYNC.RECONVERGENT B1 ;  /* 0x0000000000017941 */ /* 0x000fea0003800200 */
.L_x_45:
        /* <DEDUP_REMOVED lines=54> */
[----:B------:R-:W1:Y:S01]  /*5a50*/  S2UR UR5, SR_CgaCtaId ;  /* 0x00000000000579c3 */ /* 0x000e620000008800 */
[----:B------:R-:W-:Y:S02]  /*5a60*/  UMOV UR4, 0x400 ;  /* 0x0000040000047882 */ /* 0x000fe40000000000 */
[----:B-1----:R-:W-:-:S09]  /*5a70*/  ULEA UR4, UR5, UR4, 0x18 ;  /* 0x0000000405047291 */ /* 0x002fd2000f8ec0ff */
[----:B0-----:R-:W0:Y:S04]  /*5a80*/  LDS.128 R8, [UR4+0x10] ;  /* 0x00001004ff087984 */ /* 0x001e280008000c00 */
        /* <DEDUP_REMOVED lines=23> */
[----:B------:R-:W-:-:S07]  /*5c00*/  FSEL R7, R3, R5, !P1 ;  /* 0x0000000503077208 */ /* 0x000fce0004800000 */
.L_x_17:
[----:B------:R-:W-:Y:S05]  /*5c10*/  BSYNC.RECONVERGENT B0 ;  /* 0x0000000000007941 */ /* 0x000fea0003800200 */
.L_x_1:
[----:B------:R-:W-:Y:S05]  /*5c20*/  @P0 EXIT ;  /* 0x000000000000094d */ /* 0x000fea0003800000 */
[----:B------:R-:W4:Y:S01]  /*5c30*/  LDCU.64 UR8, c[0x0][0x398] ;  /* 0x00007300ff0877ac */ /* 0x000f220008000a00 */
[----:B---3--:R-:W3:Y:S01]  /*5c40*/  LDC.64 R4, c[0x0][0x388] ;  /* 0x0000e200ff047b82 */ /* 0x008ee20000000a00 */
[----:B------:R-:W0:Y:S01]  /*5c50*/  LDCU.64 UR4, c[0x0][0x398] ;  /* 0x00007300ff0477ac */ /* 0x000e220008000a00 */
[----:B----4-:R-:W-:-:S06]  /*5c60*/  DSETP.GT.AND P0, PT, R6, UR8, PT ;  /* 0x0000000806007e2a */ /* 0x010fcc000bf04000 */
[----:B012---:R-:W-:Y:S02]  /*5c70*/  FSEL R2, R6, UR4, P0 ;  /* 0x0000000406027c08 */ /* 0x007fe40008000000 */
[----:B------:R-:W-:-:S05]  /*5c80*/  FSEL R3, R7, UR5, P0 ;  /* 0x0000000507037c08 */ /* 0x000fca0008000000 */
[----:B---3--:R-:W-:Y:S01]  /*5c90*/  STG.E.64 desc[UR6][R4.64], R2 ;  /* 0x0000000204007986 */ /* 0x008fe2000c101b06 */
[----:B------:R-:W-:Y:S05]  /*5ca0*/  EXIT ;  /* 0x000000000000794d */ /* 0x000fea0003800000 */
.L_x_56:
[----:B------:R-:W-:-:S00]  /*5cb0*/  BRA `(.L_x_56) ;  /* 0xfffffffc00fc7947 */ /* 0x000fc0000383ffff */
[----:B------:R-:W-:-:S00]  /*5cc0*/  NOP ;  /* 0x0000000000007918 */ /* 0x000fc00000000000 */
        /* <DEDUP_REMOVED lines=11> */
.L_x_249:


//--------------------- .text._ZN3cub18CUB_300001_SM_10006detail6reduce18DeviceReduceKernelINS2_10policy_hubIdyN4cuda3__47maximumIdEEE10Policy1000EN6thrust24THRUST_300001_SM_1000_NS6detail15normal_iteratorINSC_10device_ptrIdEEEEyS8_dNS5_3std3__410__identityEEEvT0_PT3_T1_NS0_13GridEvenShareISO_EET2_T4_ --------------------------
	.section	.text._ZN3cub18CUB_300001_SM_10006detail6reduce18DeviceReduceKernelINS2_10policy_hubIdyN4cuda3__47maximumIdEEE10Policy1000EN6thrust24THRUST_300001_SM_1000_NS6detail15normal_iteratorINSC_10device_ptrIdEEEEyS8_dNS5_3std3__410__identityEEEvT0_PT3_T1_NS0_13GridEvenShareISO_EET2_T4_,"ax",@progbits
	.align	128
        .global         _ZN3cub18CUB_300001_SM_10006detail6reduce18DeviceReduceKernelINS2_10policy_hubIdyN4cuda3__47maximumIdEEE10Policy1000EN6thrust24THRUST_300001_SM_1000_NS6detail15normal_iteratorINSC_10device_ptrIdEEEEyS8_dNS5_3std3__410__identityEEEvT0_PT3_T1_NS0_13GridEvenShareISO_EET2_T4_
        .type           _ZN3cub18CUB_300001_SM_10006detail6reduce18DeviceReduceKernelINS2_10policy_hubIdyN4cuda3__47maximumIdEEE10Policy1000EN6thrust24THRUST_300001_SM_1000_NS6detail15normal_iteratorINSC_10device_ptrIdEEEEyS8_dNS5_3std3__410__identityEEEvT0_PT3_T1_NS0_13GridEvenShareISO_EET2_T4_,@function
        .size           _ZN3cub18CUB_300001_SM_10006detail6reduce18DeviceReduceKernelINS2_10policy_hubIdyN4cuda3__47maximumIdEEE10Policy1000EN6thrust24THRUST_300001_SM_1000_NS6detail15normal_iteratorINSC_10device_ptrIdEEEEyS8_dNS5_3std3__410__identityEEEvT0_PT3_T1_NS0_13GridEvenShareISO_EET2_T4_,(.L_x_250 - _ZN3cub18CUB_300001_SM_10006detail6reduce18DeviceReduceKernelINS2_10policy_hubIdyN4cuda3__47maximumIdEEE10Policy1000EN6thrust24THRUST_300001_SM_1000_NS6detail15normal_iteratorINSC_10device_ptrIdEEEEyS8_dNS5_3std3__410__identityEEEvT0_PT3_T1_NS0_13GridEvenShareISO_EET2_T4_)
        .other          _ZN3cub18CUB_300001_SM_10006detail6reduce18DeviceReduceKernelINS2_10policy_hubIdyN4cuda3__47maximumIdEEE10Policy1000EN6thrust24THRUST_300001_SM_1000_NS6detail15normal_iteratorINSC_10device_ptrIdEEEEyS8_dNS5_3std3__410__identityEEEvT0_PT3_T1_NS0_13GridEvenShareISO_EET2_T4_,@"STO_CUDA_ENTRY STV_DEFAULT"
_ZN3cub18CUB_300001_SM_10006detail6reduce18DeviceReduceKernelINS2_10policy_hubIdyN4cuda3__47maximumIdEEE10Policy1000EN6thrust24THRUST_300001_SM_1000_NS6detail15normal_iteratorINSC_10device_ptrIdEEEEyS8_dNS5_3std3__410__identityEEEvT0_PT3_T1_NS0_13GridEvenShareISO_EET2_T4_:
.text._ZN3cub18CUB_300001_SM_10006detail6reduce18DeviceReduceKernelINS2_10policy_hubIdyN4cuda3__47maximumIdEEE10Policy1000EN6thrust24THRUST_300001_SM_1000_NS6detail15normal_iteratorINSC_10device_ptrIdEEEEyS8_dNS5_3std3__410__identityEEEvT0_PT3_T1_NS0_13GridEvenShareISO_EET2_T4_:
[----:B------:R-:W-:Y:S08]  /*0000*/  LDC R1, c[0x0][0x37c] ;  /* 0x0000df00ff017b82 */ /* 0x000ff00000000800 */
[----:B------:R-:W0:Y:S01]  /*0010*/  S2UR UR16, SR_CTAID.X ;  /* 0x00000000001079c3 */ /* 0x000e220000002500 */
[----:B------:R-:W1:Y:S01]  /*0020*/  LDCU.64 UR8, c[0x0][0x3b8] ;  /* 0x00007700ff0877ac */ /* 0x000e620008000a00 */
[----:B------:R-:W-:Y:S01]  /*0030*/  BSSY.RECONVERGENT B0, `(.L_x_57) ;  /* 0x000030b000007945 */ /* 0x000fe20003800200 */
[----:B------:R-:W2:Y:S01]  /*0040*/  LDCU UR5, c[0x0][0x3c0] ;  /* 0x00007800ff0577ac */ /* 0x000ea20008000800 */
[----:B------:R-:W3:Y:S01]  /*0050*/  LDCU.64 UR14, c[0x0][0x358] ;  /* 0x00006b00ff0e77ac */ /* 0x000ee20008000a00 */
[----:B-1----:R-:W-:-:S02]  /*0060*/  IMAD.U32 R4, RZ, RZ, UR8 ;  /* 0x00000008ff047e24 */ /* 0x002fc4000f8e00ff */
[----:B------:R-:W-:Y:S01]  /*0070*/  IMAD.U32 R3, RZ, RZ, UR9 ;  /* 0x00000009ff037e24 */ /* 0x000fe2000f8e00ff */
[----:B--2---:R-:W-:Y:S02]  /*0080*/  USHF.L.U32 UR5, UR5, 0xb, URZ ;  /* 0x0000000b05057899 */ /* 0x004fe400080006ff */
[----:B0-----:R-:W-:Y:S02]  /*0090*/  USHF.L.U32 UR7, UR16, 0xb, URZ ;  /* 0x0000000b10077899 */ /* 0x001fe400080006ff */
[----:B------:R-:W-:-:S04]  /*00a0*/  USHF.R.S32.HI UR4, URZ, 0x1f, UR5 ;  /* 0x0000001fff047899 */ /* 0x000fc80008011405 */
[----:B------:R-:W-:-:S04]  /*00b0*/  IADD3 R5, P1, PT, R4, -UR7, RZ ;  /* 0x8000000704057c10 */ /* 0x000fc8000ff3e0ff */
[----:B------:R-:W-:Y:S02]  /*00c0*/  ISETP.GT.U32.AND P0, PT, R5, 0x7ff, PT ;  /* 0x000007ff0500780c */ /* 0x000fe40003f04070 */
[----:B------:R-:W-:-:S04]  /*00d0*/  IADD3.X R2, PT, PT, R3, -0x1, RZ, P1, !PT ;  /* 0xffffffff03027810 */ /* 0x000fc80000ffe4ff */
[----:B------:R-:W-:-:S13]  /*00e0*/  ISETP.GT.U32.AND.EX P0, PT, R2, RZ, PT, P0 ;  /* 0x000000ff0200720c */ /* 0x000fda0003f04100 */
[----:B---3--:R-:W-:Y:S05]  /*00f0*/  @P0 BRA `(.L_x_58) ;  /* 0x0000001400ec0947 */ /* 0x008fea0003800000 */
[----:B------:R-:W0:Y:S01]  /*0100*/  S2R R0, SR_TID.X ;  /* 0x0000000000007919 */ /* 0x000e220000002100 */
[----:B------:R-:W-:Y:S01]  /*0110*/  VIADD R3, R4, -UR7 ;  /* 0x8000000704037c36 */ /* 0x000fe20008000000 */
[----:B------:R-:W-:Y:S01]  /*0120*/  BSSY.RECONVERGENT B1, `(.L_x_59) ;  /* 0x000000a000017945 */ /* 0x000fe20003800200 */
[----:B------:R-:W-:-:S03]  /*0130*/  CS2R R10, SRZ ;  /* 0x00000000000a7805 */ /* 0x000fc6000001ff00 */
[----:B0-----:R-:W-:Y:S01]  /*0140*/  ISETP.GE.AND P0, PT, R0, R3, PT ;  /* 0x000000030000720c */ /* 0x001fe20003f06270 */
[----:B------:R-:W-:-:S12]  /*0150*/  IMAD.MOV.U32 R2, RZ, RZ, R0 ;  /* 0x000000ffff027224 */ /* 0x000fd800078e0000 */
[----:B------:R-:W-:Y:S05]  /*0160*/  @P0 BRA `(.L_x_60) ;  /* 0x0000000000140947 */ /* 0x000fea0003800000 */
[----:B------:R-:W0:Y:S01]  /*0170*/  LDC.64 R10, c[0x0][0x380] ;  /* 0x0000e000ff0a7b82 */ /* 0x000e220000000a00 */
[----:B------:R-:W-:-:S04]  /*0180*/  VIADD R5, R0, UR7 ;  /* 0x0000000700057c36 */ /* 0x000fc80008000000 */
[----:B0-----:R-:W-:-:S06]  /*0190*/  IMAD.WIDE.U32 R10, R5, 0x8, R10 ;  /* 0x00000008050a7825 */ /* 0x001fcc00078e000a */
[----:B------:R-:W5:Y:S01]  /*01a0*/  LDG.E.64 R10, desc[UR14][R10.64] ;  /* 0x0000000e0a0a7981 */ /* 0x000f62000c1e1b00 */
[----:B------:R-:W-:-:S07]  /*01b0*/  VIADD R2, R0, 0x100 ;  /* 0x0000010000027836 */ /* 0x000fce0000000000 */
.L_x_60:
[----:B------:R-:W-:Y:S05]  /*01c0*/  BSYNC.RECONVERGENT B1 ;  /* 0x0000000000017941 */ /* 0x000fea0003800200 */
.L_x_59:
[----:B------:R-:W-:Y:S01]  /*01d0*/  ISETP.GE.AND P0, PT, R2, R3, PT ;  /* 0x000000030200720c */ /* 0x000fe20003f06270 */
[----:B------:R-:W-:-:S12]  /*01e0*/  BSSY.RECONVERGENT B1, `(.L_x_61) ;  /* 0x00000b3000017945 */ /* 0x000fd80003800200 */
[----:B------:R-:W-:Y:S05]  /*01f0*/  @P0 BRA `(.L_x_62) ;  /* 0x0000000800c40947 */ /* 0x000fea0003800000 */
[----:B------:R-:W-:Y:S01]  /*0200*/  LOP3.LUT R5, RZ, R2, RZ, 0x33, !PT ;  /* 0x00000002ff057212 */ /* 0x000fe200078e33ff */
[----:B------:R-:W-:Y:S03]  /*0210*/  BSSY.RECONVERGENT B2, `(.L_x_63) ;  /* 0x0000057000027945 */ /* 0x000fe60003800200 */
[----:B------:R-:W-:-:S04]  /*0220*/  IADD3 R6, PT, PT, R4, -UR7, R5 ;  /* 0x8000000704067c10 */ /* 0x000fc8000fffe005 */
[C---:B------:R-:W-:Y:S02]  /*0230*/  ISETP.GE.U32.AND P1, PT, R6.reuse, 0xf00, PT ;  /* 0x00000f000600780c */ /* 0x040fe40003f26070 */
[----:B------:R-:W-:-:S04]  /*0240*/  LEA.HI R4, R6, 0x1, RZ, 0x18 ;  /* 0x0000000106047811 */ /* 0x000fc800078fc0ff */
[----:B------:R-:W-:-:S04]  /*0250*/  LOP3.LUT R5, R4, 0xf, RZ, 0xc0, !PT ;  /* 0x0000000f04057812 */ /* 0x000fc800078ec0ff */
[----:B------:R-:W-:-:S03]  /*0260*/  ISETP.NE.AND P0, PT, R5, RZ, PT ;  /* 0x000000ff0500720c */ /* 0x000fc60003f05270 */
[----:B------:R-:W-:Y:S10]  /*0270*/  @!P1 BRA `(.L_x_64) ;  /* 0x0000000400409947 */ /* 0x000ff40003800000 */
[----:B------:R-:W0:Y:S01]  /*0280*/  LDCU.64 UR8, c[0x0][0x380] ;  /* 0x00007000ff0877ac */ /* 0x000e220008000a00 */
[----:B------:R-:W-:Y:S01]  /*0290*/  IMAD.WIDE.U32 R6, R2, 0x8, RZ ;  /* 0x0000000802067825 */ /* 0x000fe200078e00ff */
[----:B------:R-:W-:Y:S01]  /*02a0*/  LOP3.LUT R26, R4, 0x1fffff0, RZ, 0xc0, !PT ;  /* 0x01fffff0041a7812 */ /* 0x000fe200078ec0ff */
[----:B------:R-:W-:-:S04]  /*02b0*/  UIMAD.WIDE.U32 UR4, UR16, 0x4000, URZ ;  /* 0x00004000100478a5 */ /* 0x000fc8000f8e00ff */
[----:B------:R-:W-:Y:S02]  /*02c0*/  IMAD.MOV R26, RZ, RZ, -R26 ;  /* 0x000000ffff1a7224 */ /* 0x000fe400078e0a1a */
[----:B------:R-:W-:Y:S02]  /*02d0*/  LOP3.LUT R6, R6, UR4, RZ, 0xfc, !PT ;  /* 0x0000000406067c12 */ /* 0x000fe4000f8efcff */
[----:B------:R-:W-:Y:S02]  /*02e0*/  LOP3.LUT R7, R7, UR5, RZ, 0xfc, !PT ;  /* 0x0000000507077c12 */ /* 0x000fe4000f8efcff */
[----:B0-----:R-:W-:-:S04]  /*02f0*/  IADD3 R6, P1, PT, R6, UR8, RZ ;  /* 0x0000000806067c10 */ /* 0x001fc8000ff3e0ff */
[----:B------:R-:W-:-:S04]  /*0300*/  IADD3 R6, P2, PT, R6, 0x4000, RZ ;  /* 0x0000400006067810 */ /* 0x000fc80007f5e0ff */
[----:B------:R-:W-:-:S09]  /*0310*/  IADD3.X R7, PT, PT, RZ, UR9, R7, P2, P1 ;  /* 0x00000009ff077c10 */ /* 0x000fd200097e2407 */
.L_x_65:
[----:B------:R-:W2:Y:S04]  /*0320*/  LDG.E.64 R8, desc[UR14][R6.64+-0x4000] ;  /* 0xffc0000e06087981 */ /* 0x000ea8000c1e1b00 */
[----:B------:R-:W3:Y:S04]  /*0330*/  LDG.E.64 R12, desc[UR14][R6.64+-0x3800] ;  /* 0xffc8000e060c7981 */ /* 0x000ee8000c1e1b00 */
[----:B------:R-:W4:Y:S04]  /*0340*/  LDG.E.64 R14, desc[UR14][R6.64+-0x3000] ;  /* 0xffd0000e060e7981 */ /* 0x000f28000c1e1b00 */
[----:B------:R-:W4:Y:S04]  /*0350*/  LDG.E.64 R16, desc[UR14][R6.64+-0x2800] ;  /* 0xffd8000e06107981 */ /* 0x000f28000c1e1b00 */
[----:B------:R-:W4:Y:S04]  /*0360*/  LDG.E.64 R18, desc[UR14][R6.64+-0x2000] ;  /* 0xffe0000e06127981 */ /* 0x000f28000c1e1b00 */
[----:B------:R-:W4:Y:S04]  /*0370*/  LDG.E.64 R20, desc[UR14][R6.64+-0x1800] ;  /* 0xffe8000e06147981 */ /* 0x000f28000c1e1b00 */
[----:B------:R-:W4:Y:S04]  /*0380*/  LDG.E.64 R22, desc[UR14][R6.64+-0x1000] ;  /* 0xfff0000e06167981 */ /* 0x000f28000c1e1b00 */
[----:B------:R-:W4:Y:S01]  /*0390*/  LDG.E.64 R24, desc[UR14][R6.64+-0x800] ;  /* 0xfff8000e06187981 */ /* 0x000f22000c1e1b00 */
[----:B--2--5:R-:W-:-:S06]  /*03a0*/  DSETP.GEU.AND P1, PT, R10, R8, PT ;  /* 0x000000080a00722a */ /* 0x024fcc0003f2e000 */
[----:B------:R-:W-:Y:S02]  /*03b0*/  FSEL R10, R8, R10, !P1 ;  /* 0x0000000a080a7208 */ /* 0x000fe40004800000 */
[----:B------:R-:W-:Y:S02]  /*03c0*/  FSEL R11, R9, R11, !P1 ;  /* 0x0000000b090b7208 */ /* 0x000fe40004800000 */
[----:B------:R-:W2:Y:S04]  /*03d0*/  LDG.E.64 R8, desc[UR14][R6.64] ;  /* 0x0000000e06087981 */ /* 0x000ea8000c1e1b00 */
[----:B---3--:R-:W-:-:S06]  /*03e0*/  DSETP.GEU.AND P1, PT, R10, R12, PT ;  /* 0x0000000c0a00722a */ /* 0x008fcc0003f2e000 */
[----:B------:R-:W-:Y:S02]  /*03f0*/  FSEL R12, R12, R10, !P1 ;  /* 0x0000000a0c0c7208 */ /* 0x000fe40004800000 */
[----:B------:R-:W-:Y:S02]  /*0400*/  FSEL R13, R13, R11, !P1 ;  /* 0x0000000b0d0d7208 */ /* 0x000fe40004800000 */
[----:B------:R-:W3:Y:S04]  /*0410*/  LDG.E.64 R10, desc[UR14][R6.64+0x800] ;  /* 0x0008000e060a7981 */ /* 0x000ee8000c1e1b00 */
[----:B----4-:R-:W-:-:S06]  /*0420*/  DSETP.GEU.AND P1, PT, R12, R14, PT ;  /* 0x0000000e0c00722a */ /* 0x010fcc0003f2e000 */
[----:B------:R-:W-:Y:S02]  /*0430*/  FSEL R14, R14, R12, !P1 ;  /* 0x0000000c0e0e7208 */ /* 0x000fe40004800000 */
[----:B------:R-:W-:Y:S02]  /*0440*/  FSEL R15, R15, R13, !P1 ;  /* 0x0000000d0f0f7208 */ /* 0x000fe40004800000 */
[----:B------:R-:W4:Y:S04]  /*0450*/  LDG.E.64 R12, desc[UR14][R6.64+0x1000] ;  /* 0x0010000e060c7981 */ /* 0x000f28000c1e1b00 */
[----:B------:R-:W-:-:S06]  /*0460*/  DSETP.GEU.AND P1, PT, R14, R16, PT ;  /* 0x000000100e00722a */ /* 0x000fcc0003f2e000 */
        /* <DEDUP_REMOVED lines=18> */
[----:B------:R0:W4:Y:S01]  /*0590*/  LDG.E.64 R24, desc[UR14][R6.64+0x3800] ;  /* 0x0038000e06187981 */ /* 0x000122000c1e1b00 */
[----:B------:R-:W-:-:S05]  /*05a0*/  VIADD R26, R26, 0x10 ;  /* 0x000000101a1a7836 */ /* 0x000fca0000000000 */
[----:B------:R-:W-:Y:S02]  /*05b0*/  ISETP.NE.AND P2, PT, R26, RZ, PT ;  /* 0x000000ff1a00720c */ /* 0x000fe40003f45270 */
[----:B0-----:R-:W-:Y:S01]  /*05c0*/  IADD3 R6, P3, PT, R6, 0x8000, RZ ;  /* 0x0000800006067810 */ /* 0x001fe20007f7e0ff */
[----:B------:R-:W-:-:S04]  /*05d0*/  VIADD R2, R2, 0x1000 ;  /* 0x0000100002027836 */ /* 0x000fc80000000000 */
[----:B------:R-:W-:Y:S01]  /*05e0*/  IMAD.X R7, RZ, RZ, R7, P3 ;  /* 0x000000ffff077224 */ /* 0x000fe200018e0607 */
        /* <DEDUP_REMOVED lines=24> */
[----:B------:R-:W-:Y:S06]  /*0770*/  @P2 BRA `(.L_x_65) ;  /* 0xfffffff800e82947 */ /* 0x000fec000383ffff */
.L_x_64:
[----:B------:R-:W-:Y:S05]  /*0780*/  BSYNC.RECONVERGENT B2 ;  /* 0x0000000000027941 */ /* 0x000fea0003800200 */
.L_x_63:
[----:B------:R-:W-:Y:S05]  /*0790*/  @!P0 BRA `(.L_x_62) ;  /* 0x00000004005c8947 */ /* 0x000fea0003800000 */
[----:B------:R-:W-:Y:S01]  /*07a0*/  ISETP.GE.U32.AND P1, PT, R5, 0x8, PT ;  /* 0x000000080500780c */ /* 0x000fe20003f26070 */
[----:B------:R-:W-:Y:S01]  /*07b0*/  BSSY.RECONVERGENT B2, `(.L_x_66) ;  /* 0x000002a000027945 */ /* 0x000fe20003800200 */
[----:B------:R-:W-:-:S04]  /*07c0*/  LOP3.LUT R26, R4, 0x7, RZ, 0xc0, !PT ;  /* 0x00000007041a7812 */ /* 0x000fc800078ec0ff */
[----:B------:R-:W-:-:S07]  /*07d0*/  ISETP.NE.AND P0, PT, R26, RZ, PT ;  /* 0x000000ff1a00720c */ /* 0x000fce0003f05270 */
[----:B------:R-:W-:Y:S06]  /*07e0*/  @!P1 BRA `(.L_x_67) ;  /* 0x0000000000989947 */ /* 0x000fec0003800000 */
[----:B------:R-:W0:Y:S01]  /*07f0*/  LDCU.64 UR4, c[0x0][0x380] ;  /* 0x00007000ff0477ac */ /* 0x000e220008000a00 */
[----:B------:R-:W-:-:S04]  /*0800*/  IADD3 R5, P1, PT, R2, UR7, RZ ;  /* 0x0000000702057c10 */ /* 0x000fc8000ff3e0ff */
[----:B------:R-:W-:Y:S02]  /*0810*/  LEA.HI.X.SX32 R6, R2, RZ, 0x1, P1 ;  /* 0x000000ff02067211 */ /* 0x000fe400008f0eff */
[----:B0-----:R-:W-:-:S04]  /*0820*/  LEA R24, P1, R5, UR4, 0x3 ;  /* 0x0000000405187c11 */ /* 0x001fc8000f8218ff */
[----:B------:R-:W-:-:S05]  /*0830*/  LEA.HI.X R25, R5, UR5, R6, 0x3, P1 ;  /* 0x0000000505197c11 */ /* 0x000fca00088f1c06 */
        /* <DEDUP_REMOVED lines=32> */
[----:B------:R-:W-:-:S07]  /*0a40*/  FSEL R11, R23, R7, !P1 ;  /* 0x00000007170b7208 */ /* 0x000fce0004800000 */
.L_x_67:
[----:B------:R-:W-:Y:S05]  /*0a50*/  BSYNC.RECONVERGENT B2 ;  /* 0x0000000000027941 */ /* 0x000fea0003800200 */
.L_x_66:
        /* <DEDUP_REMOVED lines=28> */
.L_x_69:
[----:B------:R-:W-:Y:S05]  /*0c20*/  BSYNC.RECONVERGENT B2 ;  /* 0x0000000000027941 */ /* 0x000fea0003800200 */
.L_x_68:
[----:B------:R-:W-:Y:S05]  /*0c30*/  @!P0 BRA `(.L_x_62) ;  /* 0x0000000000348947 */ /* 0x000fea0003800000 */
[----:B------:R-:W0:Y:S01]  /*0c40*/  LDC.64 R6, c[0x0][0x380] ;  /* 0x0000e000ff067b82 */ /* 0x000e220000000a00 */
[----:B------:R-:W-:Y:S02]  /*0c50*/  IMAD.U32 R5, RZ, RZ, UR16 ;  /* 0x00000010ff057e24 */ /* 0x000fe4000f8e00ff */
[----:B------:R-:W-:Y:S02]  /*0c60*/  IMAD.MOV R8, RZ, RZ, -R4 ;  /* 0x000000ffff087224 */ /* 0x000fe400078e0a04 */
[----:B0-----:R-:W-:-:S07]  /*0c70*/  IMAD.WIDE.U32 R4, R5, 0x4000, R6 ;  /* 0x0000400005047825 */ /* 0x001fce00078e0006 */
.L_x_70:
[----:B------:R-:W-:-:S06]  /*0c80*/  IMAD.WIDE R6, R2, 0x8, R4 ;  /* 0x0000000802067825 */ /* 0x000fcc00078e0204 */
[----:B------:R-:W2:Y:S01]  /*0c90*/  LDG.E.64 R6, desc[UR14][R6.64] ;  /* 0x0000000e06067981 */ /* 0x000ea2000c1e1b00 */
[----:B------:R-:W-:Y:S02]  /*0ca0*/  VIADD R8, R8, 0x1 ;  /* 0x0000000108087836 */ /* 0x000fe40000000000 */
[----:B------:R-:W-:-:S03]  /*0cb0*/  VIADD R2, R2, 0x100 ;  /* 0x0000010002027836 */ /* 0x000fc60000000000 */
[----:B------:R-:W-:Y:S01]  /*0cc0*/  ISETP.NE.AND P1, PT, R8, RZ, PT ;  /* 0x000000ff0800720c */ /* 0x000fe20003f25270 */
[----:B--2--5:R-:W-:-:S06]  /*0cd0*/  DSETP.GEU.AND P0, PT, R10, R6, PT ;  /* 0x000000060a00722a */ /* 0x024fcc0003f0e000 */
[----:B------:R-:W-:Y:S02]  /*0ce0*/  FSEL R10, R6, R10, !P0 ;  /* 0x0000000a060a7208 */ /* 0x000fe40004000000 */
[----:B------:R-:W-:-:S04]  /*0cf0*/  FSEL R11, R7, R11, !P0 ;  /* 0x0000000b070b7208 */ /* 0x000fc80004000000 */
[----:B------:R-:W-:Y:S05]  /*0d00*/  @P1 BRA `(.L_x_70) ;  /* 0xfffffffc00dc1947 */ /* 0x000fea000383ffff */
.L_x_62:
[----:B------:R-:W-:Y:S05]  /*0d10*/  BSYNC.RECONVERGENT B1 ;  /* 0x0000000000017941 */ /* 0x000fea0003800200 */
.L_x_61:
        /* <DEDUP_REMOVED lines=16> */
[----:B------:R-:W0:Y:S01]  /*0e20*/  SHFL.DOWN PT, R5, R3, 0x2, 0x1f ;  /* 0x08401f0003057f89 */ /* 0x000e2200000e0000 */
[----:B------:R-:W1:Y:S01]  /*0e30*/  @!P2 S2R R8, SR_CgaCtaId ;  /* 0x000000000008a919 */ /* 0x000e620000008800 */
[----:B0-----:R-:W-:-:S06]  /*0e40*/  DSETP.GEU.AND P1, PT, R2, R4, PT ;  /* 0x000000040200722a */ /* 0x001fcc0003f2e000 */
[----:B------:R-:W-:Y:S02]  /*0e50*/  @!P0 FSEL R2, R4, R2, !P1 ;  /* 0x0000000204028208 */ /* 0x000fe40004800000 */
[----:B------:R-:W-:Y:S02]  /*0e60*/  @!P0 FSEL R3, R5, R3, !P1 ;  /* 0x0000000305038208 */ /* 0x000fe40004800000 */
[----:B------:R-:W-:Y:S01]  /*0e70*/  ISETP.GT.AND P0, PT, R9, 0x1b, PT ;  /* 0x0000001b0900780c */ /* 0x000fe20003f04270 */
[----:B------:R-:W-:Y:S01]  /*0e80*/  SHFL.DOWN PT, R4, R2, 0x4, 0x1f ;  /* 0x08801f0002047f89 */ /* 0x000fe200000e0000 */
[----:B-1----:R-:W-:Y:S02]  /*0e90*/  @!P2 LEA R11, R8, R7, 0x18 ;  /* 0x00000007080ba211 */ /* 0x002fe400078ec0ff */
[----:B------:R-:W-:Y:S01]  /*0ea0*/  @!P2 LOP3.LUT R8, R6, 0xf8, RZ, 0xc0, !PT ;  /* 0x000000f80608a812 */ /* 0x000fe200078ec0ff */
[----:B------:R-:W0:Y:S04]  /*0eb0*/  SHFL.DOWN PT, R5, R3, 0x4, 0x1f ;  /* 0x08801f0003057f89 */ /* 0x000e2800000e0000 */
        /* <DEDUP_REMOVED lines=51> */
.L_x_71:
[----:B------:R-:W-:-:S05]  /*11f0*/  LOP3.LUT R2, R0, 0x3e0, RZ, 0xc0, !PT ;  /* 0x000003e000027812 */ /* 0x000fca00078ec0ff */
[----:B------:R-:W-:Y:S01]  /*1200*/  VIADD R4, R2, 0x20 ;  /* 0x0000002002047836 */ /* 0x000fe20000000000 */
[----:B------:R-:W-:-:S04]  /*1210*/  LOP3.LUT R2, RZ, R2, RZ, 0x33, !PT ;  /* 0x00000002ff027212 */ /* 0x000fc800078e33ff */
[----:B------:R-:W-:Y:S01]  /*1220*/  ISETP.GT.AND P0, PT, R4, R3, PT ;  /* 0x000000030400720c */ /* 0x000fe20003f04270 */
[----:B------:R-:W-:-:S05]  /*1230*/  IMAD.IADD R2, R3, 0x1, R2 ;  /* 0x0000000103027824 */ /* 0x000fca00078e0202 */
[----:B------:R-:W-:Y:S02]  /*1240*/  SEL R5, R2, 0x1f, P0 ;  /* 0x0000001f02057807 */ /* 0x000fe40000000000 */
[----:B------:R-:W0:Y:S03]  /*1250*/  S2R R2, SR_LANEID ;  /* 0x0000000000027919 */ /* 0x000e260000000000 */
[----:B-----5:R-:W-:Y:S04]  /*1260*/  SHFL.DOWN PT, R6, R10, 0x1, R5 ;  /* 0x082000000a067989 */ /* 0x020fe800000e0005 */
[----:B------:R-:W1:Y:S02]  /*1270*/  SHFL.DOWN PT, R7, R11, 0x1, R5 ;  /* 0x082000000b077989 */ /* 0x000e6400000e0005 */
[----:B-1----:R-:W-:Y:S01]  /*1280*/  DSETP.GEU.AND P1, PT, R10, R6, PT ;  /* 0x000000060a00722a */ /* 0x002fe20003f2e000 */
[----:B0-----:R-:W-:-:S05]  /*1290*/  ISETP.GE.AND P0, PT, R2, R5, PT ;  /* 0x000000050200720c */ /* 0x001fca0003f06270 */
[-C--:B------:R-:W-:Y:S01]  /*12a0*/  FSEL R9, R6, R10.reuse, !P1 ;  /* 0x0000000a06097208 */ /* 0x080fe20004800000 */
[----:B------:R-:W-:Y:S01]  /*12b0*/  VIADD R6, R2, 0x2 ;  /* 0x0000000202067836 */ /* 0x000fe20000000000 */
[-C--:B------:R-:W-:Y:S02]  /*12c0*/  FSEL R7, R7, R11.reuse, !P1 ;  /* 0x0000000b07077208 */ /* 0x080fe40004800000 */
[----:B------:R-:W-:Y:S02]  /*12d0*/  FSEL R4, R9, R10, !P0 ;  /* 0x0000000a09047208 */ /* 0x000fe40004000000 */
[----:B------:R-:W-:Y:S02]  /*12e0*/  FSEL R7, R7, R11, !P0 ;  /* 0x0000000b07077208 */ /* 0x000fe40004000000 */
[----:B------:R-:W-:Y:S01]  /*12f0*/  ISETP.GT.AND P0, PT, R6, R5, PT ;  /* 0x000000050600720c */ /* 0x000fe20003f04270 */
[----:B------:R-:W-:Y:S01]  /*1300*/  SHFL.DOWN PT, R8, R4, 0x2, R5 ;  /* 0x0840000004087989 */ /* 0x000fe200000e0005 */
[----:B------:R-:W-:-:S03]  /*1310*/  IMAD.MOV.U32 R6, RZ, RZ, R4 ;  /* 0x000000ffff067224 */ /* 0x000fc600078e0004 */
[----:B------:R-:W0:Y:S03]  /*1320*/  SHFL.DOWN PT, R9, R7, 0x2, R5 ;  /* 0x0840000007097989 */ /* 0x000e2600000e0005 */
[----:B0-----:R-:W-:Y:S01]  /*1330*/  DSETP.GEU.AND P1, PT, R6, R8, PT ;  /* 0x000000080600722a */ /* 0x001fe20003f2e000 */
[----:B------:R-:W-:-:S05]  /*1340*/  VIADD R6, R2, 0x4 ;  /* 0x0000000402067836 */ /* 0x000fca0000000000 */
[----:B------:R-:W-:Y:S02]  /*1350*/  @!P0 FSEL R4, R8, R4, !P1 ;  /* 0x0000000408048208 */ /* 0x000fe40004800000 */
[----:B------:R-:W-:Y:S02]  /*1360*/  @!P0 FSEL R7, R9, R7, !P1 ;  /* 0x0000000709078208 */ /* 0x000fe40004800000 */
        /* <DEDUP_REMOVED lines=12> */
[----:B------:R-:W-:Y:S01]  /*1430*/  VIADD R2, R2, 0x10 ;  /* 0x0000001002027836 */ /* 0x000fe20000000000 */
[----:B------:R-:W0:Y:S11]  /*1440*/  SHFL.DOWN PT, R9, R7, 0x8, R5 ;  /* 0x0900000007097989 */ /* 0x000e3600000e0005 */
[----:B------:R-:W1:Y:S01]  /*1450*/  @!P0 S2R R11, SR_CgaCtaId ;  /* 0x00000000000b8919 */ /* 0x000e620000008800 */
[----:B0-----:R-:W-:Y:S01]  /*1460*/  DSETP.GEU.AND P2, PT, R6, R8, PT ;  /* 0x000000080600722a */ /* 0x001fe20003f4e000 */
[----:B------:R-:W-:-:S05]  /*1470*/  @!P0 MOV R6, 0x400 ;  /* 0x0000040000068802 */ /* 0x000fca0000000f00 */
[----:B------:R-:W-:Y:S02]  /*1480*/  @!P1 FSEL R4, R8, R4, !P2 ;  /* 0x0000000408049208 */ /* 0x000fe40005000000 */
[----:B------:R-:W-:Y:S02]  /*1490*/  @!P1 FSEL R7, R9, R7, !P2 ;  /* 0x0000000709079208 */ /* 0x000fe40005000000 */
[----:B------:R-:W-:Y:S01]  /*14a0*/  ISETP.GT.AND P1, PT, R2, R5, PT ;  /* 0x000000050200720c */ /* 0x000fe20003f24270 */
[----:B------:R-:W-:Y:S01]  /*14b0*/  SHFL.DOWN PT, R8, R4, 0x10, R5 ;  /* 0x0a00000004087989 */ /* 0x000fe200000e0005 */
[----:B------:R-:W-:-:S03]  /*14c0*/  @!P0 SHF.R.U32.HI R2, RZ, 0x2, R0 ;  /* 0x00000002ff028819 */ /* 0x000fc60000011600 */
[----:B------:R0:W2:Y:S01]  /*14d0*/  SHFL.DOWN PT, R9, R7, 0x10, R5 ;  /* 0x0a00000007097989 */ /* 0x0000a200000e0005 */
[----:B------:R-:W-:Y:S02]  /*14e0*/  @!P0 LOP3.LUT R2, R2, 0xf8, RZ, 0xc0, !PT ;  /* 0x000000f802028812 */ /* 0x000fe400078ec0ff */
[----:B-1----:R-:W-:-:S05]  /*14f0*/  @!P0 LEA R11, R11, R6, 0x18 ;  /* 0x000000060b0b8211 */ /* 0x002fca00078ec0ff */
[----:B------:R-:W-:Y:S02]  /*1500*/  @!P0 IMAD.IADD R11, R2, 0x1, R11 ;  /* 0x00000001020b8824 */ /* 0x000fe400078e020b */
[----:B0-----:R-:W-:-:S06]  /*1510*/  IMAD.MOV.U32 R5, RZ, RZ, R7 ;  /* 0x000000ffff057224 */ /* 0x001fcc00078e0007 */
[----:B--2---:R-:W-:-:S06]  /*1520*/  DSETP.GEU.AND P2, PT, R4, R8, PT ;  /* 0x000000080400722a */ /* 0x004fcc0003f4e000 */
[----:B------:R-:W-:Y:S02]  /*1530*/  @!P1 FSEL R7, R9, R7, !P2 ;  /* 0x0000000709079208 */ /* 0x000fe40005000000 */
[----:B------:R-:W-:-:S03]  /*1540*/  @!P1 FSEL R4, R8, R4, !P2 ;  /* 0x0000000408049208 */ /* 0x000fc60005000000 */
[----:B------:R-:W-:-:S05]  /*1550*/  IMAD.MOV.U32 R5, RZ, RZ, R7 ;  /* 0x000000ffff057224 */ /* 0x000fca00078e0007 */
[----:B------:R1:W-:Y:S01]  /*1560*/  @!P0 STS.64 [R11+0x8], R4 ;  /* 0x000008040b008388 */ /* 0x0003e20000000a00 */
[----:B------:R-:W-:Y:S01]  /*1570*/  BAR.SYNC.DEFER_BLOCKING 0x0 ;  /* 0x0000000000007b1d */ /* 0x000fe20000010000 */
[----:B------:R-:W-:-:S13]  /*1580*/  ISETP.NE.AND P0, PT, R0, RZ, PT ;  /* 0x000000ff0000720c */ /* 0x000fda0003f05270 */
[----:B-1----:R-:W-:Y:S05]  /*1590*/  @P0 BRA `(.L_x_72) ;  /* 0x0000001800d00947 */ /* 0x002fea0003800000 */
[----:B------:R-:W0:Y:S01]  /*15a0*/  S2UR UR5, SR_CgaCtaId ;  /* 0x00000000000579c3 */ /* 0x000e220000008800 */
[----:B------:R-:W-:Y:S01]  /*15b0*/  UMOV UR4, 0x400 ;  /* 0x0000040000047882 */ /* 0x000fe20000000000 */
[----:B------:R-:W-:Y:S01]  /*15c0*/  ISETP.GT.AND P2, PT, R3, 0x20, PT ;  /* 0x000000200300780c */ /* 0x000fe20003f44270 */
[----:B0-----:R-:W-:-:S09]  /*15d0*/  ULEA UR4, UR5, UR4, 0x18 ;  /* 0x0000000405047291 */ /* 0x001fd2000f8ec0ff */
[----:B------:R-:W0:Y:S04]  /*15e0*/  LDS.128 R12, [UR4+0x10] ;  /* 0x00001004ff0c7984 */ /* 0x000e280008000c00 */
[----:B------:R-:W1:Y:S01]  /*15f0*/  LDS.128 R8, [UR4+0x20] ;  /* 0x00002004ff087984 */ /* 0x000e620008000c00 */
[----:B0-----:R-:W-:-:S06]  /*1600*/  DSETP.GEU.AND P1, PT, R4, R12, PT ;  /* 0x0000000c0400722a */ /* 0x001fcc0003f2e000 */
[-C--:B------:R-:W-:Y:S02]  /*1610*/  FSEL R7, R12, R4.reuse, !P1 ;  /* 0x000000040c077208 */ /* 0x080fe40004800000 */
[-C--:B------:R-:W-:Y:S02]  /*1620*/  FSEL R13, R13, R5.reuse, !P1 ;  /* 0x000000050d0d7208 */ /* 0x080fe40004800000 */
[----:B------:R-:W-:Y:S02]  /*1630*/  FSEL R0, R7, R4, P2 ;  /* 0x0000000407007208 */ /* 0x000fe40001000000 */
[----:B------:R-:W-:Y:S02]  /*1640*/  ISETP.GT.AND P1, PT, R3, 0x40, PT ;  /* 0x000000400300780c */ /* 0x000fe40003f24270 */
[----:B------:R-:W-:Y:S01]  /*1650*/  FSEL R13, R13, R5, P2 ;  /* 0x000000050d0d7208 */ /* 0x000fe20001000000 */
[----:B------:R-:W-:Y:S01]  /*1660*/  IMAD.MOV.U32 R12, RZ, RZ, R0 ;  /* 0x000000ffff0c7224 */ /* 0x000fe200078e0000 */
[----:B------:R-:W-:Y:S01]  /*1670*/  ISETP.GT.AND P2, PT, R3, 0x60, PT ;  /* 0x000000600300780c */ /* 0x000fe20003f44270 */
[----:B------:R-:W0:Y:S04]  /*1680*/  LDS.128 R4, [UR4+0x30] ;  /* 0x00003004ff047984 */ /* 0x000e280008000c00 */
[----:B------:R-:W-:-:S06]  /*1690*/  DSETP.GEU.AND P3, PT, R12, R14, PT ;  /* 0x0000000e0c00722a */ /* 0x000fcc0003f6e000 */
[----:B------:R-:W-:Y:S02]  /*16a0*/  @P1 FSEL R0, R14, R0, !P3 ;  /* 0x000000000e001208 */ /* 0x000fe40005800000 */
[----:B------:R-:W-:Y:S02]  /*16b0*/  @P1 FSEL R13, R15, R13, !P3 ;  /* 0x0000000d0f0d1208 */ /* 0x000fe40005800000 */
[----:B------:R-:W-:Y:S01]  /*16c0*/  ISETP.GT.AND P1, PT, R3, 0x80, PT ;  /* 0x000000800300780c */ /* 0x000fe20003f24270 */
[----:B------:R-:W-:-:S06]  /*16d0*/  IMAD.MOV.U32 R12, RZ, RZ, R0 ;  /* 0x000000ffff0c7224 */ /* 0x000fcc00078e0000 */
[----:B-1----:R-:W-:-:S06]  /*16e0*/  DSETP.GEU.AND P3, PT, R12, R8, PT ;  /* 0x000000080c00722a */ /* 0x002fcc0003f6e000 */
[----:B------:R-:W-:Y:S02]  /*16f0*/  @P2 FSEL R0, R8, R0, !P3 ;  /* 0x0000000008002208 */ /* 0x000fe40005800000 */
[----:B------:R-:W-:Y:S02]  /*1700*/  @P2 FSEL R13, R9, R13, !P3 ;  /* 0x0000000d090d2208 */ /* 0x000fe40005800000 */
[----:B------:R-:W-:Y:S01]  /*1710*/  ISETP.GT.AND P2, PT, R3, 0xa0, PT ;  /* 0x000000a00300780c */ /* 0x000fe20003f44270 */
[----:B------:R-:W-:Y:S01]  /*1720*/  IMAD.MOV.U32 R12, RZ, RZ, R0 ;  /* 0x000000ffff0c7224 */ /* 0x000fe200078e0000 */
[----:B------:R-:W1:Y:S05]  /*1730*/  LDS.64 R8, [UR4+0x40] ;  /* 0x00004004ff087984 */ /* 0x000e6a0008000a00 */
[----:B------:R-:W-:-:S06]  /*1740*/  DSETP.GEU.AND P3, PT, R12, R10, PT ;  /* 0x0000000a0c00722a */ /* 0x000fcc0003f6e000 */
[----:B------:R-:W-:Y:S02]  /*1750*/  @P1 FSEL R0, R10, R0, !P3 ;  /* 0x000000000a001208 */ /* 0x000fe40005800000 */
[----:B------:R-:W-:Y:S02]  /*1760*/  @P1 FSEL R13, R11, R13, !P3 ;  /* 0x0000000d0b0d1208 */ /* 0x000fe40005800000 */
[----:B------:R-:W-:Y:S01]  /*1770*/  ISETP.GT.AND P1, PT, R3, 0xc0, PT ;  /* 0x000000c00300780c */ /* 0x000fe20003f24270 */
[----:B------:R-:W-:Y:S02]  /*1780*/  IMAD.MOV.U32 R10, RZ, RZ, R0 ;  /* 0x000000ffff0a7224 */ /* 0x000fe400078e0000 */
[----:B------:R-:W-:-:S06]  /*1790*/  IMAD.MOV.U32 R11, RZ, RZ, R13 ;  /* 0x000000ffff0b7224 */ /* 0x000fcc00078e000d */
[----:B0-----:R-:W-:-:S06]  /*17a0*/  DSETP.GEU.AND P3, PT, R10, R4, PT ;  /* 0x000000040a00722a */ /* 0x001fcc0003f6e000 */
[----:B------:R-:W-:Y:S02]  /*17b0*/  @P2 FSEL R0, R4, R0, !P3 ;  /* 0x0000000004002208 */ /* 0x000fe40005800000 */
[----:B------:R-:W-:Y:S02]  /*17c0*/  @P2 FSEL R13, R5, R13, !P3 ;  /* 0x0000000d050d2208 */ /* 0x000fe40005800000 */
[----:B------:R-:W-:Y:S01]  /*17d0*/  ISETP.GT.AND P2, PT, R3, 0xe0, PT ;  /* 0x000000e00300780c */ /* 0x000fe20003f44270 */
[----:B------:R-:W-:Y:S02]  /*17e0*/  IMAD.MOV.U32 R4, RZ, RZ, R0 ;  /* 0x000000ffff047224 */ /* 0x000fe400078e0000 */
[----:B------:R-:W-:-:S06]  /*17f0*/  IMAD.MOV.U32 R5, RZ, RZ, R13 ;  /* 0x000000ffff057224 */ /* 0x000fcc00078e000d */
[----:B------:R-:W-:-:S06]  /*1800*/  DSETP.GEU.AND P3, PT, R4, R6, PT ;  /* 0x000000060400722a */ /* 0x000fcc0003f6e000 */
[----:B------:R-:W-:Y:S02]  /*1810*/  @P1 FSEL R0, R6, R0, !P3 ;  /* 0x0000000006001208 */ /* 0x000fe40005800000 */
[----:B------:R-:W-:-:S03]  /*1820*/  @P1 FSEL R13, R7, R13, !P3 ;  /* 0x0000000d070d1208 */ /* 0x000fc60005800000 */
[----:B------:R-:W-:Y:S02]  /*1830*/  IMAD.MOV.U32 R2, RZ, RZ, R0 ;  /* 0x000000ffff027224 */ /* 0x000fe400078e0000 */
[----:B------:R-:W-:-:S06]  /*1840*/  IMAD.MOV.U32 R3, RZ, RZ, R13 ;  /* 0x000000ffff037224 */ /* 0x000fcc00078e000d */
[----:B-1----:R-:W-:-:S06]  /*1850*/  DSETP.GEU.AND P1, PT, R2, R8, PT ;  /* 0x000000080200722a */ /* 0x002fcc0003f2e000 */
[----:B------:R-:W-:Y:S02]  /*1860*/  @P2 FSEL R0, R8, R0, !P1 ;  /* 0x0000000008002208 */ /* 0x000fe40004800000 */
[----:B------:R-:W-:-:S03]  /*1870*/  @P2 FSEL R13, R9, R13, !P1 ;  /* 0x0000000d090d2208 */ /* 0x000fc60004800000 */
[----:B------:R-:W-:Y:S02]  /*1880*/  IMAD.MOV.U32 R4, RZ, RZ, R0 ;  /* 0x000000ffff047224 */ /* 0x000fe400078e0000 */
[----:B------:R-:W-:Y:S01]  /*1890*/  IMAD.MOV.U32 R5, RZ, RZ, R13 ;  /* 0x000000ffff057224 */ /* 0x000fe200078e000d */
[----:B------:R-:W-:Y:S06]  /*18a0*/  BRA `(.L_x_72) ;  /* 0x00000018000c7947 */ /* 0x000fec0003800000 */
.L_x_58:
[----:B------:R-:W0:Y:S01]  /*18b0*/  S2R R0, SR_TID.X ;  /* 0x0000000000007919 */ /* 0x000e220000002100 */
[----:B------:R-:W1:Y:S01]  /*18c0*/  LDC.64 R6, c[0x0][0x380] ;  /* 0x0000e000ff067b82 */ /* 0x000e620000000a00 */
[----:B0-----:R-:W-:-:S04]  /*18d0*/  VIADD R23, R0, UR7 ;  /* 0x0000000700177c36 */ /* 0x001fc80008000000 */
[----:B-1----:R-:W-:-:S05]  /*18e0*/  IMAD.WIDE.U32 R22, R23, 0x8, R6 ;  /* 0x0000000817167825 */ /* 0x002fca00078e0006 */
[----:B------:R-:W2:Y:S04]  /*18f0*/  LDG.E.64 R18, desc[UR14][R22.64] ;  /* 0x0000000e16127981 */ /* 0x000ea8000c1e1b00 */
[----:B------:R-:W2:Y:S04]  /*1900*/  LDG.E.64 R20, desc[UR14][R22.64+0x800] ;  /* 0x0008000e16147981 */ /* 0x000ea8000c1e1b00 */
[----:B------:R-:W3:Y:S04]  /*1910*/  LDG.E.64 R16, desc[UR14][R22.64+0x1000] ;  /* 0x0010000e16107981 */ /* 0x000ee8000c1e1b00 */
[----:B------:R-:W4:Y:S04]  /*1920*/  LDG.E.64 R14, desc[UR14][R22.64+0x1800] ;  /* 0x0018000e160e7981 */ /* 0x000f28000c1e1b00 */
[----:B------:R-:W5:Y:S04]  /*1930*/  LDG.E.64 R12, desc[UR14][R22.64+0x2000] ;  /* 0x0020000e160c7981 */ /* 0x000f68000c1e1b00 */
[----:B------:R-:W5:Y:S04]  /*1940*/  LDG.E.64 R10, desc[UR14][R22.64+0x2800] ;  /* 0x0028000e160a7981 */ /* 0x000f68000c1e1b00 */
[----:B------:R-:W5:Y:S04]  /*1950*/  LDG.E.64 R8, desc[UR14][R22.64+0x3000] ;  /* 0x0030000e16087981 */ /* 0x000f68000c1e1b00 */
[----:B------:R-:W5:Y:S01]  /*1960*/  LDG.E.64 R6, desc[UR14][R22.64+0x3800] ;  /* 0x0038000e16067981 */ /* 0x000f62000c1e1b00 */
        /* <DEDUP_REMOVED lines=18> */
[----:B------:R-:W-:-:S04]  /*1a90*/  ISETP.GE.U32.AND P0, PT, R5, UR5, PT ;  /* 0x0000000505007c0c */ /* 0x000fc8000bf06070 */
[----:B------:R-:W-:Y:S01]  /*1aa0*/  ISETP.GE.U32.AND.EX P0, PT, R2, UR4, PT, P0 ;  /* 0x0000000402007c0c */ /* 0x000fe2000bf06100 */
[----:B------:R-:W-:-:S06]  /*1ab0*/  DSETP.GEU.AND P1, PT, R8, R6, PT ;  /* 0x000000060800722a */ /* 0x000fcc0003f2e000 */
[----:B------:R-:W-:Y:S02]  /*1ac0*/  FSEL R10, R6, R8, !P1 ;  /* 0x00000008060a7208 */ /* 0x000fe40004800000 */
[----:B------:R-:W-:-:S04]  /*1ad0*/  FSEL R11, R7, R9, !P1 ;  /* 0x00000009070b7208 */ /* 0x000fc80004800000 */
[----:B------:R-:W-:Y:S05]  /*1ae0*/  @!P0 BRA `(.L_x_73) ;  /* 0x0000001000408947 */ /* 0x000fea0003800000 */
[----:B------:R-:W-:Y:S01]  /*1af0*/  UIADD3 UR8, UP0, UPT, UR5, UR7, URZ ;  /* 0x0000000705087290 */ /* 0x000fe2000ff1e0ff */
[----:B------:R-:W-:Y:S01]  /*1b00*/  IADD3 R27, P1, PT, R4, -0x800, RZ ;  /* 0xfffff800041b7810 */ /* 0x000fe20007f3e0ff */
[----:B------:R-:W0:Y:S01]  /*1b10*/  LDCU.64 UR12, c[0x0][0x380] ;  /* 0x00007000ff0c77ac */ /* 0x000e220008000a00 */
[----:B------:R-:W-:Y:S02]  /*1b20*/  LOP3.LUT R5, RZ, R0, RZ, 0x33, !PT ;  /* 0x00000000ff057212 */ /* 0x000fe400078e33ff */
[----:B------:R-:W-:Y:S01]  /*1b30*/  IADD3.X R26, PT, PT, R3, -0x1, RZ, P1, !PT ;  /* 0xffffffff031a7810 */ /* 0x000fe20000ffe4ff */
[----:B------:R-:W-:Y:S01]  /*1b40*/  UIADD3.X UR9, UPT, UPT, URZ, UR4, URZ, UP0, !UPT ;  /* 0x00000004ff097290 */ /* 0x000fe200087fe4ff */
[----:B------:R-:W-:Y:S01]  /*1b50*/  ISETP.LT.U32.AND P0, PT, R27, UR8, PT ;  /* 0x000000081b007c0c */ /* 0x000fe2000bf01070 */
[----:B------:R-:W-:Y:S01]  /*1b60*/  UMOV UR6, UR5 ;  /* 0x0000000500067c82 */ /* 0x000fe20008000000 */
[----:B------:R-:W-:Y:S01]  /*1b70*/  IADD3 R9, P2, PT, R0, UR8, RZ ;  /* 0x0000000800097c10 */ /* 0x000fe2000ff5e0ff */
[----:B------:R-:W-:Y:S01]  /*1b80*/  UMOV UR4, URZ ;  /* 0x000000ff00047c82 */ /* 0x000fe20008000000 */
[----:B------:R-:W-:Y:S01]  /*1b90*/  IADD3 R5, PT, PT, R4, -UR5, R5 ;  /* 0x8000000504057c10 */ /* 0x000fe2000fffe005 */
[----:B------:R-:W-:Y:S01]  /*1ba0*/  IMAD.U32 R7, RZ, RZ, UR9 ;  /* 0x00000009ff077e24 */ /* 0x000fe2000f8e00ff */
[----:B------:R-:W-:Y:S01]  /*1bb0*/  UMOV UR10, UR8 ;  /* 0x00000008000a7c82 */ /* 0x000fe20008000000 */
[----:B------:R-:W-:-:S03]  /*1bc0*/  IMAD.X R0, RZ, RZ, UR9, P2 ;  /* 0x00000009ff007e24 */ /* 0x000fc600090e06ff */
[----:B------:R-:W-:Y:S02]  /*1bd0*/  ISETP.GT.U32.AND.EX P0, PT, R7, R26, PT, P0 ;  /* 0x0000001a0700720c */ /* 0x000fe40003f04100 */
[----:B0-----:R-:W-:-:S04]  /*1be0*/  LEA R8, P1, R9, UR12, 0x3 ;  /* 0x0000000c09087c11 */ /* 0x001fc8000f8218ff */
[----:B------:R-:W-:Y:S02]  /*1bf0*/  IADD3 R8, P2, PT, R8, 0x4000, RZ ;  /* 0x0000400008087810 */ /* 0x000fe40007f5e0ff */
[----:B------:R-:W-:Y:S01]  /*1c00*/  LEA.HI.X R9, R9, UR13, R0, 0x3, P1 ;  /* 0x0000000d09097c11 */ /* 0x000fe200088f1c00 */
[----:B------:R-:W-:Y:S01]  /*1c10*/  VIADD R0, R5, -UR7 ;  /* 0x8000000705007c36 */ /* 0x000fe20008000000 */
[----:B------:R-:W-:-:S03]  /*1c20*/  UMOV UR7, UR9 ;  /* 0x0000000900077c82 */ /* 0x000fc60008000000 */
[----:B------:R-:W-:Y:S01]  /*1c30*/  IMAD.X R9, RZ, RZ, R9, P2 ;  /* 0x000000ffff097224 */ /* 0x000fe200010e0609 */
[----:B------:R-:W-:Y:S06]  /*1c40*/  @P0 BRA `(.L_x_74) ;  /* 0x0000000000f40947 */ /* 0x000fec0003800000 */
[----:B------:R-:W0:Y:S01]  /*1c50*/  LDC.64 R2, c[0x0][0x3b8] ;  /* 0x0000ee00ff027b82 */ /* 0x000e220000000a00 */
[----:B------:R-:W1:Y:S01]  /*1c60*/  LDCU.64 UR12, c[0x0][0x380] ;  /* 0x00007000ff0c77ac */ /* 0x000e620008000a00 */
[----:B------:R-:W-:Y:S01]  /*1c70*/  NOP ;  /* 0x0000000000007918 */ /* 0x000fe20000000000 */
.L_x_75:
[----:B------:R-:W2:Y:S02]  /*1c80*/  S2R R4, SR_TID.X ;  /* 0x0000000000047919 */ /* 0x000ea40000002100 */
[----:B--2---:R-:W-:-:S05]  /*1c90*/  IADD3 R4, P0, PT, R4, UR8, RZ ;  /* 0x0000000804047c10 */ /* 0x004fca000ff1e0ff */
[----:B------:R-:W-:Y:S01]  /*1ca0*/  IMAD.X R5, RZ, RZ, UR9, P0 ;  /* 0x00000009ff057e24 */ /* 0x000fe200080e06ff */
[----:B-1----:R-:W-:-:S04]  /*1cb0*/  LEA R24, P0, R4, UR12, 0x3 ;  /* 0x0000000c04187c11 */ /* 0x002fc8000f8018ff */
[----:B------:R-:W-:-:S05]  /*1cc0*/  LEA.HI.X R25, R4, UR13, R5, 0x3, P0 ;  /* 0x0000000d04197c11 */ /* 0x000fca00080f1c05 */
[----:B------:R-:W2:Y:S04]  /*1cd0*/  LDG.E.64 R4, desc[UR14][R24.64] ;  /* 0x0000000e18047981 */ /* 0x000ea8000c1e1b00 */
[----:B------:R-:W3:Y:S04]  /*1ce0*/  LDG.E.64 R6, desc[UR14][R24.64+0x800] ;  /* 0x0008000e18067981 */ /* 0x000ee8000c1e1b00 */
[----:B------:R-:W4:Y:S04]  /*1cf0*/  LDG.E.64 R12, desc[UR14][R24.64+0x1000] ;  /* 0x0010000e180c7981 */ /* 0x000f28000c1e1b00 */
[----:B------:R-:W5:Y:S04]  /*1d00*/  LDG.E.64 R14, desc[UR14][R24.64+0x1800] ;  /* 0x0018000e180e7981 */ /* 0x000f68000c1e1b00 */
[----:B------:R-:W5:Y:S04]  /*1d10*/  LDG.E.64 R16, desc[UR14][R24.64+0x2000] ;  /* 0x0020000e18107981 */ /* 0x000f68000c1e1b00 */
[----:B------:R-:W5:Y:S04]  /*1d20*/  LDG.E.64 R18, desc[UR14][R24.64+0x2800] ;  /* 0x0028000e18127981 */ /* 0x000f68000c1e1b00 */
[----:B------:R-:W5:Y:S04]  /*1d30*/  LDG.E.64 R20, desc[UR14][R24.64+0x3000] ;  /* 0x0030000e18147981 */ /* 0x000f68000c1e1b00 */
[----:B------:R-:W5:Y:S01]  /*1d40*/  LDG.E.64 R22, desc[UR14][R24.64+0x3800] ;  /* 0x0038000e18167981 */ /* 0x000f62000c1e1b00 */
[----:B------:R-:W-:-:S02]  /*1d50*/  USHF.R.S32.HI UR11, URZ, 0x1f, UR5 ;  /* 0x0000001fff0b7899 */ /* 0x000fc40008011405 */
[----:B------:R-:W-:-:S04]  /*1d60*/  UIADD3 UR6, UP0, UPT, UR5, UR10, URZ ;  /* 0x0000000a05067290 */ /* 0x000fc8000ff1e0ff */
[----:B------:R-:W-:Y:S01]  /*1d70*/  UIADD3.X UR7, UPT, UPT, UR11, UR7, URZ, UP0, !UPT ;  /* 0x000000070b077290 */ /* 0x000fe200087fe4ff */
        /* <DEDUP_REMOVED lines=16> */
[----:B------:R-:W-:Y:S01]  /*1e80*/  FSEL R6, R18, R4, !P0 ;  /* 0x0000000412067208 */ /* 0x000fe20004000000 */
[----:B0-----:R-:W-:Y:S01]  /*1e90*/  IMAD.MOV.U32 R4, RZ, RZ, R2 ;  /* 0x000000ffff047224 */ /* 0x001fe200078e0002 */
[----:B------:R-:W-:-:S04]  /*1ea0*/  FSEL R7, R19, R5, !P0 ;  /* 0x0000000513077208 */ /* 0x000fc80004000000 */
[----:B------:R-:W-:Y:S02]  /*1eb0*/  IADD3 R5, P2, PT, R4, -UR8, RZ ;  /* 0x8000000804057c10 */ /* 0x000fe4000ff5e0ff */
[----:B------:R-:W-:-:S06]  /*1ec0*/  DSETP.GEU.AND P0, PT, R6, R20, PT ;  /* 0x000000140600722a */ /* 0x000fcc0003f0e000 */
[----:B------:R-:W-:Y:S02]  /*1ed0*/  FSEL R6, R20, R6, !P0 ;  /* 0x0000000614067208 */ /* 0x000fe40004000000 */
[----:B------:R-:W-:Y:S02]  /*1ee0*/  FSEL R7, R21, R7, !P0 ;  /* 0x0000000715077208 */ /* 0x000fe40004000000 */
[----:B------:R-:W-:Y:S02]  /*1ef0*/  ISETP.GE.U32.AND P0, PT, R5, UR5, PT ;  /* 0x0000000505007c0c */ /* 0x000fe4000bf06070 */
[----:B------:R-:W-:Y:S02]  /*1f00*/  IADD3.X R5, PT, PT, R3, ~UR9, RZ, P2, !PT ;  /* 0x8000000903057c10 */ /* 0x000fe400097fe4ff */
[----:B------:R-:W-:Y:S02]  /*1f10*/  DSETP.GEU.AND P1, PT, R6, R22, PT ;  /* 0x000000160600722a */ /* 0x000fe40003f2e000 */
[----:B------:R-:W-:-:S04]  /*1f20*/  ISETP.GE.U32.AND.EX P0, PT, R5, UR11, PT, P0 ;  /* 0x0000000b05007c0c */ /* 0x000fc8000bf06100 */
[----:B------:R-:W-:Y:S02]  /*1f30*/  FSEL R10, R22, R6, !P1 ;  /* 0x00000006160a7208 */ /* 0x000fe40004800000 */
[----:B------:R-:W-:-:S07]  /*1f40*/  FSEL R11, R23, R7, !P1 ;  /* 0x00000007170b7208 */ /* 0x000fce0004800000 */
[----:B------:R-:W-:Y:S05]  /*1f50*/  @!P0 BRA `(.L_x_73) ;  /* 0x0000000c00248947 */ /* 0x000fea0003800000 */
[----:B------:R-:W-:Y:S02]  /*1f60*/  UIADD3 UR8, UP0, UPT, UR5, UR8, URZ ;  /* 0x0000000805087290 */ /* 0x000fe4000ff1e0ff */
[----:B------:R-:W-:Y:S01]  /*1f70*/  IMAD.U32 R5, RZ, RZ, UR5 ;  /* 0x00000005ff057e24 */ /* 0x000fe2000f8e00ff */
[----:B------:R-:W-:Y:S01]  /*1f80*/  UIADD3 UR4, UPT, UPT, UR4, 0x1, URZ ;  /* 0x0000000104047890 */ /* 0x000fe2000fffe0ff */
[----:B------:R-:W-:Y:S01]  /*1f90*/  VIADD R0, R0, -UR5 ;  /* 0x8000000500007c36 */ /* 0x000fe20008000000 */
[----:B------:R-:W-:Y:S01]  /*1fa0*/  UIADD3.X UR9, UPT, UPT, UR11, UR9, URZ, UP0, !UPT ;  /* 0x000000090b097290 */ /* 0x000fe200087fe4ff */
[----:B------:R-:W-:Y:S01]  /*1fb0*/  IMAD.WIDE R8, R5, 0x8, R8 ;  /* 0x0000000805087825 */ /* 0x000fe200078e0208 */
[----:B------:R-:W-:Y:S01]  /*1fc0*/  ISETP.LT.U32.AND P0, PT, R27, UR8, PT ;  /* 0x000000081b007c0c */ /* 0x000fe2000bf01070 */
[----:B------:R-:W-:-:S03]  /*1fd0*/  UMOV UR10, UR6 ;  /* 0x00000006000a7c82 */ /* 0x000fc60008000000 */
[----:B------:R-:W-:-:S05]  /*1fe0*/  IMAD.U32 R7, RZ, RZ, UR9 ;  /* 0x00000009ff077e24 */ /* 0x000fca000f8e00ff */
[----:B------:R-:W-:-:S13]  /*1ff0*/  ISETP.GT.U32.AND.EX P0, PT, R7, R26, PT, P0 ;  /* 0x0000001a0700720c */ /* 0x000fda0003f04100 */
[----:B------:R-:W-:Y:S05]  /*2000*/  @!P0 BRA `(.L_x_75) ;  /* 0xfffffffc001c8947 */ /* 0x000fea000383ffff */
[----:B------:R-:W-:-:S05]  /*2010*/  UMOV UR6, UR5 ;  /* 0x0000000500067c82 */ /* 0x000fca0008000000 */
.L_x_74:
[----:B------:R-:W0:Y:S01]  /*2020*/  S2R R7, SR_TID.X ;  /* 0x0000000000077919 */ /* 0x000e220000002100 */
[C---:B------:R-:W-:Y:S01]  /*2030*/  VIADD R2, R4.reuse, -UR8 ;  /* 0x8000000804027c36 */ /* 0x040fe20008000000 */
[----:B------:R-:W-:Y:S01]  /*2040*/  ISETP.LE.U32.AND P1, PT, R4, UR8, PT ;  /* 0x0000000804007c0c */ /* 0x000fe2000bf23070 */
[----:B------:R-:W-:Y:S01]  /*2050*/  IMAD.U32 R6, RZ, RZ, UR9 ;  /* 0x00000009ff067e24 */ /* 0x000fe2000f8e00ff */
[----:B------:R-:W-:Y:S02]  /*2060*/  BSSY.RECONVERGENT B1, `(.L_x_73) ;  /* 0x00000b8000017945 */ /* 0x000fe40003800200 */
[----:B0-----:R-:W-:-:S04]  /*2070*/  ISETP.GE.AND P0, PT, R7, R2, PT ;  /* 0x000000020700720c */ /* 0x001fc80003f06270 */
[----:B------:R-:W-:-:S13]  /*2080*/  ISETP.GE.U32.OR.EX P0, PT, R6, R3, P0, P1 ;  /* 0x000000030600720c */ /* 0x000fda0000706510 */
[----:B------:R-:W-:Y:S05]  /*2090*/  @P0 BRA `(.L_x_76) ;  /* 0x0000000800d00947 */ /* 0x000fea0003800000 */
[----:B------:R-:W0:Y:S01]  /*20a0*/  LDC R2, c[0x0][0x3c0] ;  /* 0x0000f000ff027b82 */ /* 0x000e220000000800 */
[----:B------:R-:W-:Y:S01]  /*20b0*/  USHF.L.U32 UR5, UR16, 0xb, URZ ;  /* 0x0000000b10057899 */ /* 0x000fe200080006ff */
[----:B------:R-:W-:Y:S01]  /*20c0*/  LOP3.LUT R3, RZ, R7, RZ, 0x33, !PT ;  /* 0x00000007ff037212 */ /* 0x000fe200078e33ff */
[----:B------:R-:W-:Y:S02]  /*20d0*/  BSSY.RECONVERGENT B2, `(.L_x_77) ;  /* 0x0000055000027945 */ /* 0x000fe40003800200 */
[----:B------:R-:W-:-:S06]  /*20e0*/  UIADD3 UR5, UPT, UPT, UR5, UR6, URZ ;  /* 0x0000000605057290 */ /* 0x000fcc000fffe0ff */
[----:B------:R-:W-:Y:S01]  /*20f0*/  IADD3 R4, PT, PT, R4, -UR5, R3 ;  /* 0x8000000504047c10 */ /* 0x000fe2000fffe003 */
[----:B0-----:R-:W-:-:S04]  /*2100*/  IMAD R3, R2, UR4, RZ ;  /* 0x0000000402037c24 */ /* 0x001fc8000f8e02ff */
[----:B------:R-:W-:-:S05]  /*2110*/  IMAD R2, R3, -0x800, R4 ;  /* 0xfffff80003027824 */ /* 0x000fca00078e0204 */
[C---:B------:R-:W-:Y:S02]  /*2120*/  ISETP.GE.U32.AND P1, PT, R2.reuse, 0xf00, PT ;  /* 0x00000f000200780c */ /* 0x040fe40003f26070 */
[----:B------:R-:W-:Y:S01]  /*2130*/  LEA.HI R3, R2, 0x1, RZ, 0x18 ;  /* 0x0000000102037811 */ /* 0x000fe200078fc0ff */
[----:B------:R-:W-:-:S03]  /*2140*/  IMAD.MOV.U32 R2, RZ, RZ, R7 ;  /* 0x000000ffff027224 */ /* 0x000fc600078e0007 */
[----:B------:R-:W-:-:S04]  /*2150*/  LOP3.LUT R4, R3, 0xf, RZ, 0xc0, !PT ;  /* 0x0000000f03047812 */ /* 0x000fc800078ec0ff */
[----:B------:R-:W-:-:S03]  /*2160*/  ISETP.NE.AND P0, PT, R4, RZ, PT ;  /* 0x000000ff0400720c */ /* 0x000fc60003f05270 */
[----:B------:R-:W-:Y:S10]  /*2170*/  @!P1 BRA `(.L_x_78) ;  /* 0x0000000400289947 */ /* 0x000ff40003800000 */
[----:B------:R-:W-:-:S04]  /*2180*/  LEA.HI R2, R0, 0x1, RZ, 0x18 ;  /* 0x0000000100027811 */ /* 0x000fc800078fc0ff */
[----:B------:R-:W-:Y:S01]  /*2190*/  LOP3.LUT R5, R2, 0x1fffff0, RZ, 0xc0, !PT ;  /* 0x01fffff002057812 */ /* 0x000fe200078ec0ff */
[----:B------:R-:W-:-:S04]  /*21a0*/  IMAD.MOV.U32 R2, RZ, RZ, R7 ;  /* 0x000000ffff027224 */ /* 0x000fc800078e0007 */
[----:B------:R-:W-:-:S07]  /*21b0*/  IMAD.MOV R5, RZ, RZ, -R5 ;  /* 0x000000ffff057224 */ /* 0x000fce00078e0a05 */
.L_x_79:
        /* <DEDUP_REMOVED lines=8> */
[----:B--2---:R-:W-:-:S06]  /*2240*/  DSETP.GEU.AND P1, PT, R10, R6, PT ;  /* 0x000000060a00722a */ /* 0x004fcc0003f2e000 */
        /* <DEDUP_REMOVED lines=11> */
[----:B-----5:R-:W-:-:S06]  /*2300*/  DSETP.GEU.AND P1, PT, R10, R16, PT ;  /* 0x000000100a00722a */ /* 0x020fcc0003f2e000 */
[----:B------:R-:W-:Y:S02]  /*2310*/  FSEL R10, R16, R10, !P1 ;  /* 0x0000000a100a7208 */ /* 0x000fe40004800000 */
[----:B------:R-:W-:Y:S02]  /*2320*/  FSEL R11, R17, R11, !P1 ;  /* 0x0000000b110b7208 */ /* 0x000fe40004800000 */
[----:B------:R-:W5:Y:S04]  /*2330*/  LDG.E.64 R16, desc[UR14][R8.64+0x1800] ;  /* 0x0018000e08107981 */ /* 0x000f68000c1e1b00 */
[----:B------:R-:W-:-:S06]  /*2340*/  DSETP.GEU.AND P1, PT, R10, R14, PT ;  /* 0x0000000e0a00722a */ /* 0x000fcc0003f2e000 */
        /* <DEDUP_REMOVED lines=14> */
[----:B------:R0:W5:Y:S01]  /*2430*/  LDG.E.64 R24, desc[UR14][R8.64+0x3800] ;  /* 0x0038000e08187981 */ /* 0x000162000c1e1b00 */
        /* <DEDUP_REMOVED lines=30> */
.L_x_78:
[----:B------:R-:W-:Y:S05]  /*2620*/  BSYNC.RECONVERGENT B2 ;  /* 0x0000000000027941 */ /* 0x000fea0003800200 */
.L_x_77:
[----:B------:R-:W-:Y:S05]  /*2630*/  @!P0 BRA `(.L_x_76) ;  /* 0x0000000400688947 */ /* 0x000fea0003800000 */
[----:B------:R-:W-:Y:S01]  /*2640*/  ISETP.GE.U32.AND P1, PT, R4, 0x8, PT ;  /* 0x000000080400780c */ /* 0x000fe20003f26070 */
[----:B------:R-:W-:Y:S01]  /*2650*/  BSSY.RECONVERGENT B2, `(.L_x_80) ;  /* 0x0000029000027945 */ /* 0x000fe20003800200 */
[----:B------:R-:W-:-:S04]  /*2660*/  LOP3.LUT R24, R3, 0x7, RZ, 0xc0, !PT ;  /* 0x0000000703187812 */ /* 0x000fc800078ec0ff */
[----:B------:R-:W-:-:S07]  /*2670*/  ISETP.NE.AND P0, PT, R24, RZ, PT ;  /* 0x000000ff1800720c */ /* 0x000fce0003f05270 */
[----:B------:R-:W-:Y:S06]  /*2680*/  @!P1 BRA `(.L_x_81) ;  /* 0x0000000000949947 */ /* 0x000fec0003800000 */
[----:B------:R-:W-:-:S05]  /*2690*/  IADD3 R4, P1, PT, R2, UR8, RZ ;  /* 0x0000000802047c10 */ /* 0x000fca000ff3e0ff */
[----:B------:R-:W-:Y:S01]  /*26a0*/  IMAD.X R5, RZ, RZ, UR9, P1 ;  /* 0x00000009ff057e24 */ /* 0x000fe200088e06ff */
[----:B------:R-:W-:-:S04]  /*26b0*/  LEA R20, P1, R4, UR12, 0x3 ;  /* 0x0000000c04147c11 */ /* 0x000fc8000f8218ff */
        /* <DEDUP_REMOVED lines=9> */
[----:B------:R-:W-:Y:S01]  /*2750*/  VIADD R2, R2, 0x800 ;  /* 0x0000080002027836 */ /* 0x000fe20000000000 */
        /* <DEDUP_REMOVED lines=24> */
.L_x_81:
[----:B------:R-:W-:Y:S05]  /*28e0*/  BSYNC.RECONVERGENT B2 ;  /* 0x0000000000027941 */ /* 0x000fea0003800200 */
.L_x_80:
[----:B------:R-:W-:Y:S05]  /*28f0*/  @!P0 BRA `(.L_x_76) ;  /* 0x0000000000b88947 */ /* 0x000fea0003800000 */
[----:B------:R-:W-:Y:S01]  /*2900*/  ISETP.GE.U32.AND P1, PT, R24, 0x4, PT ;  /* 0x000000041800780c */ /* 0x000fe20003f26070 */
[----:B------:R-:W-:Y:S01]  /*2910*/  BSSY.RECONVERGENT B2, `(.L_x_82) ;  /* 0x0000018000027945 */ /* 0x000fe20003800200 */
[----:B------:R-:W-:-:S11]  /*2920*/  LOP3.LUT P0, RZ, R3, 0x3, RZ, 0xc0, !PT ;  /* 0x0000000303ff7812 */ /* 0x000fd6000780c0ff */
[----:B------:R-:W-:Y:S05]  /*2930*/  @!P1 BRA `(.L_x_83) ;  /* 0x0000000000549947 */ /* 0x000fea0003800000 */
[----:B------:R-:W-:-:S05]  /*2940*/  IADD3 R3, P1, PT, R2, UR8, RZ ;  /* 0x0000000802037c10 */ /* 0x000fca000ff3e0ff */
[----:B------:R-:W-:Y:S01]  /*2950*/  IMAD.X R6, RZ, RZ, UR9, P1 ;  /* 0x00000009ff067e24 */ /* 0x000fe200088e06ff */
[----:B------:R-:W-:-:S04]  /*2960*/  LEA R4, P1, R3, UR12, 0x3 ;  /* 0x0000000c03047c11 */ /* 0x000fc8000f8218ff */
[----:B------:R-:W-:-:S05]  /*2970*/  LEA.HI.X R5, R3, UR13, R6, 0x3, P1 ;  /* 0x0000000d03057c11 */ /* 0x000fca00088f1c06 */
[----:B------:R-:W2:Y:S04]  /*2980*/  LDG.E.64 R6, desc[UR14][R4.64] ;  /* 0x0000000e04067981 */ /* 0x000ea8000c1e1b00 */
[----:B------:R-:W3:Y:S04]  /*2990*/  LDG.E.64 R8, desc[UR14][R4.64+0x800] ;  /* 0x0008000e04087981 */ /* 0x000ee8000c1e1b00 */
[----:B------:R-:W4:Y:S04]  /*29a0*/  LDG.E.64 R12, desc[UR14][R4.64+0x1000] ;  /* 0x0010000e040c7981 */ /* 0x000f28000c1e1b00 */
        /* <DEDUP_REMOVED lines=13> */
[----:B------:R-:W-:-:S07]  /*2a80*/  FSEL R11, R15, R7, !P1 ;  /* 0x000000070f0b7208 */ /* 0x000fce0004800000 */
.L_x_83:
[----:B------:R-:W-:Y:S05]  /*2a90*/  BSYNC.RECONVERGENT B2 ;  /* 0x0000000000027941 */ /* 0x000fea0003800200 */
.L_x_82:
[----:B------:R-:W-:Y:S05]  /*2aa0*/  @!P0 BRA `(.L_x_76) ;  /* 0x00000000004c8947 */ /* 0x000fea0003800000 */
[----:B------:R-:W-:Y:S02]  /*2ab0*/  LOP3.LUT R0, R0, 0xffff, RZ, 0xc0, !PT ;  /* 0x0000ffff00007812 */ /* 0x000fe400078ec0ff */
[----:B------:R-:W-:Y:S02]  /*2ac0*/  IADD3 R2, P0, PT, R2, UR10, RZ ;  /* 0x0000000a02027c10 */ /* 0x000fe4000ff1e0ff */
[----:B------:R-:W-:Y:S02]  /*2ad0*/  LEA.HI R0, R0, 0x1, RZ, 0x18 ;  /* 0x0000000100007811 */ /* 0x000fe400078fc0ff */
[----:B------:R-:W-:Y:S01]  /*2ae0*/  LEA R4, P1, R2, UR12, 0x3 ;  /* 0x0000000c02047c11 */ /* 0x000fe2000f8218ff */
[----:B------:R-:W-:Y:S01]  /*2af0*/  IMAD.X R5, RZ, RZ, UR7, P0 ;  /* 0x00000007ff057e24 */ /* 0x000fe200080e06ff */
[----:B------:R-:W-:-:S04]  /*2b00*/  LOP3.LUT R0, R0, 0x3, RZ, 0xc0, !PT ;  /* 0x0000000300007812 */ /* 0x000fc800078ec0ff */
[----:B------:R-:W-:Y:S01]  /*2b10*/  LEA.HI.X R5, R2, UR13, R5, 0x3, P1 ;  /* 0x0000000d02057c11 */ /* 0x000fe200088f1c05 */
[----:B------:R-:W-:-:S07]  /*2b20*/  IMAD.MOV R0, RZ, RZ, -R0 ;  /* 0x000000ffff007224 */ /* 0x000fce00078e0a00 */
.L_x_84:
[----:B------:R-:W-:Y:S02]  /*2b30*/  IMAD.MOV.U32 R2, RZ, RZ, R4 ;  /* 0x000000ffff027224 */ /* 0x000fe400078e0004 */
[----:B------:R-:W-:-:S06]  /*2b40*/  IMAD.MOV.U32 R3, RZ, RZ, R5 ;  /* 0x000000ffff037224 */ /* 0x000fcc00078e0005 */
[----:B------:R-:W2:Y:S01]  /*2b50*/  LDG.E.64 R2, desc[UR14][R2.64] ;  /* 0x0000000e02027981 */ /* 0x000ea2000c1e1b00 */
[----:B------:R-:W-:Y:S01]  /*2b60*/  VIADD R0, R0, 0x1 ;  /* 0x0000000100007836 */ /* 0x000fe20000000000 */
[----:B------:R-:W-:-:S05]  /*2b70*/  IADD3 R4, P1, PT, R4, 0x800, RZ ;  /* 0x0000080004047810 */ /* 0x000fca0007f3e0ff */
[----:B------:R-:W-:Y:S01]  /*2b80*/  IMAD.X R5, RZ, RZ, R5, P1 ;  /* 0x000000ffff057224 */ /* 0x000fe200008e0605 */
[----:B--2---:R-:W-:-:S06]  /*2b90*/  DSETP.GEU.AND P0, PT, R10, R2, PT ;  /* 0x000000020a00722a */ /* 0x004fcc0003f0e000 */
[----:B------:R-:W-:Y:S02]  /*2ba0*/  FSEL R10, R2, R10, !P0 ;  /* 0x0000000a020a7208 */ /* 0x000fe40004000000 */
[----:B------:R-:W-:Y:S02]  /*2bb0*/  FSEL R11, R3, R11, !P0 ;  /* 0x0000000b030b7208 */ /* 0x000fe40004000000 */
[----:B------:R-:W-:-:S13]  /*2bc0*/  ISETP.NE.AND P0, PT, R0, RZ, PT ;  /* 0x000000ff0000720c */ /* 0x000fda0003f05270 */
[----:B------:R-:W-:Y:S05]  /*2bd0*/  @P0 BRA `(.L_x_84) ;  /* 0xfffffffc00d40947 */ /* 0x000fea000383ffff */
.L_x_76:
[----:B------:R-:W-:Y:S05]  /*2be0*/  BSYNC.RECONVERGENT B1 ;  /* 0x0000000000017941 */ /* 0x000fea0003800200 */
.L_x_73:
[----:B------:R-:W0:Y:S01]  /*2bf0*/  S2R R6, SR_LANEID ;  /* 0x0000000000067919 */ /* 0x000e220000000000 */
[----:B------:R-:W-:Y:S04]  /*2c00*/  SHFL.DOWN PT, R2, R10, 0x1, 0x1f ;  /* 0x08201f000a027f89 */ /* 0x000fe800000e0000 */
[----:B------:R-:W1:Y:S01]  /*2c10*/  SHFL.DOWN PT, R3, R11, 0x1, 0x1f ;  /* 0x08201f000b037f89 */ /* 0x000e6200000e0000 */
[----:B------:R-:W2:Y:S01]  /*2c20*/  S2R R9, SR_TID.X ;  /* 0x0000000000097919 */ /* 0x000ea20000002100 */
        /* <DEDUP_REMOVED lines=10> */
[----:B------:R-:W-:-:S02]  /*2cd0*/  @!P2 MOV R7, 0x400 ;  /* 0x000004000007a802 */ /* 0x000fc40000000f00 */
[----:B------:R-:W0:Y:S01]  /*2ce0*/  SHFL.DOWN PT, R3, R5, 0x2, 0x1f ;  /* 0x08401f0005037f89 */ /* 0x000e2200000e0000 */
[----:B------:R-:W1:Y:S02]  /*2cf0*/  @!P2 S2R R8, SR_CgaCtaId ;  /* 0x000000000008a919 */ /* 0x000e640000008800 */
[----:B0-----:R-:W-:-:S06]  /*2d00*/  DSETP.GEU.AND P0, PT, R4, R2, PT ;  /* 0x000000020400722a */ /* 0x001fcc0003f0e000 */
[----:B------:R-:W-:Y:S02]  /*2d10*/  @!P1 FSEL R0, R2, R0, !P0 ;  /* 0x0000000002009208 */ /* 0x000fe40004000000 */
[----:B------:R-:W-:Y:S02]  /*2d20*/  @!P1 FSEL R5, R3, R5, !P0 ;  /* 0x0000000503059208 */ /* 0x000fe40004000000 */
[----:B------:R-:W-:Y:S01]  /*2d30*/  ISETP.GT.AND P1, PT, R6, 0x1b, PT ;  /* 0x0000001b0600780c */ /* 0x000fe20003f24270 */
[----:B------:R-:W-:Y:S01]  /*2d40*/  SHFL.DOWN PT, R2, R0, 0x4, 0x1f ;  /* 0x08801f0000027f89 */ /* 0x000fe200000e0000 */
[----:B------:R-:W-:Y:S01]  /*2d50*/  IMAD.MOV.U32 R4, RZ, RZ, R0 ;  /* 0x000000ffff047224 */ /* 0x000fe200078e0000 */
[----:B-1----:R-:W-:Y:S02]  /*2d60*/  @!P2 LEA R7, R8, R7, 0x18 ;  /* 0x000000070807a211 */ /* 0x002fe400078ec0ff */
[----:B------:R-:W0:Y:S03]  /*2d70*/  SHFL.DOWN PT, R3, R5, 0x4, 0x1f ;  /* 0x08801f0005037f89 */ /* 0x000e2600000e0000 */
[----:B0-----:R-:W-:-:S06]  /*2d80*/  DSETP.GEU.AND P0, PT, R4, R2, PT ;  /* 0x000000020400722a */ /* 0x001fcc0003f0e000 */
[----:B------:R-:W-:Y:S02]  /*2d90*/  @!P1 FSEL R0, R2, R0, !P0 ;  /* 0x0000000002009208 */ /* 0x000fe40004000000 */
[----:B------:R-:W-:Y:S02]  /*2da0*/  @!P1 FSEL R5, R3, R5, !P0 ;  /* 0x0000000503059208 */ /* 0x000fe40004000000 */
[----:B------:R-:W-:Y:S01]  /*2db0*/  ISETP.GT.AND P1, PT, R6, 0x17, PT ;  /* 0x000000170600780c */ /* 0x000fe20003f24270 */
[----:B------:R-:W-:Y:S01]  /*2dc0*/  SHFL.DOWN PT, R2, R0, 0x8, 0x1f ;  /* 0x09001f0000027f89 */ /* 0x000fe200000e0000 */
[----:B------:R-:W-:-:S03]  /*2dd0*/  IMAD.MOV.U32 R4, RZ, RZ, R0 ;  /* 0x000000ffff047224 */ /* 0x000fc600078e0000 */
        /* <DEDUP_REMOVED lines=8> */
[----:B0-----:R-:W-:Y:S01]  /*2e60*/  DSETP.GEU.AND P0, PT, R4, R2, PT ;  /* 0x000000020400722a */ /* 0x001fe20003f0e000 */
[----:B--2---:R-:W-:-:S05]  /*2e70*/  @!P2 SHF.R.U32.HI R4, RZ, 0x2, R9 ;  /* 0x00000002ff04a819 */ /* 0x004fca0000011609 */
[----:B------:R-:W-:Y:S02]  /*2e80*/  FSEL R2, R2, R0, !P0 ;  /* 0x0000000002027208 */ /* 0x000fe40004000000 */
[----:B------:R-:W-:Y:S02]  /*2e90*/  FSEL R3, R3, R5, !P0 ;  /* 0x0000000503037208 */ /* 0x000fe40004000000 */
[----:B------:R-:W-:Y:S02]  /*2ea0*/  ISETP.NE.AND P0, PT, R9, RZ, PT ;  /* 0x000000ff0900720c */ /* 0x000fe40003f05270 */
[----:B------:R-:W-:Y:S02]  /*2eb0*/  @!P2 LOP3.LUT R4, R4, 0xf8, RZ, 0xc0, !PT ;  /* 0x000000f80404a812 */ /* 0x000fe400078ec0ff */
[----:B------:R-:W-:-:S03]  /*2ec0*/  FSEL R5, R5, R3, P1 ;  /* 0x0000000305057208 */ /* 0x000fc60000800000 */
[----:B------:R-:W-:Y:S01]  /*2ed0*/  @!P2 IMAD.IADD R7, R4, 0x1, R7 ;  /* 0x000000010407a824 */ /* 0x000fe200078e0207 */
[----:B------:R-:W-:-:S04]  /*2ee0*/  FSEL R4, R0, R2, P1 ;  /* 0x0000000200047208 */ /* 0x000fc80000800000 */
[----:B------:R0:W-:Y:S01]  /*2ef0*/  @!P2 STS.64 [R7+0x8], R2 ;  /* 0x000008020700a388 */ /* 0x0001e20000000a00 */
[----:B------:R-:W-:Y:S06]  /*2f00*/  BAR.SYNC.DEFER_BLOCKING 0x0 ;  /* 0x0000000000007b1d */ /* 0x000fec0000010000 */
[----:B------:R-:W-:Y:S05]  /*2f10*/  @P0 BRA `(.L_x_72) ;  /* 0x0000000000700947 */ /* 0x000fea0003800000 */
[----:B------:R-:W1:Y:S01]  /*2f20*/  S2UR UR5, SR_CgaCtaId ;  /* 0x00000000000579c3 */ /* 0x000e620000008800 */
[----:B------:R-:W-:Y:S02]  /*2f30*/  UMOV UR4, 0x400 ;  /* 0x0000040000047882 */ /* 0x000fe40000000000 */
[----:B-1----:R-:W-:-:S09]  /*2f40*/  ULEA UR4, UR5, UR4, 0x18 ;  /* 0x0000000405047291 */ /* 0x002fd2000f8ec0ff */
[----:B------:R-:W1:Y:S04]  /*2f50*/  LDS.128 R12, [UR4+0x10] ;  /* 0x00001004ff0c7984 */ /* 0x000e680008000c00 */
[----:B------:R-:W2:Y:S01]  /*2f60*/  LDS.128 R8, [UR4+0x20] ;  /* 0x00002004ff087984 */ /* 0x000ea20008000c00 */
[----:B-1----:R-:W-:-:S06]  /*2f70*/  DSETP.GEU.AND P1, PT, R4, R12, PT ;  /* 0x0000000c0400722a */ /* 0x002fcc0003f2e000 */
[----:B0-----:R-:W-:Y:S02]  /*2f80*/  FSEL R2, R12, R4, !P1 ;  /* 0x000000040c027208 */ /* 0x001fe40004800000 */
[----:B------:R-:W-:Y:S02]  /*2f90*/  FSEL R3, R13, R5, !P1 ;  /* 0x000000050d037208 */ /* 0x000fe40004800000 */
[----:B------:R-:W0:Y:S04]  /*2fa0*/  LDS.128 R4, [UR4+0x30] ;  /* 0x00003004ff047984 */ /* 0x000e280008000c00 */
[----:B------:R-:W-:-:S06]  /*2fb0*/  DSETP.GEU.AND P1, PT, R2, R14, PT ;  /* 0x0000000e0200722a */ /* 0x000fcc0003f2e000 */
[----:B------:R-:W-:Y:S02]  /*2fc0*/  FSEL R2, R14, R2, !P1 ;  /* 0x000000020e027208 */ /* 0x000fe40004800000 */
[----:B------:R-:W-:-:S06]  /*2fd0*/  FSEL R3, R15, R3, !P1 ;  /* 0x000000030f037208 */ /* 0x000fcc0004800000 */
[----:B--2---:R-:W-:-:S06]  /*2fe0*/  DSETP.GEU.AND P1, PT, R2, R8, PT ;  /* 0x000000080200722a */ /* 0x004fcc0003f2e000 */
        /* <DEDUP_REMOVED lines=15> */
.L_x_72:
[----:B------:R-:W-:Y:S05]  /*30e0*/  BSYNC.RECONVERGENT B0 ;  /* 0x0000000000007941 */ /* 0x000fea0003800200 */
.L_x_57:
[----:B------:R-:W-:Y:S05]  /*30f0*/  @P0 EXIT ;  /* 0x000000000000094d */ /* 0x000fea0003800000 */
[----:B------:R-:W2:Y:S02]  /*3100*/  LDCU.64 UR4, c[0x0][0x388] ;  /* 0x00007100ff0477ac */ /* 0x000ea40008000a00 */
[----:B--2---:R-:W-:-:S06]  /*3110*/  UIMAD.WIDE.U32 UR4, UR16, 0x8, UR4 ;  /* 0x00000008100478a5 */ /* 0x004fcc000f8e0004 */
[----:B0-----:R-:W-:Y:S02]  /*3120*/  IMAD.U32 R2, RZ, RZ, UR4 ;  /* 0x00000004ff027e24 */ /* 0x001fe4000f8e00ff */
[----:B------:R-:W-:-:S05]  /*3130*/  IMAD.U32 R3, RZ, RZ, UR5 ;  /* 0x00000005ff037e24 */ /* 0x000fca000f8e00ff */
[----:B------:R-:W-:Y:S01]  /*3140*/  STG.E.64 desc[UR14][R2.64], R4 ;  /* 0x0000000402007986 */ /* 0x000fe2000c101b0e */
[----:B------:R-:W-:Y:S05]  /*3150*/  EXIT ;  /* 0x000000000000794d */ /* 0x000fea0003800000 */
.L_x_85:
        /* <DEDUP_REMOVED lines=10> */
.L_x_250:


//--------------------- .text._ZN3cub18CUB_300001_SM_10006detail6reduce28DeviceReduceSingleTileKernelINS2_10policy_hubIdyN4cuda3__47maximumIdEEE10Policy1000EN6thrust24THRUST_300001_SM_1000_NS6detail15normal_iteratorINSC_10device_ptrIdEEEEPdyS8_ddNS5_3std3__410__identityEEEvT0_T1_T2_T3_T4_T6_ --------------------------
	.section	.text._ZN3cub18CUB_300001_SM_10006detail6reduce28DeviceReduceSingleTileKernelINS2_10policy_hubIdyN4cuda3__47maximumIdEEE10Policy1000EN6thrust24THRUST_300001_SM_1000_NS6detail15normal_iteratorINSC_10device_ptrIdEEEEPdyS8_ddNS5_3std3__410__identityEEEvT0_T1_T2_T3_T4_T6_,"ax",@progbits
	.align	128
        .global         _ZN3cub18CUB_300001_SM_10006detail6reduce28DeviceReduceSingleTileKernelINS2_10policy_hubIdyN4cuda3__47maximumIdEEE10Policy1000EN6thrust24THRUST_300001_SM_1000_NS6detail15normal_iteratorINSC_10device_ptrIdEEEEPdyS8_ddNS5_3std3__410__identityEEEvT0_T1_T2_T3_T4_T6_
        .type           _ZN3cub18CUB_300001_SM_10006detail6reduce28DeviceReduceSingleTileKernelINS2_10policy_hubIdyN4cuda3__47maximumIdEEE10Policy1000EN6thrust24THRUST_300001_SM_1000_NS6detail15normal_iteratorINSC_10device_ptrIdEEEEPdyS8_ddNS5_3std3__410__identityEEEvT0_T1_T2_T3_T4_T6_,@function
        .size           _ZN3cub18CUB_300001_SM_10006detail6reduce28DeviceReduceSingleTileKernelINS2_10policy_hubIdyN4cuda3__47maximumIdEEE10Policy1000EN6thrust24THRUST_300001_SM_1000_NS6detail15normal_iteratorINSC_10device_ptrIdEEEEPdyS8_ddNS5_3std3__410__identityEEEvT0_T1_T2_T3_T4_T6_,(.L_x_251 - _ZN3cub18CUB_300001_SM_10006detail6reduce28DeviceReduceSingleTileKernelINS2_10policy_hubIdyN4cuda3__47maximumIdEEE10Policy1000EN6thrust24THRUST_300001_SM_1000_NS6detail15normal_iteratorINSC_10device_ptrIdEEEEPdyS8_ddNS5_3std3__410__identityEEEvT0_T1_T2_T3_T4_T6_)
        .other          _ZN3cub18CUB_300001_SM_10006detail6reduce28DeviceReduceSingleTileKernelINS2_10policy_hubIdyN4cuda3__47maximumIdEEE10Policy1000EN6thrust24THRUST_300001_SM_1000_NS6detail15normal_iteratorINSC_10device_ptrIdEEEEPdyS8_ddNS5_3std3__410__identityEEEvT0_T1_T2_T3_T4_T6_,@"STO_CUDA_ENTRY STV_DEFAULT"
_ZN3cub18CUB_300001_SM_10006detail6reduce28DeviceReduceSingleTileKernelINS2_10policy_hubIdyN4cuda3__47maximumIdEEE10Policy1000EN6thrust24THRUST_300001_SM_1000_NS6detail15normal_iteratorINSC_10device_ptrIdEEEEPdyS8_ddNS5_3std3__410__identityEEEvT0_T1_T2_T3_T4_T6_:
.text._ZN3cub18CUB_300001_SM_10006detail6reduce28DeviceReduceSingleTileKernelINS2_10policy_hubIdyN4cuda3__47maximumIdEEE10Policy1000EN6thrust24THRUST_300001_SM_1000_NS6detail15normal_iteratorINSC_10device_ptrIdEEEEPdyS8_ddNS5_3std3__410__identityEEEvT0_T1_T2_T3_T4_T6_:
[----:B------:R-:W-:Y:S01]  /*0000*/  LDC R1, c[0x0][0x37c] ;  /* 0x0000df00ff017b82 */ /* 0x000fe20000000800 */
[----:B------:R-:W0:Y:S01]  /*0010*/  LDCU.64 UR4, c[0x0][0x390] ;  /* 0x00007200ff0477ac */ /* 0x000e220008000a00 */
[----:B------:R-:W1:Y:S01]  /*0020*/  LDCU.64 UR6, c[0x0][0x358] ;  /* 0x00006b00ff0677ac */ /* 0x000e620008000a00 */
[----:B0-----:R-:W-:Y:S02]  /*0030*/  IMAD.U32 R8, RZ, RZ, UR4 ;  /* 0x00000004ff087e24 */ /* 0x001fe4000f8e00ff */
[----:B------:R-:W-:-:S03]  /*0040*/  IMAD.U32 R9, RZ, RZ, UR5 ;  /* 0x00000005ff097e24 */ /* 0x000fc6000f8e00ff */
[----:B------:R-:W-:-:S04]  /*0050*/  ISETP.NE.U32.AND P0, PT, R8, RZ, PT ;  /* 0x000000ff0800720c */ /* 0x000fc80003f05070 */
[----:B------:R-:W-:-:S13]  /*0060*/  ISETP.NE.AND.EX P0, PT, R9, RZ, PT, P0 ;  /* 0x000000ff0900720c */ /* 0x000fda0003f05300 */
        /* <DEDUP_REMOVED lines=8> */
.L_x_86:
[----:B------:R-:W-:Y:S01]  /*00f0*/  ISETP.GT.U32.AND P0, PT, R8, 0x7ff, PT ;  /* 0x000007ff0800780c */ /* 0x000fe20003f04070 */
[----:B------:R-:W-:Y:S03]  /*0100*/  BSSY.RECONVERGENT B0, `(.L_x_87) ;  /* 0x00002df000007945 */ /* 0x000fe60003800200 */
[----:B------:R-:W-:-:S13]  /*0110*/  ISETP.GT.U32.AND.EX P0, PT, R9, RZ, PT, P0 ;  /* 0x000000ff0900720c */ /* 0x000fda0003f04100 */
[----:B------:R-:W-:Y:S05]  /*0120*/  @P0 BRA `(.L_x_88) ;  /* 0x0000001400f40947 */ /* 0x000fea0003800000 */
[----:B------:R-:W0:Y:S01]  /*0130*/  S2R R0, SR_TID.X ;  /* 0x0000000000007919 */ /* 0x000e220000002100 */
[----:B------:R-:W-:Y:S01]  /*0140*/  BSSY.RECONVERGENT B1, `(.L_x_89) ;  /* 0x0000009000017945 */ /* 0x000fe20003800200 */
[----:B------:R-:W-:Y:S02]  /*0150*/  CS2R R4, SRZ ;  /* 0x0000000000047805 */ /* 0x000fe4000001ff00 */
[----:B0-----:R-:W-:Y:S01]  /*0160*/  ISETP.GE.U32.AND P0, PT, R0, R8, PT ;  /* 0x000000080000720c */ /* 0x001fe20003f06070 */
[----:B------:R-:W-:-:S12]  /*0170*/  IMAD.MOV.U32 R2, RZ, RZ, R0 ;  /* 0x000000ffff027224 */ /* 0x000fd800078e0000 */
[----:B------:R-:W-:Y:S05]  /*0180*/  @P0 BRA `(.L_x_90) ;  /* 0x0000000000100947 */ /* 0x000fea0003800000 */
[----:B------:R-:W0:Y:S02]  /*0190*/  LDC.64 R4, c[0x0][0x380] ;  /* 0x0000e000ff047b82 */ /* 0x000e240000000a00 */
[----:B0-----:R-:W-:-:S06]  /*01a0*/  IMAD.WIDE.U32 R4, R0, 0x8, R4 ;  /* 0x0000000800047825 */ /* 0x001fcc00078e0004 */
[----:B------:R-:W5:Y:S01]  /*01b0*/  LDG.E.64 R4, desc[UR6][R4.64] ;  /* 0x0000000604047981 */ /* 0x000f62000c1e1b00 */
[----:B------:R-:W-:-:S07]  /*01c0*/  VIADD R2, R0, 0x100 ;  /* 0x0000010000027836 */ /* 0x000fce0000000000 */
.L_x_90:
[----:B------:R-:W-:Y:S05]  /*01d0*/  BSYNC.RECONVERGENT B1 ;  /* 0x0000000000017941 */ /* 0x000fea0003800200 */
.L_x_89:
[----:B------:R-:W-:Y:S01]  /*01e0*/  ISETP.GE.U32.AND P0, PT, R2, R8, PT ;  /* 0x000000080200720c */ /* 0x000fe20003f06070 */
[----:B------:R-:W-:-:S12]  /*01f0*/  BSSY.RECONVERGENT B1, `(.L_x_91) ;  /* 0x00000a7000017945 */ /* 0x000fd80003800200 */
[----:B------:R-:W-:Y:S05]  /*0200*/  @P0 BRA `(.L_x_92) ;  /* 0x0000000800940947 */ /* 0x000fea0003800000 */
[----:B------:R-:W-:Y:S01]  /*0210*/  LOP3.LUT R3, RZ, R2, RZ, 0x33, !PT ;  /* 0x00000002ff037212 */ /* 0x000fe200078e33ff */
[----:B------:R-:W-:Y:S04]  /*0220*/  BSSY.RECONVERGENT B2, `(.L_x_93) ;  /* 0x0000053000027945 */ /* 0x000fe80003800200 */
[----:B------:R-:W-:-:S05]  /*0230*/  IMAD.IADD R6, R3, 0x1, R8 ;  /* 0x0000000103067824 */ /* 0x000fca00078e0208 */
[C---:B------:R-:W-:Y:S02]  /*0240*/  ISETP.GE.U32.AND P1, PT, R6.reuse, 0xf00, PT ;  /* 0x00000f000600780c */ /* 0x040fe40003f26070 */
[----:B------:R-:W-:-:S04]  /*0250*/  LEA.HI R3, R6, 0x1, RZ, 0x18 ;  /* 0x0000000106037811 */ /* 0x000fc800078fc0ff */
[----:B------:R-:W-:-:S04]  /*0260*/  LOP3.LUT R43, R3, 0xf, RZ, 0xc0, !PT ;  /* 0x0000000f032b7812 */ /* 0x000fc800078ec0ff */
[----:B------:R-:W-:-:S03]  /*0270*/  ISETP.NE.AND P0, PT, R43, RZ, PT ;  /* 0x000000ff2b00720c */ /* 0x000fc60003f05270 */
[----:B------:R-:W-:Y:S10]  /*0280*/  @!P1 BRA `(.L_x_94) ;  /* 0x0000000400309947 */ /* 0x000ff40003800000 */
[----:B------:R-:W0:Y:S01]  /*0290*/  LDC.64 R6, c[0x0][0x380] ;  /* 0x0000e000ff067b82 */ /* 0x000e220000000a00 */
[----:B------:R-:W-:-:S05]  /*02a0*/  LOP3.LUT R42, R3, 0x1fffff0, RZ, 0xc0, !PT ;  /* 0x01fffff0032a7812 */ /* 0x000fca00078ec0ff */
[----:B------:R-:W-:Y:S02]  /*02b0*/  IMAD.MOV R42, RZ, RZ, -R42 ;  /* 0x000000ffff2a7224 */ /* 0x000fe400078e0a2a */
[----:B0-----:R-:W-:-:S03]  /*02c0*/  IMAD.WIDE.U32 R6, R2, 0x8, R6 ;  /* 0x0000000802067825 */ /* 0x001fc600078e0006 */
[----:B------:R-:W-:-:S05]  /*02d0*/  IADD3 R6, P1, PT, R6, 0x4000, RZ ;  /* 0x0000400006067810 */ /* 0x000fca0007f3e0ff */
[----:B------:R-:W-:-:S08]  /*02e0*/  IMAD.X R7, RZ, RZ, R7, P1 ;  /* 0x000000ffff077224 */ /* 0x000fd000008e0607 */
.L_x_95:
[----:B------:R-:W2:Y:S04]  /*02f0*/  LDG.E.64 R10, desc[UR6][R6.64+-0x4000] ;  /* 0xffc00006060a7981 */ /* 0x000ea8000c1e1b00 */
[----:B------:R-:W3:Y:S04]  /*0300*/  LDG.E.64 R12, desc[UR6][R6.64+-0x3800] ;  /* 0xffc80006060c7981 */ /* 0x000ee8000c1e1b00 */
[----:B------:R-:W4:Y:S04]  /*0310*/  LDG.E.64 R14, desc[UR6][R6.64+-0x3000] ;  /* 0xffd00006060e7981 */ /* 0x000f28000c1e1b00 */
        /* <DEDUP_REMOVED lines=12> */
[----:B------:R0:W4:Y:S01]  /*03e0*/  LDG.E.64 R40, desc[UR6][R6.64+0x3800] ;  /* 0x0038000606287981 */ /* 0x000122000c1e1b00 */
[----:B------:R-:W-:-:S02]  /*03f0*/  VIADD R42, R42, 0x10 ;  /* 0x000000102a2a7836 */ /* 0x000fc40000000000 */
[----:B------:R-:W-:-:S03]  /*0400*/  VIADD R2, R2, 0x1000 ;  /* 0x0000100002027836 */ /* 0x000fc60000000000 */
[----:B------:R-:W-:Y:S02]  /*0410*/  ISETP.NE.AND P2, PT, R42, RZ, PT ;  /* 0x000000ff2a00720c */ /* 0x000fe40003f45270 */
[----:B0-----:R-:W-:-:S05]  /*0420*/  IADD3 R6, P3, PT, R6, 0x8000, RZ ;  /* 0x0000800006067810 */ /* 0x001fca0007f7e0ff */
[----:B------:R-:W-:Y:S01]  /*0430*/  IMAD.X R7, RZ, RZ, R7, P3 ;  /* 0x000000ffff077224 */ /* 0x000fe200018e0607 */
        /* <DEDUP_REMOVED lines=49> */
.L_x_94:
[----:B------:R-:W-:Y:S05]  /*0750*/  BSYNC.RECONVERGENT B2 ;  /* 0x0000000000027941 */ /* 0x000fea0003800200 */
.L_x_93:
[----:B------:R-:W-:Y:S05]  /*0760*/  @!P0 BRA `(.L_x_92) ;  /* 0x00000004003c8947 */ /* 0x000fea0003800000 */
[----:B------:R-:W-:Y:S01]  /*0770*/  ISETP.GE.U32.AND P1, PT, R43, 0x8, PT ;  /* 0x000000082b00780c */ /* 0x000fe20003f26070 */
[----:B------:R-:W-:Y:S01]  /*0780*/  BSSY.RECONVERGENT B2, `(.L_x_96) ;  /* 0x0000027000027945 */ /* 0x000fe20003800200 */
[----:B------:R-:W-:-:S04]  /*0790*/  LOP3.LUT R26, R3, 0x7, RZ, 0xc0, !PT ;  /* 0x00000007031a7812 */ /* 0x000fc800078ec0ff */
[----:B------:R-:W-:-:S07]  /*07a0*/  ISETP.NE.AND P0, PT, R26, RZ, PT ;  /* 0x000000ff1a00720c */ /* 0x000fce0003f05270 */
[----:B------:R-:W-:Y:S06]  /*07b0*/  @!P1 BRA `(.L_x_97) ;  /* 0x00000000008c9947 */ /* 0x000fec0003800000 */
[----:B------:R-:W0:Y:S02]  /*07c0*/  LDC.64 R10, c[0x0][0x380] ;  /* 0x0000e000ff0a7b82 */ /* 0x000e240000000a00 */
[----:B0-----:R-:W-:-:S05]  /*07d0*/  IMAD.WIDE R10, R2, 0x8, R10 ;  /* 0x00000008020a7825 */ /* 0x001fca00078e020a */
        /* <DEDUP_REMOVED lines=33> */
.L_x_97:
[----:B------:R-:W-:Y:S05]  /*09f0*/  BSYNC.RECONVERGENT B2 ;  /* 0x0000000000027941 */ /* 0x000fea0003800200 */
.L_x_96:
        /* <DEDUP_REMOVED lines=25> */
.L_x_99:
[----:B------:R-:W-:Y:S05]  /*0b90*/  BSYNC.RECONVERGENT B2 ;  /* 0x0000000000027941 */ /* 0x000fea0003800200 */
.L_x_98:
[----:B------:R-:W-:Y:S05]  /*0ba0*/  @!P0 BRA `(.L_x_92) ;  /* 0x00000000002c8947 */ /* 0x000fea0003800000 */
[----:B------:R-:W0:Y:S01]  /*0bb0*/  LDC.64 R10, c[0x0][0x380] ;  /* 0x0000e000ff0a7b82 */ /* 0x000e220000000a00 */
[----:B------:R-:W-:-:S07]  /*0bc0*/  IMAD.MOV R3, RZ, RZ, -R3 ;  /* 0x000000ffff037224 */ /* 0x000fce00078e0a03 */
.L_x_100:
[----:B0-----:R-:W-:-:S06]  /*0bd0*/  IMAD.WIDE R6, R2, 0x8, R10 ;  /* 0x0000000802067825 */ /* 0x001fcc00078e020a */
        /* <DEDUP_REMOVED lines=8> */
.L_x_92:
[----:B------:R-:W-:Y:S05]  /*0c60*/  BSYNC.RECONVERGENT B1 ;  /* 0x0000000000017941 */ /* 0x000fea0003800200 */
.L_x_91:
[----:B------:R-:W-:-:S04]  /*0c70*/  ISETP.GE.U32.AND P0, PT, R8, 0x100, PT ;  /* 0x000001000800780c */ /* 0x000fc80003f06070 */
[----:B------:R-:W-:-:S13]  /*0c80*/  ISETP.GE.U32.AND.EX P0, PT, R9, RZ, PT, P0 ;  /* 0x000000ff0900720c */ /* 0x000fda0003f06100 */
        /* <DEDUP_REMOVED lines=17> */
[----:B------:R-:W1:Y:S04]  /*0da0*/  @!P2 S2R R7, SR_CgaCtaId ;  /* 0x000000000007a919 */ /* 0x000e680000008800 */
        /* <DEDUP_REMOVED lines=19> */
[----:B------:R-:W-:-:S03]  /*0ee0*/  @!P0 FSEL R11, R3, R11, !P1 ;  /* 0x0000000b030b8208 */ /* 0x000fc60004800000 */
[----:B------:R-:W-:Y:S01]  /*0ef0*/  SHFL.DOWN PT, R2, R9, 0x10, 0x1f ;  /* 0x0a001f0009027f89 */ /* 0x000fe200000e0000 */
[----:B------:R-:W-:Y:S02]  /*0f00*/  IMAD.MOV.U32 R4, RZ, RZ, R9 ;  /* 0x000000ffff047224 */ /* 0x000fe400078e0009 */
[----:B------:R-:W-:Y:S01]  /*0f10*/  IMAD.MOV.U32 R5, RZ, RZ, R11 ;  /* 0x000000ffff057224 */ /* 0x000fe200078e000b */
[----:B------:R-:W0:Y:S05]  /*0f20*/  SHFL.DOWN PT, R3, R11, 0x10, 0x1f ;  /* 0x0a001f000b037f89 */ /* 0x000e2a00000e0000 */
[----:B0-----:R-:W-:Y:S01]  /*0f30*/  DSETP.GEU.AND P0, PT, R4, R2, PT ;  /* 0x000000020400722a */ /* 0x001fe20003f0e000 */
[----:B------:R-:W-:-:S04]  /*0f40*/  @!P2 SHF.R.U32.HI R4, RZ, 0x2, R0 ;  /* 0x00000002ff04a819 */ /* 0x000fc80000011600 */
[----:B------:R-:W-:Y:S02]  /*0f50*/  @!P2 LOP3.LUT R6, R4, 0xf8, RZ, 0xc0, !PT ;  /* 0x000000f80406a812 */ /* 0x000fe400078ec0ff */
[----:B------:R-:W-:Y:S02]  /*0f60*/  FSEL R4, R2, R9, !P0 ;  /* 0x0000000902047208 */ /* 0x000fe40004000000 */
[----:B------:R-:W-:Y:S01]  /*0f70*/  FSEL R5, R3, R11, !P0 ;  /* 0x0000000b03057208 */ /* 0x000fe20004000000 */
[----:B------:R-:W-:Y:S01]  /*0f80*/  @!P2 IMAD.IADD R7, R6, 0x1, R7 ;  /* 0x000000010607a824 */ /* 0x000fe200078e0207 */
[----:B------:R-:W-:-:S04]  /*0f90*/  ISETP.GT.AND P0, PT, R8, 0xf, PT ;  /* 0x0000000f0800780c */ /* 0x000fc80003f04270 */
[----:B------:R1:W-:Y:S01]  /*0fa0*/  @!P2 STS.64 [R7+0x8], R4 ;  /* 0x000008040700a388 */ /* 0x0003e20000000a00 */
[----:B------:R-:W-:Y:S01]  /*0fb0*/  BAR.SYNC.DEFER_BLOCKING 0x0 ;  /* 0x0000000000007b1d */ /* 0x000fe20000010000 */
[----:B------:R-:W-:Y:S02]  /*0fc0*/  ISETP.NE.AND P2, PT, R0, RZ, PT ;  /* 0x000000ff0000720c */ /* 0x000fe40003f45270 */
[----:B------:R-:W-:Y:S02]  /*0fd0*/  FSEL R2, R9, R4, P0 ;  /* 0x0000000409027208 */ /* 0x000fe40000000000 */
[----:B------:R-:W-:-:S09]  /*0fe0*/  FSEL R3, R11, R5, P0 ;  /* 0x000000050b037208 */ /* 0x000fd20000000000 */
[----:B-1----:R-:W-:Y:S05]  /*0ff0*/  @P2 BRA `(.L_x_102) ;  /* 0x0000001c00bc2947 */ /* 0x002fea0003800000 */
[----:B------:R-:W0:Y:S01]  /*1000*/  S2UR UR5, SR_CgaCtaId ;  /* 0x00000000000579c3 */ /* 0x000e220000008800 */
[----:B------:R-:W-:Y:S02]  /*1010*/  UMOV UR4, 0x400 ;  /* 0x0000040000047882 */ /* 0x000fe40000000000 */
[----:B0-----:R-:W-:-:S09]  /*1020*/  ULEA UR4, UR5, UR4, 0x18 ;  /* 0x0000000405047291 */ /* 0x001fd2000f8ec0ff */
[----:B------:R-:W0:Y:S04]  /*1030*/  LDS.128 R4, [UR4+0x10] ;  /* 0x00001004ff047984 */ /* 0x000e280008000c00 */
[----:B------:R-:W1:Y:S04]  /*1040*/  LDS.128 R8, [UR4+0x20] ;  /* 0x00002004ff087984 */ /* 0x000e680008000c00 */
[----:B------:R-:W2:Y:S01]  /*1050*/  LDS.128 R12, [UR4+0x30] ;  /* 0x00003004ff0c7984 */ /* 0x000ea20008000c00 */
        /* <DEDUP_REMOVED lines=8> */
[----:B------:R-:W-:Y:S02]  /*10e0*/  FSEL R5, R9, R3, !P0 ;  /* 0x0000000309057208 */ /* 0x000fe40004000000 */
[----:B------:R-:W0:Y:S04]  /*10f0*/  LDS.64 R2, [UR4+0x40] ;  /* 0x00004004ff027984 */ /* 0x000e280008000a00 */
[----:B------:R-:W-:-:S06]  /*1100*/  DSETP.GEU.AND P0, PT, R4, R10, PT ;  /* 0x0000000a0400722a */ /* 0x000fcc0003f0e000 */
[----:B------:R-:W-:Y:S02]  /*1110*/  FSEL R4, R10, R4, !P0 ;  /* 0x000000040a047208 */ /* 0x000fe40004000000 */
[----:B------:R-:W-:-:S06]  /*1120*/  FSEL R5, R11, R5, !P0 ;  /* 0x000000050b057208 */ /* 0x000fcc0004000000 */
[----:B--2---:R-:W-:-:S06]  /*1130*/  DSETP.GEU.AND P0, PT, R4, R12, PT ;  /* 0x0000000c0400722a */ /* 0x004fcc0003f0e000 */
[----:B------:R-:W-:Y:S02]  /*1140*/  FSEL R4, R12, R4, !P0 ;  /* 0x000000040c047208 */ /* 0x000fe40004000000 */
[----:B------:R-:W-:-:S06]  /*1150*/  FSEL R5, R13, R5, !P0 ;  /* 0x000000050d057208 */ /* 0x000fcc0004000000 */
[----:B------:R-:W-:-:S06]  /*1160*/  DSETP.GEU.AND P0, PT, R4, R14, PT ;  /* 0x0000000e0400722a */ /* 0x000fcc0003f0e000 */
[----:B------:R-:W-:Y:S02]  /*1170*/  FSEL R4, R14, R4, !P0 ;  /* 0x000000040e047208 */ /* 0x000fe40004000000 */
[----:B------:R-:W-:-:S06]  /*1180*/  FSEL R5, R15, R5, !P0 ;  /* 0x000000050f057208 */ /* 0x000fcc0004000000 */
[----:B0-----:R-:W-:-:S06]  /*1190*/  DSETP.GEU.AND P0, PT, R4, R2, PT ;  /* 0x000000020400722a */ /* 0x001fcc0003f0e000 */
[----:B------:R-:W-:Y:S02]  /*11a0*/  FSEL R2, R2, R4, !P0 ;  /* 0x0000000402027208 */ /* 0x000fe40004000000 */
[----:B------:R-:W-:Y:S01]  /*11b0*/  FSEL R3, R3, R5, !P0 ;  /* 0x0000000503037208 */ /* 0x000fe20004000000 */
[----:B------:R-:W-:Y:S06]  /*11c0*/  BRA `(.L_x_102) ;  /* 0x0000001c00487947 */ /* 0x000fec0003800000 */
.L_x_101:
[----:B------:R-:W-:Y:S01]  /*11d0*/  LOP3.LUT R2, R0, 0x3e0, RZ, 0xc0, !PT ;  /* 0x000003e000027812 */ /* 0x000fe200078ec0ff */
[----:B------:R-:W0:Y:S03]  /*11e0*/  S2R R12, SR_LANEID ;  /* 0x00000000000c7919 */ /* 0x000e260000000000 */
[----:B------:R-:W-:Y:S01]  /*11f0*/  LOP3.LUT R7, RZ, R2, RZ, 0x33, !PT ;  /* 0x00000002ff077212 */ /* 0x000fe200078e33ff */
[----:B------:R-:W-:-:S04]  /*1200*/  VIADD R3, R2, 0x20 ;  /* 0x0000002002037836 */ /* 0x000fc80000000000 */
[----:B------:R-:W-:Y:S01]  /*1210*/  IMAD.IADD R7, R7, 0x1, R8 ;  /* 0x0000000107077824 */ /* 0x000fe200078e0208 */
[----:B------:R-:W-:-:S04]  /*1220*/  ISETP.GT.U32.AND P0, PT, R3, R8, PT ;  /* 0x000000080300720c */ /* 0x000fc80003f04070 */
        /* <DEDUP_REMOVED lines=29> */
[C---:B------:R-:W-:Y:S02]  /*1400*/  ISETP.NE.AND P0, PT, R12.reuse, RZ, PT ;  /* 0x000000ff0c00720c */ /* 0x040fe40003f05270 */
[----:B------:R-:W0:Y:S11]  /*1410*/  SHFL.DOWN PT, R3, R5, 0x8, R7 ;  /* 0x0900000005037989 */ /* 0x000e3600000e0007 */
[----:B------:R-:W1:Y:S01]  /*1420*/  @!P0 S2R R11, SR_CgaCtaId ;  /* 0x00000000000b8919 */ /* 0x000e620000008800 */
[----:B------:R-:W-:Y:S01]  /*1430*/  @!P0 MOV R6, 0x400 ;  /* 0x0000040000068802 */ /* 0x000fe20000000f00 */
[----:B0-----:R-:W-:Y:S01]  /*1440*/  DSETP.GEU.AND P2, PT, R4, R2, PT ;  /* 0x000000020400722a */ /* 0x001fe20003f4e000 */
[----:B------:R-:W-:-:S05]  /*1450*/  VIADD R4, R12, 0x10 ;  /* 0x000000100c047836 */ /* 0x000fca0000000000 */
[----:B------:R-:W-:Y:S02]  /*1460*/  @!P1 FSEL R10, R2, R10, !P2 ;  /* 0x0000000a020a9208 */ /* 0x000fe40005000000 */
[----:B------:R-:W-:Y:S02]  /*1470*/  @!P1 FSEL R5, R3, R5, !P2 ;  /* 0x0000000503059208 */ /* 0x000fe40005000000 */
[----:B------:R-:W-:Y:S01]  /*1480*/  ISETP.GT.AND P1, PT, R4, R7, PT ;  /* 0x000000070400720c */ /* 0x000fe20003f24270 */
[----:B------:R-:W-:Y:S01]  /*1490*/  SHFL.DOWN PT, R2, R10, 0x10, R7 ;  /* 0x0a0000000a027989 */ /* 0x000fe200000e0007 */
[----:B------:R-:W-:-:S03]  /*14a0*/  IMAD.MOV.U32 R4, RZ, RZ, R10 ;  /* 0x000000ffff047224 */ /* 0x000fc600078e000a */
[----:B------:R-:W0:Y:S01]  /*14b0*/  SHFL.DOWN PT, R3, R5, 0x10, R7 ;  /* 0x0a00000005037989 */ /* 0x000e2200000e0007 */
[----:B-1----:R-:W-:Y:S02]  /*14c0*/  @!P0 LEA R11, R11, R6, 0x18 ;  /* 0x000000060b0b8211 */ /* 0x002fe400078ec0ff */
[----:B0-----:R-:W-:Y:S01]  /*14d0*/  DSETP.GEU.AND P2, PT, R4, R2, PT ;  /* 0x000000020400722a */ /* 0x001fe20003f4e000 */
[----:B------:R-:W-:-:S05]  /*14e0*/  @!P0 SHF.R.U32.HI R4, RZ, 0x2, R0 ;  /* 0x00000002ff048819 */ /* 0x000fca0000011600 */
[----:B------:R-:W-:Y:S02]  /*14f0*/  @!P1 FSEL R10, R2, R10, !P2 ;  /* 0x0000000a020a9208 */ /* 0x000fe40005000000 */
[----:B------:R-:W-:Y:S02]  /*1500*/  @!P1 FSEL R5, R3, R5, !P2 ;  /* 0x0000000503059208 */ /* 0x000fe40005000000 */
[----:B------:R-:W-:Y:S01]  /*1510*/  ISETP.NE.AND P2, PT, R0, RZ, PT ;  /* 0x000000ff0000720c */ /* 0x000fe20003f45270 */
[----:B------:R-:W-:Y:S01]  /*1520*/  IMAD.MOV.U32 R2, RZ, RZ, R10 ;  /* 0x000000ffff027224 */ /* 0x000fe200078e000a */
[----:B------:R-:W-:Y:S01]  /*1530*/  @!P0 LOP3.LUT R4, R4, 0xf8, RZ, 0xc0, !PT ;  /* 0x000000f804048812 */ /* 0x000fe200078ec0ff */
[----:B------:R-:W-:-:S04]  /*1540*/  IMAD.MOV.U32 R3, RZ, RZ, R5 ;  /* 0x000000ffff037224 */ /* 0x000fc800078e0005 */
[----:B------:R-:W-:-:S05]  /*1550*/  @!P0 IMAD.IADD R11, R4, 0x1, R11 ;  /* 0x00000001040b8824 */ /* 0x000fca00078e020b */
[----:B------:R0:W-:Y:S01]  /*1560*/  @!P0 STS.64 [R11+0x8], R2 ;  /* 0x000008020b008388 */ /* 0x0001e20000000a00 */
[----:B------:R-:W-:Y:S06]  /*1570*/  BAR.SYNC.DEFER_BLOCKING 0x0 ;  /* 0x0000000000007b1d */ /* 0x000fec0000010000 */
[----:B------:R-:W-:Y:S05]  /*1580*/  @P2 BRA `(.L_x_102) ;  /* 0x0000001800582947 */ /* 0x000fea0003800000 */
[----:B------:R-:W1:Y:S01]  /*1590*/  S2UR UR5, SR_CgaCtaId ;  /* 0x00000000000579c3 */ /* 0x000e620000008800 */
[----:B------:R-:W-:Y:S01]  /*15a0*/  UMOV UR4, 0x400 ;  /* 0x0000040000047882 */ /* 0x000fe20000000000 */
[C---:B------:R-:W-:Y:S02]  /*15b0*/  ISETP.GT.U32.AND P0, PT, R8.reuse, 0x20, PT ;  /* 0x000000200800780c */ /* 0x040fe40003f04070 */
[----:B------:R-:W-:Y:S02]  /*15c0*/  ISETP.GT.U32.AND P1, PT, R8, 0x40, PT ;  /* 0x000000400800780c */ /* 0x000fe40003f24070 */
[C---:B------:R-:W-:Y:S02]  /*15d0*/  ISETP.GT.U32.AND.EX P0, PT, R9.reuse, RZ, PT, P0 ;  /* 0x000000ff0900720c */ /* 0x040fe40003f04100 */
[----:B------:R-:W-:Y:S01]  /*15e0*/  ISETP.GT.U32.AND.EX P1, PT, R9, RZ, PT, P1 ;  /* 0x000000ff0900720c */ /* 0x000fe20003f24110 */
[----:B-1----:R-:W-:-:S09]  /*15f0*/  ULEA UR4, UR5, UR4, 0x18 ;  /* 0x0000000405047291 */ /* 0x002fd2000f8ec0ff */
[----:B------:R-:W1:Y:S04]  /*1600*/  LDS.128 R16, [UR4+0x10] ;  /* 0x00001004ff107984 */ /* 0x000e680008000c00 */
[----:B------:R-:W2:Y:S01]  /*1610*/  LDS.128 R12, [UR4+0x20] ;  /* 0x00002004ff0c7984 */ /* 0x000ea20008000c00 */
[----:B-1----:R-:W-:-:S06]  /*1620*/  DSETP.GEU.AND P3, PT, R2, R16, PT ;  /* 0x000000100200722a */ /* 0x002fcc0003f6e000 */
[-C--:B------:R-:W-:Y:S02]  /*1630*/  FSEL R5, R16, R2.reuse, !P3 ;  /* 0x0000000210057208 */ /* 0x080fe40005800000 */
[-C--:B0-----:R-:W-:Y:S02]  /*1640*/  FSEL R11, R17, R3.reuse, !P3 ;  /* 0x00000003110b7208 */ /* 0x081fe40005800000 */
[----:B------:R-:W-:Y:S02]  /*1650*/  FSEL R10, R5, R2, P0 ;  /* 0x00000002050a7208 */ /* 0x000fe40000000000 */
[----:B------:R-:W-:Y:S01]  /*1660*/  FSEL R11, R11, R3, P0 ;  /* 0x000000030b0b7208 */ /* 0x000fe20000000000 */
[----:B------:R-:W0:Y:S01]  /*1670*/  LDS.128 R4, [UR4+0x30] ;  /* 0x00003004ff047984 */ /* 0x000e220008000c00 */
[----:B------:R-:W-:Y:S01]  /*1680*/  ISETP.GT.U32.AND P0, PT, R8, 0x60, PT ;  /* 0x000000600800780c */ /* 0x000fe20003f04070 */
[----:B------:R-:W-:Y:S02]  /*1690*/  IMAD.MOV.U32 R2, RZ, RZ, R10 ;  /* 0x000000ffff027224 */ /* 0x000fe400078e000a */
[----:B------:R-:W-:Y:S01]  /*16a0*/  IMAD.MOV.U32 R3, RZ, RZ, R11 ;  /* 0x000000ffff037224 */ /* 0x000fe200078e000b */
[----:B------:R-:W-:-:S05]  /*16b0*/  ISETP.GT.U32.AND.EX P0, PT, R9, RZ, PT, P0 ;  /* 0x000000ff0900720c */ /* 0x000fca0003f04100 */
[----:B------:R-:W-:-:S06]  /*16c0*/  DSETP.GEU.AND P3, PT, R2, R18, PT ;  /* 0x000000120200722a */ /* 0x000fcc0003f6e000 */
[----:B------:R-:W-:Y:S02]  /*16d0*/  @P1 FSEL R10, R18, R10, !P3 ;  /* 0x0000000a120a1208 */ /* 0x000fe40005800000 */
[----:B------:R-:W-:Y:S02]  /*16e0*/  @P1 FSEL R11, R19, R11, !P3 ;  /* 0x0000000b130b1208 */ /* 0x000fe40005800000 */
[----:B------:R-:W-:Y:S01]  /*16f0*/  ISETP.GT.U32.AND P1, PT, R8, 0x80, PT ;  /* 0x000000800800780c */ /* 0x000fe20003f24070 */
[----:B------:R-:W-:Y:S02]  /*1700*/  IMAD.MOV.U32 R2, RZ, RZ, R10 ;  /* 0x000000ffff027224 */ /* 0x000fe400078e000a */
[----:B------:R-:W-:Y:S01]  /*1710*/  IMAD.MOV.U32 R3, RZ, RZ, R11 ;  /* 0x000000ffff037224 */ /* 0x000fe200078e000b */
[----:B------:R-:W-:-:S05]  /*1720*/  ISETP.GT.U32.AND.EX P1, PT, R9, RZ, PT, P1 ;  /* 0x000000ff0900720c */ /* 0x000fca0003f24110 */
[----:B--2---:R-:W-:Y:S01]  /*1730*/  DSETP.GEU.AND P3, PT, R2, R12, PT ;  /* 0x0000000c0200722a */ /* 0x004fe20003f6e000 */
[----:B------:R-:W1:Y:S05]  /*1740*/  LDS.64 R2, [UR4+0x40] ;  /* 0x00004004ff027984 */ /* 0x000e6a0008000a00 */
[----:B------:R-:W-:Y:S02]  /*1750*/  @P0 FSEL R10, R12, R10, !P3 ;  /* 0x0000000a0c0a0208 */ /* 0x000fe40005800000 */
[----:B------:R-:W-:Y:S02]  /*1760*/  @P0 FSEL R11, R13, R11, !P3 ;  /* 0x0000000b0d0b0208 */ /* 0x000fe40005800000 */
[----:B------:R-:W-:-:S04]  /*1770*/  ISETP.GT.U32.AND P0, PT, R8, 0xa0, PT ;  /* 0x000000a00800780c */ /* 0x000fc80003f04070 */
[----:B------:R-:W-:Y:S01]  /*1780*/  DSETP.GEU.AND P3, PT, R10, R14, PT ;  /* 0x0000000e0a00722a */ /* 0x000fe20003f6e000 */
[----:B------:R-:W-:-:S05]  /*1790*/  ISETP.GT.U32.AND.EX P0, PT, R9, RZ, PT, P0 ;  /* 0x000000ff0900720c */ /* 0x000fca0003f04100 */
[----:B------:R-:W-:Y:S02]  /*17a0*/  @P1 FSEL R10, R14, R10, !P3 ;  /* 0x0000000a0e0a1208 */ /* 0x000fe40005800000 */
[----:B------:R-:W-:Y:S02]  /*17b0*/  @P1 FSEL R11, R15, R11, !P3 ;  /* 0x0000000b0f0b1208 */ /* 0x000fe40005800000 */
[----:B------:R-:W-:-:S04]  /*17c0*/  ISETP.GT.U32.AND P1, PT, R8, 0xc0, PT ;  /* 0x000000c00800780c */ /* 0x000fc80003f24070 */
[----:B0-----:R-:W-:Y:S01]  /*17d0*/  DSETP.GEU.AND P3, PT, R10, R4, PT ;  /* 0x000000040a00722a */ /* 0x001fe20003f6e000 */
[----:B------:R-:W-:-:S05]  /*17e0*/  ISETP.GT.U32.AND.EX P1, PT, R9, RZ, PT, P1 ;  /* 0x000000ff0900720c */ /* 0x000fca0003f24110 */
[----:B------:R-:W-:Y:S02]  /*17f0*/  @P0 FSEL R10, R4, R10, !P3 ;  /* 0x0000000a040a0208 */ /* 0x000fe40005800000 */
[----:B------:R-:W-:Y:S02]  /*1800*/  @P0 FSEL R11, R5, R11, !P3 ;  /* 0x0000000b050b0208 */ /* 0x000fe40005800000 */
[----:B------:R-:W-:Y:S01]  /*1810*/  ISETP.GT.U32.AND P0, PT, R8, 0xe0, PT ;  /* 0x000000e00800780c */ /* 0x000fe20003f04070 */
[----:B------:R-:W-:Y:S02]  /*1820*/  IMAD.MOV.U32 R4, RZ, RZ, R10 ;  /* 0x000000ffff047224 */ /* 0x000fe400078e000a */
[----:B------:R-:W-:Y:S01]  /*1830*/  IMAD.MOV.U32 R5, RZ, RZ, R11 ;  /* 0x000000ffff057224 */ /* 0x000fe200078e000b */
[----:B------:R-:W-:-:S05]  /*1840*/  ISETP.GT.U32.AND.EX P0, PT, R9, RZ, PT, P0 ;  /* 0x000000ff0900720c */ /* 0x000fca0003f04100 */
        /* <DEDUP_REMOVED lines=11> */
.L_x_88:
[----:B------:R-:W0:Y:S01]  /*1900*/  S2R R0, SR_TID.X ;  /* 0x0000000000007919 */ /* 0x000e220000002100 */
[----:B------:R-:W0:Y:S02]  /*1910*/  LDC.64 R10, c[0x0][0x380] ;  /* 0x0000e000ff0a7b82 */ /* 0x000e240000000a00 */
[----:B0-----:R-:W-:-:S05]  /*1920*/  IMAD.WIDE.U32 R10, R0, 0x8, R10 ;  /* 0x00000008000a7825 */ /* 0x001fca00078e000a */
        /* <DEDUP_REMOVED lines=23> */
[----:B------:R-:W-:Y:S01]  /*1aa0*/  IMAD.MOV.U32 R3, RZ, RZ, 0x800 ;  /* 0x00000800ff037424 */ /* 0x000fe200078e00ff */
[----:B------:R-:W-:-:S04]  /*1ab0*/  IADD3 R2, P1, PT, R8, -0x800, RZ ;  /* 0xfffff80008027810 */ /* 0x000fc80007f3e0ff */
[----:B------:R-:W-:-:S06]  /*1ac0*/  DSETP.GEU.AND P0, PT, R4, R18, PT ;  /* 0x000000120400722a */ /* 0x000fcc0003f0e000 */
[----:B------:R-:W-:Y:S01]  /*1ad0*/  FSEL R6, R18, R4, !P0 ;  /* 0x0000000412067208 */ /* 0x000fe20004000000 */
[----:B------:R-:W-:Y:S01]  /*1ae0*/  IMAD.MOV.U32 R4, RZ, RZ, RZ ;  /* 0x000000ffff047224 */ /* 0x000fe200078e00ff */
[----:B------:R-:W-:Y:S02]  /*1af0*/  FSEL R7, R19, R5, !P0 ;  /* 0x0000000513077208 */ /* 0x000fe40004000000 */
[----:B------:R-:W-:Y:S02]  /*1b00*/  ISETP.GE.U32.AND P0, PT, R2, 0x800, PT ;  /* 0x000008000200780c */ /* 0x000fe40003f06070 */
[----:B------:R-:W-:Y:S02]  /*1b10*/  IADD3.X R5, PT, PT, R9, -0x1, RZ, P1, !PT ;  /* 0xffffffff09057810 */ /* 0x000fe40000ffe4ff */
[----:B------:R-:W-:Y:S02]  /*1b20*/  DSETP.GEU.AND P1, PT, R6, R20, PT ;  /* 0x000000140600722a */ /* 0x000fe40003f2e000 */
[----:B------:R-:W-:-:S04]  /*1b30*/  ISETP.GE.U32.AND.EX P0, PT, R5, RZ, PT, P0 ;  /* 0x000000ff0500720c */ /* 0x000fc80003f06100 */
[----:B------:R-:W-:Y:S02]  /*1b40*/  FSEL R6, R20, R6, !P1 ;  /* 0x0000000614067208 */ /* 0x000fe40004800000 */
[----:B------:R-:W-:-:S07]  /*1b50*/  FSEL R7, R21, R7, !P1 ;  /* 0x0000000715077208 */ /* 0x000fce0004800000 */
[----:B------:R-:W-:Y:S05]  /*1b60*/  @!P0 BRA `(.L_x_103) ;  /* 0x0000000000bc8947 */ /* 0x000fea0003800000 */
[----:B------:R-:W0:Y:S01]  /*1b70*/  LDC.64 R8, c[0x0][0x390] ;  /* 0x0000e400ff087b82 */ /* 0x000e220000000a00 */
[----:B------:R-:W-:Y:S02]  /*1b80*/  IMAD.MOV.U32 R3, RZ, RZ, 0x800 ;  /* 0x00000800ff037424 */ /* 0x000fe400078e00ff */
[----:B------:R-:W-:-:S07]  /*1b90*/  IMAD.MOV.U32 R4, RZ, RZ, RZ ;  /* 0x000000ffff047224 */ /* 0x000fce00078e00ff */
.L_x_105:
[----:B------:R-:W-:-:S04]  /*1ba0*/  LEA R16, P0, R3, R10, 0x3 ;  /* 0x0000000a03107211 */ /* 0x000fc800078018ff */
[----:B------:R-:W-:-:S05]  /*1bb0*/  LEA.HI.X R17, R3, R11, R4, 0x3, P0 ;  /* 0x0000000b03117211 */ /* 0x000fca00000f1c04 */
        /* <DEDUP_REMOVED lines=28> */
[----:B0-----:R-:W-:Y:S02]  /*1d80*/  IADD3 R12, P1, PT, -R3, R8, RZ ;  /* 0x00000008030c7210 */ /* 0x001fe40007f3e1ff */
[----:B------:R-:W-:Y:S02]  /*1d90*/  FSEL R7, R13, R7, !P0 ;  /* 0x000000070d077208 */ /* 0x000fe40004000000 */
[----:B------:R-:W-:Y:S01]  /*1da0*/  ISETP.GE.U32.AND P0, PT, R12, 0x800, PT ;  /* 0x000008000c00780c */ /* 0x000fe20003f06070 */
[----:B------:R-:W-:-:S03]  /*1db0*/  IMAD.X R12, R9, 0x1, ~R4, P1 ;  /* 0x00000001090c7824 */ /* 0x000fc600008e0e04 */
[----:B------:R-:W-:Y:S02]  /*1dc0*/  DSETP.GEU.AND P1, PT, R6, R14, PT ;  /* 0x0000000e0600722a */ /* 0x000fe40003f2e000 */
[----:B------:R-:W-:-:S04]  /*1dd0*/  ISETP.GE.U32.AND.EX P0, PT, R12, RZ, PT, P0 ;  /* 0x000000ff0c00720c */ /* 0x000fc80003f06100 */
[----:B------:R-:W-:Y:S02]  /*1de0*/  FSEL R6, R14, R6, !P1 ;  /* 0x000000060e067208 */ /* 0x000fe40004800000 */
[----:B------:R-:W-:-:S07]  /*1df0*/  FSEL R7, R15, R7, !P1 ;  /* 0x000000070f077208 */ /* 0x000fce0004800000 */
[----:B------:R-:W-:Y:S05]  /*1e00*/  @!P0 BRA `(.L_x_104) ;  /* 0x0000000c00088947 */ /* 0x000fea0003800000 */
[----:B------:R-:W-:-:S05]  /*1e10*/  IADD3 R3, P0, PT, R3, 0x800, RZ ;  /* 0x0000080003037810 */ /* 0x000fca0007f1e0ff */
[----:B------:R-:W-:Y:S01]  /*1e20*/  IMAD.X R4, RZ, RZ, R4, P0 ;  /* 0x000000ffff047224 */ /* 0x000fe200000e0604 */
[----:B------:R-:W-:-:S04]  /*1e30*/  ISETP.GT.U32.AND P0, PT, R3, R2, PT ;  /* 0x000000020300720c */ /* 0x000fc80003f04070 */
[----:B------:R-:W-:-:S13]  /*1e40*/  ISETP.GT.U32.AND.EX P0, PT, R4, R5, PT, P0 ;  /* 0x000000050400720c */ /* 0x000fda0003f04100 */
[----:B------:R-:W-:Y:S05]  /*1e50*/  @!P0 BRA `(.L_x_105) ;  /* 0xfffffffc00508947 */ /* 0x000fea000383ffff */
.L_x_103:
[----:B------:R-:W-:Y:S01]  /*1e60*/  IMAD.IADD R5, R8, 0x1, -R3 ;  /* 0x0000000108057824 */ /* 0x000fe200078e0a03 */
[----:B------:R-:W-:Y:S01]  /*1e70*/  ISETP.GE.U32.AND P1, PT, R3, R8, PT ;  /* 0x000000080300720c */ /* 0x000fe20003f26070 */
[----:B------:R-:W-:Y:S03]  /*1e80*/  BSSY.RECONVERGENT B1, `(.L_x_104) ;  /* 0x00000ba000017945 */ /* 0x000fe60003800200 */
[----:B------:R-:W-:-:S04]  /*1e90*/  ISETP.GE.AND P0, PT, R0, R5, PT ;  /* 0x000000050000720c */ /* 0x000fc80003f06270 */
[----:B------:R-:W-:-:S13]  /*1ea0*/  ISETP.GE.U32.OR.EX P0, PT, R4, R9, P0, P1 ;  /* 0x000000090400720c */ /* 0x000fda0000706510 */
[----:B------:R-:W-:Y:S05]  /*1eb0*/  @P0 BRA `(.L_x_106) ;  /* 0x0000000800d80947 */ /* 0x000fea0003800000 */
[----:B------:R-:W-:Y:S01]  /*1ec0*/  LOP3.LUT R2, RZ, R0, RZ, 0x33, !PT ;  /* 0x00000000ff027212 */ /* 0x000fe200078e33ff */
[----:B------:R-:W-:Y:S03]  /*1ed0*/  BSSY.RECONVERGENT B2, `(.L_x_107) ;  /* 0x0000058000027945 */ /* 0x000fe60003800200 */
[----:B------:R-:W-:-:S04]  /*1ee0*/  IADD3 R2, PT, PT, -R3, R8, R2 ;  /* 0x0000000803027210 */ /* 0x000fc80007ffe102 */
[C---:B------:R-:W-:Y:S02]  /*1ef0*/  ISETP.GE.U32.AND P1, PT, R2.reuse, 0xf00, PT ;  /* 0x00000f000200780c */ /* 0x040fe40003f26070 */
[----:B------:R-:W-:Y:S01]  /*1f00*/  LEA.HI R5, R2, 0x1, RZ, 0x18 ;  /* 0x0000000102057811 */ /* 0x000fe200078fc0ff */
[----:B------:R-:W-:-:S03]  /*1f10*/  IMAD.MOV.U32 R2, RZ, RZ, R0 ;  /* 0x000000ffff027224 */ /* 0x000fc600078e0000 */
[----:B------:R-:W-:-:S04]  /*1f20*/  LOP3.LUT R42, R5, 0xf, RZ, 0xc0, !PT ;  /* 0x0000000f052a7812 */ /* 0x000fc800078ec0ff */
[----:B------:R-:W-:-:S03]  /*1f30*/  ISETP.NE.AND P0, PT, R42, RZ, PT ;  /* 0x000000ff2a00720c */ /* 0x000fc60003f05270 */
[----:B------:R-:W-:Y:S10]  /*1f40*/  @!P1 BRA `(.L_x_108) ;  /* 0x0000000400409947 */ /* 0x000ff40003800000 */
[----:B------:R-:W0:Y:S01]  /*1f50*/  LDCU.64 UR4, c[0x0][0x380] ;  /* 0x00007000ff0477ac */ /* 0x000e220008000a00 */
[----:B------:R-:W-:Y:S02]  /*1f60*/  IADD3 R9, P1, PT, R0, R3, RZ ;  /* 0x0000000300097210 */ /* 0x000fe40007f3e0ff */
[----:B------:R-:W-:-:S03]  /*1f70*/  LOP3.LUT R43, R5, 0x1fffff0, RZ, 0xc0, !PT ;  /* 0x01fffff0052b7812 */ /* 0x000fc600078ec0ff */
[----:B------:R-:W-:Y:S02]  /*1f80*/  IMAD.X R2, RZ, RZ, R4, P1 ;  /* 0x000000ffff027224 */ /* 0x000fe400008e0604 */
[----:B------:R-:W-:Y:S01]  /*1f90*/  IMAD.MOV R43, RZ, RZ, -R43 ;  /* 0x000000ffff2b7224 */ /* 0x000fe200078e0a2b */
[----:B0-----:R-:W-:-:S04]  /*1fa0*/  LEA R8, P2, R9, UR4, 0x3 ;  /* 0x0000000409087c11 */ /* 0x001fc8000f8418ff */
[----:B------:R-:W-:Y:S02]  /*1fb0*/  IADD3 R8, P1, PT, R8, 0x4000, RZ ;  /* 0x0000400008087810 */ /* 0x000fe40007f3e0ff */
[----:B------:R-:W-:Y:S01]  /*1fc0*/  LEA.HI.X R9, R9, UR5, R2, 0x3, P2 ;  /* 0x0000000509097c11 */ /* 0x000fe200090f1c02 */
[----:B------:R-:W-:-:S04]  /*1fd0*/  IMAD.MOV.U32 R2, RZ, RZ, R0 ;  /* 0x000000ffff027224 */ /* 0x000fc800078e0000 */
[----:B------:R-:W-:-:S07]  /*1fe0*/  IMAD.X R9, RZ, RZ, R9, P1 ;  /* 0x000000ffff097224 */ /* 0x000fce00008e0609 */
.L_x_109:
[----:B------:R-:W2:Y:S04]  /*1ff0*/  LDG.E.64 R10, desc[UR6][R8.64+-0x4000] ;  /* 0xffc00006080a7981 */ /* 0x000ea8000c1e1b00 */
[----:B------:R-:W3:Y:S04]  /*2000*/  LDG.E.64 R12, desc[UR6][R8.64+-0x3800] ;  /* 0xffc80006080c7981 */ /* 0x000ee8000c1e1b00 */
[----:B------:R-:W4:Y:S04]  /*2010*/  LDG.E.64 R14, desc[UR6][R8.64+-0x3000] ;  /* 0xffd00006080e7981 */ /* 0x000f28000c1e1b00 */
[----:B------:R-:W5:Y:S04]  /*2020*/  LDG.E.64 R16, desc[UR6][R8.64+-0x2800] ;  /* 0xffd8000608107981 */ /* 0x000f68000c1e1b00 */
        /* <DEDUP_REMOVED lines=11> */
[----:B------:R0:W5:Y:S01]  /*20e0*/  LDG.E.64 R40, desc[UR6][R8.64+0x3800] ;  /* 0x0038000608287981 */ /* 0x000162000c1e1b00 */
[----:B------:R-:W-:-:S02]  /*20f0*/  VIADD R43, R43, 0x10 ;  /* 0x000000102b2b7836 */ /* 0x000fc40000000000 */
[----:B------:R-:W-:-:S03]  /*2100*/  VIADD R2, R2, 0x1000 ;  /* 0x0000100002027836 */ /* 0x000fc60000000000 */
[----:B------:R-:W-:Y:S02]  /*2110*/  ISETP.NE.AND P2, PT, R43, RZ, PT ;  /* 0x000000ff2b00720c */ /* 0x000fe40003f45270 */
[----:B0-----:R-:W-:-:S05]  /*2120*/  IADD3 R8, P3, PT, R8, 0x8000, RZ ;  /* 0x0000800008087810 */ /* 0x001fca0007f7e0ff */
        /* <DEDUP_REMOVED lines=50> */
.L_x_108:
[----:B------:R-:W-:Y:S05]  /*2450*/  BSYNC.RECONVERGENT B2 ;  /* 0x0000000000027941 */ /* 0x000fea0003800200 */
.L_x_107:
[----:B------:R-:W-:Y:S05]  /*2460*/  @!P0 BRA `(.L_x_106) ;  /* 0x00000004006c8947 */ /* 0x000fea0003800000 */
[----:B------:R-:W-:Y:S01]  /*2470*/  ISETP.GE.U32.AND P1, PT, R42, 0x8, PT ;  /* 0x000000082a00780c */ /* 0x000fe20003f26070 */
[----:B------:R-:W-:Y:S01]  /*2480*/  BSSY.RECONVERGENT B2, `(.L_x_110) ;  /* 0x000002a000027945 */ /* 0x000fe20003800200 */
[----:B------:R-:W-:-:S04]  /*2490*/  LOP3.LUT R26, R5, 0x7, RZ, 0xc0, !PT ;  /* 0x00000007051a7812 */ /* 0x000fc800078ec0ff */
[----:B------:R-:W-:-:S07]  /*24a0*/  ISETP.NE.AND P0, PT, R26, RZ, PT ;  /* 0x000000ff1a00720c */ /* 0x000fce0003f05270 */
[----:B------:R-:W-:Y:S06]  /*24b0*/  @!P1 BRA `(.L_x_111) ;  /* 0x0000000000989947 */ /* 0x000fec0003800000 */
[----:B------:R-:W0:Y:S01]  /*24c0*/  LDCU.64 UR4, c[0x0][0x380] ;  /* 0x00007000ff0477ac */ /* 0x000e220008000a00 */
[----:B------:R-:W-:-:S05]  /*24d0*/  IADD3 R8, P1, PT, R2, R3, RZ ;  /* 0x0000000302087210 */ /* 0x000fca0007f3e0ff */
[----:B------:R-:W-:Y:S01]  /*24e0*/  IMAD.X R9, RZ, RZ, R4, P1 ;  /* 0x000000ffff097224 */ /* 0x000fe200008e0604 */
[----:B0-----:R-:W-:-:S04]  /*24f0*/  LEA R10, P1, R8, UR4, 0x3 ;  /* 0x00000004080a7c11 */ /* 0x001fc8000f8218ff */
        /* <DEDUP_REMOVED lines=34> */
.L_x_111:
[----:B------:R-:W-:Y:S05]  /*2720*/  BSYNC.RECONVERGENT B2 ;  /* 0x0000000000027941 */ /* 0x000fea0003800200 */
.L_x_110:
        /* <DEDUP_REMOVED lines=28> */
.L_x_113:
[----:B------:R-:W-:Y:S05]  /*28f0*/  BSYNC.RECONVERGENT B2 ;  /* 0x0000000000027941 */ /* 0x000fea0003800200 */
.L_x_112:
[----:B------:R-:W-:Y:S05]  /*2900*/  @!P0 BRA `(.L_x_106) ;  /* 0x0000000000448947 */ /* 0x000fea0003800000 */
[----:B------:R-:W0:Y:S01]  /*2910*/  LDCU.64 UR4, c[0x0][0x380] ;  /* 0x00007000ff0477ac */ /* 0x000e220008000a00 */
[----:B------:R-:W-:-:S05]  /*2920*/  IADD3 R3, P0, PT, R2, R3, RZ ;  /* 0x0000000302037210 */ /* 0x000fca0007f1e0ff */
[----:B------:R-:W-:Y:S02]  /*2930*/  IMAD.X R8, RZ, RZ, R4, P0 ;  /* 0x000000ffff087224 */ /* 0x000fe400000e0604 */
[----:B------:R-:W-:Y:S01]  /*2940*/  IMAD.MOV R4, RZ, RZ, -R18 ;  /* 0x000000ffff047224 */ /* 0x000fe200078e0a12 */
[----:B0-----:R-:W-:-:S04]  /*2950*/  LEA R5, P1, R3, UR4, 0x3 ;  /* 0x0000000403057c11 */ /* 0x001fc8000f8218ff */
[----:B------:R-:W-:-:S09]  /*2960*/  LEA.HI.X R8, R3, UR5, R8, 0x3, P1 ;  /* 0x0000000503087c11 */ /* 0x000fd200088f1c08 */
.L_x_114:
[----:B------:R-:W-:Y:S02]  /*2970*/  IMAD.MOV.U32 R2, RZ, RZ, R5 ;  /* 0x000000ffff027224 */ /* 0x000fe400078e0005 */
[----:B------:R-:W-:-:S06]  /*2980*/  IMAD.MOV.U32 R3, RZ, RZ, R8 ;  /* 0x000000ffff037224 */ /* 0x000fcc00078e0008 */
[----:B------:R-:W2:Y:S01]  /*2990*/  LDG.E.64 R2, desc[UR6][R2.64] ;  /* 0x0000000602027981 */ /* 0x000ea2000c1e1b00 */
[----:B------:R-:W-:Y:S01]  /*29a0*/  VIADD R4, R4, 0x1 ;  /* 0x0000000104047836 */ /* 0x000fe20000000000 */
[----:B------:R-:W-:-:S04]  /*29b0*/  IADD3 R5, P2, PT, R5, 0x800, RZ ;  /* 0x0000080005057810 */ /* 0x000fc80007f5e0ff */
[----:B------:R-:W-:Y:S01]  /*29c0*/  ISETP.NE.AND P1, PT, R4, RZ, PT ;  /* 0x000000ff0400720c */ /* 0x000fe20003f25270 */
[----:B------:R-:W-:Y:S01]  /*29d0*/  IMAD.X R8, RZ, RZ, R8, P2 ;  /* 0x000000ffff087224 */ /* 0x000fe200010e0608 */
[----:B--2---:R-:W-:-:S06]  /*29e0*/  DSETP.GEU.AND P0, PT, R6, R2, PT ;  /* 0x000000020600722a */ /* 0x004fcc0003f0e000 */
[----:B------:R-:W-:Y:S02]  /*29f0*/  FSEL R6, R2, R6, !P0 ;  /* 0x0000000602067208 */ /* 0x000fe40004000000 */
[----:B------:R-:W-:-:S03]  /*2a00*/  FSEL R7, R3, R7, !P0 ;  /* 0x0000000703077208 */ /* 0x000fc60004000000 */
[----:B------:R-:W-:Y:S05]  /*2a10*/  @P1 BRA `(.L_x_114) ;  /* 0xfffffffc00d41947 */ /* 0x000fea000383ffff */
.L_x_106:
[----:B------:R-:W-:Y:S05]  /*2a20*/  BSYNC.RECONVERGENT B1 ;  /* 0x0000000000017941 */ /* 0x000fea0003800200 */
.L_x_104:
        /* <DEDUP_REMOVED lines=33> */
[----:B------:R-:W-:-:S03]  /*2c40*/  @!P1 FSEL R5, R3, R5, !P0 ;  /* 0x0000000503059208 */ /* 0x000fc60004000000 */
[----:B------:R-:W-:Y:S04]  /*2c50*/  SHFL.DOWN PT, R2, R4, 0x10, 0x1f ;  /* 0x0a001f0004027f89 */ /* 0x000fe800000e0000 */
[----:B------:R-:W0:Y:S02]  /*2c60*/  SHFL.DOWN PT, R3, R5, 0x10, 0x1f ;  /* 0x0a001f0005037f89 */ /* 0x000e2400000e0000 */
[----:B0-----:R-:W-:-:S06]  /*2c70*/  DSETP.GEU.AND P0, PT, R4, R2, PT ;  /* 0x000000020400722a */ /* 0x001fcc0003f0e000 */
[----:B------:R-:W-:Y:S02]  /*2c80*/  FSEL R2, R2, R4, !P0 ;  /* 0x0000000402027208 */ /* 0x000fe40004000000 */
[----:B------:R-:W-:Y:S02]  /*2c90*/  FSEL R3, R3, R5, !P0 ;  /* 0x0000000503037208 */ /* 0x000fe40004000000 */
[----:B------:R-:W-:-:S03]  /*2ca0*/  ISETP.GT.AND P0, PT, R9, 0xf, PT ;  /* 0x0000000f0900780c */ /* 0x000fc60003f04270 */
[----:B------:R0:W-:Y:S01]  /*2cb0*/  @!P2 STS.64 [R7+0x8], R2 ;  /* 0x000008020700a388 */ /* 0x0001e20000000a00 */
[----:B------:R-:W-:Y:S01]  /*2cc0*/  BAR.SYNC.DEFER_BLOCKING 0x0 ;  /* 0x0000000000007b1d */ /* 0x000fe20000010000 */
[----:B------:R-:W-:Y:S02]  /*2cd0*/  ISETP.NE.AND P2, PT, R0, RZ, PT ;  /* 0x000000ff0000720c */ /* 0x000fe40003f45270 */
[----:B------:R-:W-:Y:S02]  /*2ce0*/  FSEL R0, R4, R2, P0 ;  /* 0x0000000204007208 */ /* 0x000fe40000000000 */
[----:B------:R-:W-:-:S03]  /*2cf0*/  FSEL R5, R5, R3, P0 ;  /* 0x0000000305057208 */ /* 0x000fc60000000000 */
[----:B0-----:R-:W-:Y:S02]  /*2d00*/  IMAD.MOV.U32 R2, RZ, RZ, R0 ;  /* 0x000000ffff027224 */ /* 0x001fe400078e0000 */
[----:B------:R-:W-:-:S04]  /*2d10*/  IMAD.MOV.U32 R3, RZ, RZ, R5 ;  /* 0x000000ffff037224 */ /* 0x000fc800078e0005 */
[----:B------:R-:W-:Y:S05]  /*2d20*/  @P2 BRA `(.L_x_102) ;  /* 0x0000000000702947 */ /* 0x000fea0003800000 */
        /* <DEDUP_REMOVED lines=27> */
[----:B------:R-:W-:-:S07]  /*2ee0*/  FSEL R3, R3, R5, !P0 ;  /* 0x0000000503037208 */ /* 0x000fce0004000000 */
.L_x_102:
[----:B------:R-:W-:Y:S05]  /*2ef0*/  BSYNC.RECONVERGENT B0 ;  /* 0x0000000000007941 */ /* 0x000fea0003800200 */
.L_x_87:
[----:B------:R-:W-:Y:S05]  /*2f00*/  @P2 EXIT ;  /* 0x000000000000294d */ /* 0x000fea0003800000 */
[----:B------:R-:W1:Y:S01]  /*2f10*/  LDCU.64 UR8, c[0x0][0x3a0] ;  /* 0x00007400ff0877ac */ /* 0x000e620008000a00 */
[----:B------:R-:W2:Y:S01]  /*2f20*/  LDC.64 R4, c[0x0][0x388] ;  /* 0x0000e200ff047b82 */ /* 0x000ea20000000a00 */
[----:B------:R-:W0:Y:S01]  /*2f30*/  LDCU.64 UR4, c[0x0][0x3a0] ;  /* 0x00007400ff0477ac */ /* 0x000e220008000a00 */
[----:B-1----:R-:W-:-:S06]  /*2f40*/  DSETP.GT.AND P0, PT, R2, UR8, PT ;  /* 0x0000000802007e2a */ /* 0x002fcc000bf04000 */
[----:B0-----:R-:W-:Y:S02]  /*2f50*/  FSEL R2, R2, UR4, P0 ;  /* 0x0000000402027c08 */ /* 0x001fe40008000000 */
[----:B------:R-:W-:-:S05]  /*2f60*/  FSEL R3, R3, UR5, P0 ;  /* 0x0000000503037c08 */ /* 0x000fca0008000000 */
[----:B--2---:R-:W-:Y:S01]  /*2f70*/  STG.E.64 desc[UR6][R4.64], R2 ;  /* 0x0000000204007986 */ /* 0x004fe2000c101b06 */
[----:B------:R-:W-:Y:S05]  /*2f80*/  EXIT ;  /* 0x000000000000794d */ /* 0x000fea0003800000 */
.L_x_115:
        /* <DEDUP_REMOVED lines=15> */
.L_x_251:


//--------------------- .text._ZN3cub18CUB_300001_SM_10006detail6reduce28DeviceReduceSingleTileKernelINS2_10policy_hubIdjN4cuda3__47maximumIdEEE10Policy1000EPdSB_iS8_ddNS5_3std3__410__identityEEEvT0_T1_T2_T3_T4_T6_ --------------------------
	.section	.text._ZN3cub18CUB_300001_SM_10006detail6reduce28DeviceReduceSingleTileKernelINS2_10policy_hubIdjN4cuda3__47maximumIdEEE10Policy1000EPdSB_iS8_ddNS5_3std3__410__identityEEEvT0_T1_T2_T3_T4_T6_,"ax",@progbits
	.align	128
        .global         _ZN3cub18CUB_300001_SM_10006detail6reduce28DeviceReduceSingleTileKernelINS2_10policy_hubIdjN4cuda3__47maximumIdEEE10Policy1000EPdSB_iS8_ddNS5_3std3__410__identityEEEvT0_T1_T2_T3_T4_T6_
        .type           _ZN3cub18CUB_300001_SM_10006detail6reduce28DeviceReduceSingleTileKernelINS2_10policy_hubIdjN4cuda3__47maximumIdEEE10Policy1000EPdSB_iS8_ddNS5_3std3__410__identityEEEvT0_T1_T2_T3_T4_T6_,@function
        .size           _ZN3cub18CUB_300001_SM_10006detail6reduce28DeviceReduceSingleTileKernelINS2_10policy_hubIdjN4cuda3__47maximumIdEEE10Policy1000EPdSB_iS8_ddNS5_3std3__410__identityEEEvT0_T1_T2_T3_T4_T6_,(.L_x_252 - _ZN3cub18CUB_300001_SM_10006detail6reduce28DeviceReduceSingleTileKernelINS2_10policy_hubIdjN4cuda3__47maximumIdEEE10Policy1000EPdSB_iS8_ddNS5_3std3__410__identityEEEvT0_T1_T2_T3_T4_T6_)
        .other          _ZN3cub18CUB_300001_SM_10006detail6reduce28DeviceReduceSingleTileKernelINS2_10policy_hubIdjN4cuda3__47maximumIdEEE10Policy1000EPdSB_iS8_ddNS5_3std3__410__identityEEEvT0_T1_T2_T3_T4_T6_,@"STO_CUDA_ENTRY STV_DEFAULT"
_ZN3cub18CUB_300001_SM_10006detail6reduce28DeviceReduceSingleTileKernelINS2_10policy_hubIdjN4cuda3__47maximumIdEEE10Policy1000EPdSB_iS8_ddNS5_3std3__410__identityEEEvT0_T1_T2_T3_T4_T6_:
.text._ZN3cub18CUB_300001_SM_10006detail6reduce28DeviceReduceSingleTileKernelINS2_10policy_hubIdjN4cuda3__47maximumIdEEE10Policy1000EPdSB_iS8_ddNS5_3std3__410__identityEEEvT0_T1_T2_T3_T4_T6_:
        /* <DEDUP_REMOVED lines=13> */
.L_x_116:
        /* <DEDUP_REMOVED lines=16> */
.L_x_121:
[----:B------:R-:W-:Y:S05]  /*01d0*/  BSYNC.RECONVERGENT B1 ;  /* 0x0000000000017941 */ /* 0x000fea0003800200 */
.L_x_120:
        /* <DEDUP_REMOVED lines=17> */
.L_x_126:
        /* <DEDUP_REMOVED lines=12> */
.L_x_125:
[----:B------:R-:W-:Y:S05]  /*03b0*/  BSYNC.RECONVERGENT B2 ;  /* 0x0000000000027941 */ /* 0x000fea0003800200 */
.L_x_124:
        /* <DEDUP_REMOVED lines=9> */
.L_x_129:
        /* <DEDUP_REMOVED lines=74> */
.L_x_128:
[----:B------:R-:W-:Y:S05]  /*08f0*/  BSYNC.RECONVERGENT B2 ;  /* 0x0000000000027941 */ /* 0x000fea0003800200 */
.L_x_127:
        /* <DEDUP_REMOVED lines=42> */
.L_x_131:
[----:B------:R-:W-:Y:S05]  /*0ba0*/  BSYNC.RECONVERGENT B2 ;  /* 0x0000000000027941 */ /* 0x000fea0003800200 */
.L_x_130:
        /* <DEDUP_REMOVED lines=20> */
.L_x_123:
[----:B------:R-:W-:Y:S05]  /*0cf0*/  BSYNC.RECONVERGENT B1 ;  /* 0x0000000000017941 */ /* 0x000fea0003800200 */
.L_x_122:
        /* <DEDUP_REMOVED lines=81> */
.L_x_132:
        /* <DEDUP_REMOVED lines=108> */
.L_x_119:
        /* <DEDUP_REMOVED lines=38> */
.L_x_136:
        /* <DEDUP_REMOVED lines=37> */
.L_x_134:
        /* <DEDUP_REMOVED lines=19> */
.L_x_140:
        /* <DEDUP_REMOVED lines=10> */
.L_x_139:
[----:B------:R-:W-:Y:S05]  /*1f50*/  BSYNC.RECONVERGENT B2 ;  /* 0x0000000000027941 */ /* 0x000fea0003800200 */
.L_x_138:
        /* <DEDUP_REMOVED lines=16> */
.L_x_143:
        /* <DEDUP_REMOVED lines=77> */
.L_x_142:
[----:B------:R-:W-:Y:S05]  /*2530*/  BSYNC.RECONVERGENT B2 ;  /* 0x0000000000027941 */ /* 0x000fea0003800200 */
.L_x_141:
        /* <DEDUP_REMOVED lines=44> */
.L_x_145:
[----:B------:R-:W-:Y:S05]  /*2800*/  BSYNC.RECONVERGENT B2 ;  /* 0x0000000000027941 */ /* 0x000fea0003800200 */
.L_x_144:
        /* <DEDUP_REMOVED lines=19> */
.L_x_137:
[----:B------:R-:W-:Y:S05]  /*2940*/  BSYNC.RECONVERGENT B1 ;  /* 0x0000000000017941 */ /* 0x000fea0003800200 */
.L_x_135:
        /* <DEDUP_REMOVED lines=75> */
.L_x_118:
        /* <DEDUP_REMOVED lines=12> */
.L_x_148:
[----:B------:R-:W-:Y:S05]  /*2ec0*/  BSYNC.RECONVERGENT B1 ;  /* 0x0000000000017941 */ /* 0x000fea0003800200 */
.L_x_147:
        /* <DEDUP_REMOVED lines=17> */
.L_x_153:
        /* <DEDUP_REMOVED lines=12> */
.L_x_152:
[----:B------:R-:W-:Y:S05]  /*30a0*/  BSYNC.RECONVERGENT B2 ;  /* 0x0000000000027941 */ /* 0x000fea0003800200 */
.L_x_151:
        /* <DEDUP_REMOVED lines=9> */
.L_x_156:
        /* <DEDUP_REMOVED lines=74> */
.L_x_155:
[----:B------:R-:W-:Y:S05]  /*35e0*/  BSYNC.RECONVERGENT B2 ;  /* 0x0000000000027941 */ /* 0x000fea0003800200 */
.L_x_154:
        /* <DEDUP_REMOVED lines=42> */
.L_x_158:
[----:B------:R-:W-:Y:S05]  /*3890*/  BSYNC.RECONVERGENT B2 ;  /* 0x0000000000027941 */ /* 0x000fea0003800200 */
.L_x_157:
        /* <DEDUP_REMOVED lines=20> */
.L_x_150:
[----:B------:R-:W-:Y:S05]  /*39e0*/  BSYNC.RECONVERGENT B1 ;  /* 0x0000000000017941 */ /* 0x000fea0003800200 */
.L_x_149:
        /* <DEDUP_REMOVED lines=85> */
.L_x_159:
        /* <DEDUP_REMOVED lines=108> */
.L_x_146:
        /* <DEDUP_REMOVED lines=38> */
.L_x_162:
        /* <DEDUP_REMOVED lines=40> */
.L_x_160:
        /* <DEDUP_REMOVED lines=20> */
.L_x_166:
        /* <DEDUP_REMOVED lines=10> */
.L_x_165:
[----:B------:R-:W-:Y:S05]  /*4cc0*/  BSYNC.RECONVERGENT B2 ;  /* 0x0000000000027941 */ /* 0x000fea0003800200 */
.L_x_164:
        /* <DEDUP_REMOVED lines=17> */
.L_x_169:
        /* <DEDUP_REMOVED lines=77> */
.L_x_168:
[----:B------:R-:W-:Y:S05]  /*52b0*/  BSYNC.RECONVERGENT B2 ;  /* 0x0000000000027941 */ /* 0x000fea0003800200 */
.L_x_167:
        /* <DEDUP_REMOVED lines=45> */
.L_x_171:
[----:B------:R-:W-:Y:S05]  /*5590*/  BSYNC.RECONVERGENT B2 ;  /* 0x0000000000027941 */ /* 0x000fea0003800200 */
.L_x_170:
        /* <DEDUP_REMOVED lines=20> */
.L_x_163:
[----:B------:R-:W-:Y:S05]  /*56e0*/  BSYNC.RECONVERGENT B1 ;  /* 0x0000000000017941 */ /* 0x000fea0003800200 */
.L_x_161:
        /* <DEDUP_REMOVED lines=82> */
.L_x_133:
[----:B------:R-:W-:Y:S05]  /*5c10*/  BSYNC.RECONVERGENT B0 ;  /* 0x0000000000007941 */ /* 0x000fea0003800200 */
.L_x_117:
        /* <DEDUP_REMOVED lines=9> */
.L_x_172:
        /* <DEDUP_REMOVED lines=13> */
.L_x_252:


//--------------------- .text._ZN3cub18CUB_300001_SM_10006detail6reduce18DeviceReduceKernelINS2_10policy_hubIdjN4cuda3__47maximumIdEEE10Policy1000EN6thrust24THRUST_300001_SM_1000_NS6detail15normal_iteratorINSC_10device_ptrIdEEEEjS8_dNS5_3std3__410__identityEEEvT0_PT3_T1_NS0_13GridEvenShareISO_EET2_T4_ --------------------------
	.section	.text._ZN3cub18CUB_300001_SM_10006detail6reduce18DeviceReduceKernelINS2_10policy_hubIdjN4cuda3__47maximumIdEEE10Policy1000EN6thrust24THRUST_300001_SM_1000_NS6detail15normal_iteratorINSC_10device_ptrIdEEEEjS8_dNS5_3std3__410__identityEEEvT0_PT3_T1_NS0_13GridEvenShareISO_EET2_T4_,"ax",@progbits
	.align	128
        .global         _ZN3cub18CUB_300001_SM_10006detail6reduce18DeviceReduceKernelINS2_10policy_hubIdjN4cuda3__47maximumIdEEE10Policy1000EN6thrust24THRUST_300001_SM_1000_NS6detail15normal_iteratorINSC_10device_ptrIdEEEEjS8_dNS5_3std3__410__identityEEEvT0_PT3_T1_NS0_13GridEvenShareISO_EET2_T4_
        .type           _ZN3cub18CUB_300001_SM_10006detail6reduce18DeviceReduceKernelINS2_10policy_hubIdjN4cuda3__47maximumIdEEE10Policy1000EN6thrust24THRUST_300001_SM_1000_NS6detail15normal_iteratorINSC_10device_ptrIdEEEEjS8_dNS5_3std3__410__identityEEEvT0_PT3_T1_NS0_13GridEvenShareISO_EET2_T4_,@function
        .size           _ZN3cub18CUB_300001_SM_10006detail6reduce18DeviceReduceKernelINS2_10policy_hubIdjN4cuda3__47maximumIdEEE10Policy1000EN6thrust24THRUST_300001_SM_1000_NS6detail15normal_iteratorINSC_10device_ptrIdEEEEjS8_dNS5_3std3__410__identityEEEvT0_PT3_T1_NS0_13GridEvenShareISO_EET2_T4_,(.L_x_253 - _ZN3cub18CUB_300001_SM_10006detail6reduce18DeviceReduceKernelINS2_10policy_hubIdjN4cuda3__47maximumIdEEE10Policy1000EN6thrust24THRUST_300001_SM_1000_NS6detail15normal_iteratorINSC_10device_ptrIdEEEEjS8_dNS5_3std3__410__identityEEEvT0_PT3_T1_NS0_13GridEvenShareISO_EET2_T4_)
        .other          _ZN3cub18CUB_300001_SM_10006detail6reduce18DeviceReduceKernelINS2_10policy_hubIdjN4cuda3__47maximumIdEEE10Policy1000EN6thrust24THRUST_300001_SM_1000_NS6detail15normal_iteratorINSC_10device_ptrIdEEEEjS8_dNS5_3std3__410__identityEEEvT0_PT3_T1_NS0_13GridEvenShareISO_EET2_T4_,@"STO_CUDA_ENTRY STV_DEFAULT"
_ZN3cub18CUB_300001_SM_10006detail6reduce18DeviceReduceKernelINS2_10policy_hubIdjN4cuda3__47maximumIdEEE10Policy1000EN6thrust24THRUST_300001_SM_1000_NS6detail15normal_iteratorINSC_10device_ptrIdEEEEjS8_dNS5_3std3__410__identityEEEvT0_PT3_T1_NS0_13GridEvenShareISO_EET2_T4_:
.text._ZN3cub18CUB_300001_SM_10006detail6reduce18DeviceReduceKernelINS2_10policy_hubIdjN4cuda3__47maximumIdEEE10Policy1000EN6thrust24THRUST_300001_SM_1000_NS6detail15normal_iteratorINSC_10device_ptrIdEEEEjS8_dNS5_3std3__410__identityEEEvT0_PT3_T1_NS0_13GridEvenShareISO_EET2_T4_:
[----:B------:R-:W-:Y:S08]  /*0000*/  LDC R1, c[0x0][0x37c] ;  /* 0x0000df00ff017b82 */ /* 0x000ff00000000800 */
[----:B------:R-:W0:Y:S01]  /*0010*/  S2UR UR10, SR_CTAID.X ;  /* 0x00000000000a79c3 */ /* 0x000e220000002500 */
[----:B------:R-:W1:Y:S01]  /*0020*/  LDCU.64 UR12, c[0x0][0x3a8] ;  /* 0x00007500ff0c77ac */ /* 0x000e620008000a00 */
[----:B------:R-:W-:Y:S01]  /*0030*/  BSSY.RECONVERGENT B0, `(.L_x_173) ;  /* 0x000033f000007945 */ /* 0x000fe20003800200 */
[----:B------:R-:W2:Y:S01]  /*0040*/  LDCU.64 UR8, c[0x0][0x358] ;  /* 0x00006b00ff0877ac */ /* 0x000ea20008000a00 */
[----:B-1----:R-:W-:Y:S01]  /*0050*/  IMAD.U32 R4, RZ, RZ, UR12 ;  /* 0x0000000cff047e24 */ /* 0x002fe2000f8e00ff */
[----:B------:R-:W-:-:S02]  /*0060*/  USHF.L.U32 UR4, UR13, 0xb, URZ ;  /* 0x0000000b0d047899 */ /* 0x000fc400080006ff */
[----:B0-----:R-:W-:-:S06]  /*0070*/  USHF.L.U32 UR6, UR10, 0xb, URZ ;  /* 0x0000000b0a067899 */ /* 0x001fcc00080006ff */
[----:B------:R-:W-:-:S05]  /*0080*/  VIADD R2, R4, -UR6 ;  /* 0x8000000604027c36 */ /* 0x000fca0008000000 */
[----:B------:R-:W-:-:S13]  /*0090*/  ISETP.GT.U32.AND P0, PT, R2, 0x7ff, PT ;  /* 0x000007ff0200780c */ /* 0x000fda0003f04070 */
[----:B--2---:R-:W-:Y:S05]  /*00a0*/  @P0 BRA `(.L_x_174) ;  /* 0x0000001800940947 */ /* 0x004fea0003800000 */
[----:B------:R-:W0:Y:S01]  /*00b0*/  S2R R3, SR_TID.X ;  /* 0x0000000000037919 */ /* 0x000e220000002100 */
[----:B------:R-:W-:Y:S01]  /*00c0*/  BSSY.RECONVERGENT B1, `(.L_x_175) ;  /* 0x000000a000017945 */ /* 0x000fe20003800200 */
[----:B------:R-:W-:Y:S02]  /*00d0*/  CS2R R14, SRZ ;  /* 0x00000000000e7805 */ /* 0x000fe4000001ff00 */
[----:B0-----:R-:W-:Y:S01]  /*00e0*/  ISETP.GE.U32.AND P0, PT, R3, R2, PT ;  /* 0x000000020300720c */ /* 0x001fe20003f06070 */
[----:B------:R-:W-:-:S12]  /*00f0*/  IMAD.MOV.U32 R21, RZ, RZ, R3 ;  /* 0x000000ffff157224 */ /* 0x000fd800078e0003 */
[----:B------:R-:W-:Y:S05]  /*0100*/  @P0 BRA `(.L_x_176) ;  /* 0x0000000000140947 */ /* 0x000fea0003800000 */
[----:B------:R-:W0:Y:S01]  /*0110*/  LDC.64 R14, c[0x0][0x380] ;  /* 0x0000e000ff0e7b82 */ /* 0x000e220000000a00 */
[----:B------:R-:W-:-:S04]  /*0120*/  VIADD R5, R3, UR6 ;  /* 0x0000000603057c36 */ /* 0x000fc80008000000 */
[----:B0-----:R-:W-:-:S06]  /*0130*/  IMAD.WIDE.U32 R14, R5, 0x8, R14 ;  /* 0x00000008050e7825 */ /* 0x001fcc00078e000e */
[----:B------:R-:W5:Y:S01]  /*0140*/  LDG.E.64 R14, desc[UR8][R14.64] ;  /* 0x000000080e0e7981 */ /* 0x000f62000c1e1b00 */
[----:B------:R-:W-:-:S07]  /*0150*/  VIADD R21, R3, 0x100 ;  /* 0x0000010003157836 */ /* 0x000fce0000000000 */
.L_x_176:
[----:B------:R-:W-:Y:S05]  /*0160*/  BSYNC.RECONVERGENT B1 ;  /* 0x0000000000017941 */ /* 0x000fea0003800200 */
.L_x_175:
[----:B------:R-:W-:Y:S01]  /*0170*/  ISETP.GE.U32.AND P0, PT, R21, R2, PT ;  /* 0x000000021500720c */ /* 0x000fe20003f06070 */
[----:B------:R-:W-:-:S12]  /*0180*/  BSSY.RECONVERGENT B1, `(.L_x_177) ;  /* 0x00000de000017945 */ /* 0x000fd80003800200 */
[----:B------:R-:W-:Y:S05]  /*0190*/  @P0 BRA `(.L_x_178) ;  /* 0x0000000c00700947 */ /* 0x000fea0003800000 */
[----:B------:R-:W-:Y:S01]  /*01a0*/  LOP3.LUT R5, RZ, R21, RZ, 0x33, !PT ;  /* 0x00000015ff057212 */ /* 0x000fe200078e33ff */
[----:B------:R-:W-:Y:S03]  /*01b0*/  BSSY.RECONVERGENT B2, `(.L_x_179) ;  /* 0x0000072000027945 */ /* 0x000fe60003800200 */
[----:B------:R-:W-:-:S04]  /*01c0*/  IADD3 R5, PT, PT, R4, -UR6, R5 ;  /* 0x8000000604057c10 */ /* 0x000fc8000fffe005 */
[C---:B------:R-:W-:Y:S02]  /*01d0*/  ISETP.GE.U32.AND P0, PT, R5.reuse, 0xf00, PT ;  /* 0x00000f000500780c */ /* 0x040fe40003f06070 */
[----:B------:R-:W-:-:S04]  /*01e0*/  LEA.HI R0, R5, 0x1, RZ, 0x18 ;  /* 0x0000000105007811 */ /* 0x000fc800078fc0ff */
[----:B------:R-:W-:-:S07]  /*01f0*/  LOP3.LUT R4, R0, 0xf, RZ, 0xc0, !PT ;  /* 0x0000000f00047812 */ /* 0x000fce00078ec0ff */
[----:B------:R-:W-:Y:S05]  /*0200*/  @!P0 BRA `(.L_x_180) ;  /* 0x0000000400b08947 */ /* 0x000fea0003800000 */
[----:B------:R-:W0:Y:S01]  /*0210*/  LDC.64 R6, c[0x0][0x380] ;  /* 0x0000e000ff067b82 */ /* 0x000e220000000a00 */
[----:B------:R-:W-:Y:S01]  /*0220*/  LOP3.LUT R25, R0, 0x1fffff0, RZ, 0xc0, !PT ;  /* 0x01fffff000197812 */ /* 0x000fe200078ec0ff */
[----:B------:R-:W-:Y:S01]  /*0230*/  BSSY.RECONVERGENT B3, `(.L_x_181) ;  /* 0x0000068000037945 */ /* 0x000fe20003800200 */
[C---:B------:R-:W-:Y:S01]  /*0240*/  LOP3.LUT R24, R21.reuse, 0x800, RZ, 0xfc, !PT ;  /* 0x0000080015187812 */ /* 0x040fe200078efcff */
[----:B------:R-:W-:Y:S02]  /*0250*/  VIADD R5, R21, UR6 ;  /* 0x0000000615057c36 */ /* 0x000fe40008000000 */
[----:B------:R-:W-:-:S07]  /*0260*/  IMAD.MOV R25, RZ, RZ, -R25 ;  /* 0x000000ffff197224 */ /* 0x000fce00078e0a19 */
.L_x_182:
[----:B0-----:R-:W-:-:S04]  /*0270*/  IMAD.WIDE.U32 R8, R5, 0x8, R6 ;  /* 0x0000000805087825 */ /* 0x001fc800078e0006 */
[----:B------:R-:W-:Y:S02]  /*0280*/  VIADD R23, R5, 0x100 ;  /* 0x0000010005177836 */ /* 0x000fe40000000000 */
[----:B------:R-:W2:Y:S02]  /*0290*/  LDG.E.64 R8, desc[UR8][R8.64] ;  /* 0x0000000808087981 */ /* 0x000ea4000c1e1b00 */
[----:B------:R-:W-:-:S06]  /*02a0*/  IMAD.WIDE.U32 R22, R23, 0x8, R6 ;  /* 0x0000000817167825 */ /* 0x000fcc00078e0006 */
[----:B------:R-:W3:Y:S01]  /*02b0*/  LDG.E.64 R22, desc[UR8][R22.64] ;  /* 0x0000000816167981 */ /* 0x000ee2000c1e1b00 */
[----:B------:R-:W-:-:S04]  /*02c0*/  VIADD R21, R5, 0x200 ;  /* 0x0000020005157836 */ /* 0x000fc80000000000 */
[----:B------:R-:W-:-:S04]  /*02d0*/  IMAD.WIDE.U32 R20, R21, 0x8, R6 ;  /* 0x0000000815147825 */ /* 0x000fc800078e0006 */
[----:B------:R-:W-:Y:S02]  /*02e0*/  VIADD R19, R5, 0x300 ;  /* 0x0000030005137836 */ /* 0x000fe40000000000 */
[----:B------:R-:W4:Y:S02]  /*02f0*/  LDG.E.64 R20, desc[UR8][R20.64] ;  /* 0x0000000814147981 */ /* 0x000f24000c1e1b00 */
        /* <DEDUP_REMOVED lines=9> */
[----:B------:R-:W-:-:S06]  /*0390*/  IMAD.WIDE.U32 R10, R11, 0x8, R6 ;  /* 0x000000080b0a7825 */ /* 0x000fcc00078e0006 */
[----:B------:R-:W4:Y:S01]  /*03a0*/  LDG.E.64 R10, desc[UR8][R10.64] ;  /* 0x000000080a0a7981 */ /* 0x000f22000c1e1b00 */
[----:B--2--5:R-:W-:-:S06]  /*03b0*/  DSETP.GEU.AND P0, PT, R14, R8, PT ;  /* 0x000000080e00722a */ /* 0x024fcc0003f0e000 */
[----:B------:R-:W-:Y:S02]  /*03c0*/  FSEL R14, R8, R14, !P0 ;  /* 0x0000000e080e7208 */ /* 0x000fe40004000000 */
[----:B------:R-:W-:Y:S01]  /*03d0*/  FSEL R15, R9, R15, !P0 ;  /* 0x0000000f090f7208 */ /* 0x000fe20004000000 */
[----:B------:R-:W-:-:S04]  /*03e0*/  VIADD R9, R5, 0x700 ;  /* 0x0000070005097836 */ /* 0x000fc80000000000 */
[----:B------:R-:W-:Y:S01]  /*03f0*/  IMAD.WIDE.U32 R8, R9, 0x8, R6 ;  /* 0x0000000809087825 */ /* 0x000fe200078e0006 */
[----:B---3--:R-:W-:-:S05]  /*0400*/  DSETP.GEU.AND P0, PT, R14, R22, PT ;  /* 0x000000160e00722a */ /* 0x008fca0003f0e000 */
[----:B------:R-:W2:Y:S01]  /*0410*/  LDG.E.64 R8, desc[UR8][R8.64] ;  /* 0x0000000808087981 */ /* 0x000ea2000c1e1b00 */
[----:B------:R-:W-:Y:S01]  /*0420*/  FSEL R15, R23, R15, !P0 ;  /* 0x0000000f170f7208 */ /* 0x000fe20004000000 */
[----:B------:R-:W-:Y:S01]  /*0430*/  VIADD R23, R5, 0x800 ;  /* 0x0000080005177836 */ /* 0x000fe20000000000 */
[----:B------:R-:W-:-:S03]  /*0440*/  FSEL R14, R22, R14, !P0 ;  /* 0x0000000e160e7208 */ /* 0x000fc60004000000 */
[----:B------:R-:W-:-:S06]  /*0450*/  IMAD.WIDE.U32 R22, R23, 0x8, R6 ;  /* 0x0000000817167825 */ /* 0x000fcc00078e0006 */
[----:B------:R-:W3:Y:S01]  /*0460*/  LDG.E.64 R22, desc[UR8][R22.64] ;  /* 0x0000000816167981 */ /* 0x000ee2000c1e1b00 */
[----:B----4-:R-:W-:-:S06]  /*0470*/  DSETP.GEU.AND P0, PT, R14, R20, PT ;  /* 0x000000140e00722a */ /* 0x010fcc0003f0e000 */
[----:B------:R-:W-:Y:S02]  /*0480*/  FSEL R14, R20, R14, !P0 ;  /* 0x0000000e140e7208 */ /* 0x000fe40004000000 */
[----:B------:R-:W-:Y:S01]  /*0490*/  FSEL R15, R21, R15, !P0 ;  /* 0x0000000f150f7208 */ /* 0x000fe20004000000 */
[----:B------:R-:W-:-:S04]  /*04a0*/  VIADD R21, R5, 0x900 ;  /* 0x0000090005157836 */ /* 0x000fc80000000000 */
[----:B------:R-:W-:Y:S01]  /*04b0*/  IMAD.WIDE.U32 R20, R21, 0x8, R6 ;  /* 0x0000000815147825 */ /* 0x000fe200078e0006 */
[----:B------:R-:W-:-:S05]  /*04c0*/  DSETP.GEU.AND P0, PT, R14, R18, PT ;  /* 0x000000120e00722a */ /* 0x000fca0003f0e000 */
[----:B------:R-:W4:Y:S01]  /*04d0*/  LDG.E.64 R20, desc[UR8][R20.64] ;  /* 0x0000000814147981 */ /* 0x000f22000c1e1b00 */
        /* <DEDUP_REMOVED lines=21> */
[----:B------:R-:W-:-:S06]  /*0630*/  IMAD.WIDE.U32 R12, R13, 0x8, R6 ;  /* 0x000000080d0c7825 */ /* 0x000fcc00078e0006 */
[----:B------:R-:W4:Y:S01]  /*0640*/  LDG.E.64 R12, desc[UR8][R12.64] ;  /* 0x000000080c0c7981 */ /* 0x000f22000c1e1b00 */
[----:B--2---:R-:W-:-:S06]  /*0650*/  DSETP.GEU.AND P0, PT, R10, R8, PT ;  /* 0x000000080a00722a */ /* 0x004fcc0003f0e000 */
        /* <DEDUP_REMOVED lines=24> */
[----:B------:R-:W-:-:S05]  /*07e0*/  VIADD R25, R25, 0x10 ;  /* 0x0000001019197836 */ /* 0x000fca0000000000 */
[----:B------:R-:W-:Y:S02]  /*07f0*/  FSEL R8, R12, R8, !P0 ;  /* 0x000000080c087208 */ /* 0x000fe40004000000 */
[----:B------:R-:W-:Y:S02]  /*0800*/  FSEL R9, R13, R9, !P0 ;  /* 0x000000090d097208 */ /* 0x000fe40004000000 */
[----:B------:R-:W-:Y:S01]  /*0810*/  ISETP.NE.AND P1, PT, R25, RZ, PT ;  /* 0x000000ff1900720c */ /* 0x000fe20003f25270 */
[----:B------:R-:W-:Y:S02]  /*0820*/  VIADD R24, R24, 0x1000 ;  /* 0x0000100018187836 */ /* 0x000fe40000000000 */
[----:B------:R-:W-:Y:S01]  /*0830*/  VIADD R5, R5, 0x1000 ;  /* 0x0000100005057836 */ /* 0x000fe20000000000 */
[----:B--2---:R-:W-:-:S06]  /*0840*/  DSETP.GEU.AND P0, PT, R8, R10, PT ;  /* 0x0000000a0800722a */ /* 0x004fcc0003f0e000 */
[----:B------:R-:W-:Y:S02]  /*0850*/  FSEL R8, R10, R8, !P0 ;  /* 0x000000080a087208 */ /* 0x000fe40004000000 */
[----:B------:R-:W-:-:S06]  /*0860*/  FSEL R9, R11, R9, !P0 ;  /* 0x000000090b097208 */ /* 0x000fcc0004000000 */
[----:B---3--:R-:W-:-:S06]  /*0870*/  DSETP.GEU.AND P0, PT, R8, R22, PT ;  /* 0x000000160800722a */ /* 0x008fcc0003f0e000 */
[----:B------:R-:W-:Y:S02]  /*0880*/  FSEL R14, R22, R8, !P0 ;  /* 0x00000008160e7208 */ /* 0x000fe40004000000 */
[----:B------:R-:W-:Y:S01]  /*0890*/  FSEL R15, R23, R9, !P0 ;  /* 0x00000009170f7208 */ /* 0x000fe20004000000 */
[----:B------:R-:W-:Y:S06]  /*08a0*/  @P1 BRA `(.L_x_182) ;  /* 0xfffffff800701947 */ /* 0x000fec000383ffff */
[----:B------:R-:W-:Y:S05]  /*08b0*/  BSYNC.RECONVERGENT B3 ;  /* 0x0000000000037941 */ /* 0x000fea0003800200 */
.L_x_181:
[----:B------:R-:W-:-:S07]  /*08c0*/  VIADD R21, R24, 0xfffff800 ;  /* 0xfffff80018157836 */ /* 0x000fce0000000000 */
.L_x_180:
[----:B------:R-:W-:Y:S05]  /*08d0*/  BSYNC.RECONVERGENT B2 ;  /* 0x0000000000027941 */ /* 0x000fea0003800200 */
.L_x_179:
[----:B------:R-:W-:-:S13]  /*08e0*/  ISETP.NE.AND P0, PT, R4, RZ, PT ;  /* 0x000000ff0400720c */ /* 0x000fda0003f05270 */
[----:B------:R-:W-:Y:S05]  /*08f0*/  @!P0 BRA `(.L_x_178) ;  /* 0x0000000400988947 */ /* 0x000fea0003800000 */
[----:B------:R-:W-:Y:S01]  /*0900*/  ISETP.GE.U32.AND P1, PT, R4, 0x8, PT ;  /* 0x000000080400780c */ /* 0x000fe20003f26070 */
[----:B------:R-:W-:Y:S01]  /*0910*/  BSSY.RECONVERGENT B2, `(.L_x_183) ;  /* 0x0000036000027945 */ /* 0x000fe20003800200 */
[----:B------:R-:W-:-:S04]  /*0920*/  LOP3.LUT R20, R0, 0x7, RZ, 0xc0, !PT ;  /* 0x0000000700147812 */ /* 0x000fc800078ec0ff */
[----:B------:R-:W-:-:S07]  /*0930*/  ISETP.NE.AND P0, PT, R20, RZ, PT ;  /* 0x000000ff1400720c */ /* 0x000fce0003f05270 */
[----:B------:R-:W-:Y:S06]  /*0940*/  @!P1 BRA `(.L_x_184) ;  /* 0x0000000000c89947 */ /* 0x000fec0003800000 */
[----:B------:R-:W0:Y:S01]  /*0950*/  LDC.64 R4, c[0x0][0x380] ;  /* 0x0000e000ff047b82 */ /* 0x000e220000000a00 */
[----:B------:R-:W-:-:S04]  /*0960*/  VIADD R25, R21, UR6 ;  /* 0x0000000615197c36 */ /* 0x000fc80008000000 */
[C---:B------:R-:W-:Y:S02]  /*0970*/  VIADD R9, R25.reuse, 0x100 ;  /* 0x0000010019097836 */ /* 0x040fe40000000000 */
[----:B0-----:R-:W-:-:S06]  /*0980*/  IMAD.WIDE.U32 R6, R25, 0x8, R4 ;  /* 0x0000000819067825 */ /* 0x001fcc00078e0004 */
[----:B------:R-:W2:Y:S01]  /*0990*/  LDG.E.64 R6, desc[UR8][R6.64] ;  /* 0x0000000806067981 */ /* 0x000ea2000c1e1b00 */
[----:B------:R-:W-:-:S04]  /*09a0*/  IMAD.WIDE.U32 R8, R9, 0x8, R4 ;  /* 0x0000000809087825 */ /* 0x000fc800078e0004 */
[----:B------:R-:W-:Y:S02]  /*09b0*/  VIADD R11, R25, 0x200 ;  /* 0x00000200190b7836 */ /* 0x000fe40000000000 */
[----:B------:R-:W3:Y:S02]  /*09c0*/  LDG.E.64 R8, desc[UR8][R8.64] ;  /* 0x0000000808087981 */ /* 0x000ee4000c1e1b00 */
        /* <DEDUP_REMOVED lines=42> */
.L_x_184:
[----:B------:R-:W-:Y:S05]  /*0c70*/  BSYNC.RECONVERGENT B2 ;  /* 0x0000000000027941 */ /* 0x000fea0003800200 */
.L_x_183:
        /* <DEDUP_REMOVED lines=32> */
.L_x_186:
[----:B------:R-:W-:Y:S05]  /*0e80*/  BSYNC.RECONVERGENT B2 ;  /* 0x0000000000027941 */ /* 0x000fea0003800200 */
.L_x_185:
[----:B------:R-:W-:Y:S05]  /*0e90*/  @!P0 BRA `(.L_x_178) ;  /* 0x0000000000308947 */ /* 0x000fea0003800000 */
[----:B------:R-:W0:Y:S01]  /*0ea0*/  LDC.64 R6, c[0x0][0x380] ;  /* 0x0000e000ff067b82 */ /* 0x000e220000000a00 */
[----:B------:R-:W-:Y:S02]  /*0eb0*/  VIADD R9, R21, UR6 ;  /* 0x0000000615097c36 */ /* 0x000fe40008000000 */
[----:B------:R-:W-:-:S07]  /*0ec0*/  IMAD.MOV R0, RZ, RZ, -R0 ;  /* 0x000000ffff007224 */ /* 0x000fce00078e0a00 */
.L_x_187:
[----:B0-----:R-:W-:-:S06]  /*0ed0*/  IMAD.WIDE.U32 R4, R9, 0x8, R6 ;  /* 0x0000000809047825 */ /* 0x001fcc00078e0006 */
        /* <DEDUP_REMOVED lines=8> */
.L_x_178:
[----:B------:R-:W-:Y:S05]  /*0f60*/  BSYNC.RECONVERGENT B1 ;  /* 0x0000000000017941 */ /* 0x000fea0003800200 */
.L_x_177:
[----:B------:R-:W-:-:S13]  /*0f70*/  ISETP.GE.U32.AND P0, PT, R2, 0x100, PT ;  /* 0x000001000200780c */ /* 0x000fda0003f06070 */
        /* <DEDUP_REMOVED lines=50> */
[----:B------:R-:W1:Y:S04]  /*12a0*/  LDS.128 R12, [UR4+0x10] ;  /* 0x00001004ff0c7984 */ /* 0x000e680008000c00 */
[----:B0-----:R-:W0:Y:S01]  /*12b0*/  LDS.128 R8, [UR4+0x20] ;  /* 0x00002004ff087984 */ /* 0x001e220008000c00 */
[----:B-1----:R-:W-:-:S06]  /*12c0*/  DSETP.GEU.AND P1, PT, R4, R12, PT ;  /* 0x0000000c0400722a */ /* 0x002fcc0003f2e000 */
[----:B------:R-:W-:Y:S02]  /*12d0*/  FSEL R2, R12, R4, !P1 ;  /* 0x000000040c027208 */ /* 0x000fe40004800000 */
[----:B------:R-:W-:Y:S02]  /*12e0*/  FSEL R3, R13, R5, !P1 ;  /* 0x000000050d037208 */ /* 0x000fe40004800000 */
[----:B------:R-:W1:Y:S04]  /*12f0*/  LDS.128 R4, [UR4+0x30] ;  /* 0x00003004ff047984 */ /* 0x000e680008000c00 */
[----:B------:R-:W-:-:S06]  /*1300*/  DSETP.GEU.AND P1, PT, R2, R14, PT ;  /* 0x0000000e0200722a */ /* 0x000fcc0003f2e000 */
[----:B------:R-:W-:Y:S02]  /*1310*/  FSEL R2, R14, R2, !P1 ;  /* 0x000000020e027208 */ /* 0x000fe40004800000 */
[----:B------:R-:W-:-:S06]  /*1320*/  FSEL R3, R15, R3, !P1 ;  /* 0x000000030f037208 */ /* 0x000fcc0004800000 */
[----:B0-----:R-:W-:-:S06]  /*1330*/  DSETP.GEU.AND P1, PT, R2, R8, PT ;  /* 0x000000080200722a */ /* 0x001fcc0003f2e000 */
[----:B------:R-:W-:Y:S02]  /*1340*/  FSEL R8, R8, R2, !P1 ;  /* 0x0000000208087208 */ /* 0x000fe40004800000 */
[----:B------:R-:W-:Y:S02]  /*1350*/  FSEL R9, R9, R3, !P1 ;  /* 0x0000000309097208 */ /* 0x000fe40004800000 */
[----:B------:R-:W0:Y:S04]  /*1360*/  LDS.64 R2, [UR4+0x40] ;  /* 0x00004004ff027984 */ /* 0x000e280008000a00 */
[----:B------:R-:W-:-:S06]  /*1370*/  DSETP.GEU.AND P1, PT, R8, R10, PT ;  /* 0x0000000a0800722a */ /* 0x000fcc0003f2e000 */
[----:B------:R-:W-:Y:S02]  /*1380*/  FSEL R8, R10, R8, !P1 ;  /* 0x000000080a087208 */ /* 0x000fe40004800000 */
[----:B------:R-:W-:-:S06]  /*1390*/  FSEL R9, R11, R9, !P1 ;  /* 0x000000090b097208 */ /* 0x000fcc0004800000 */
[----:B-1----:R-:W-:-:S06]  /*13a0*/  DSETP.GEU.AND P1, PT, R8, R4, PT ;  /* 0x000000040800722a */ /* 0x002fcc0003f2e000 */
        /* <DEDUP_REMOVED lines=9> */
.L_x_188:
[----:B------:R-:W-:-:S04]  /*1440*/  LOP3.LUT R0, R3, 0x3e0, RZ, 0xc0, !PT ;  /* 0x000003e003007812 */ /* 0x000fc800078ec0ff */
[----:B------:R-:W-:Y:S01]  /*1450*/  LOP3.LUT R7, RZ, R0, RZ, 0x33, !PT ;  /* 0x00000000ff077212 */ /* 0x000fe200078e33ff */
[----:B------:R-:W-:Y:S02]  /*1460*/  VIADD R5, R0, 0x20 ;  /* 0x0000002000057836 */ /* 0x000fe40000000000 */
[----:B------:R-:W0:Y:S03]  /*1470*/  S2R R0, SR_LANEID ;  /* 0x0000000000007919 */ /* 0x000e260000000000 */
[----:B------:R-:W-:Y:S01]  /*1480*/  ISETP.GT.U32.AND P0, PT, R5, R2, PT ;  /* 0x000000020500720c */ /* 0x000fe20003f04070 */
[----:B------:R-:W-:-:S05]  /*1490*/  IMAD.IADD R5, R2, 0x1, R7 ;  /* 0x0000000102057824 */ /* 0x000fca00078e0207 */
[----:B------:R-:W-:-:S05]  /*14a0*/  SEL R5, R5, 0x1f, P0 ;  /* 0x0000001f05057807 */ /* 0x000fca0000000000 */
[----:B-----5:R-:W-:Y:S04]  /*14b0*/  SHFL.DOWN PT, R6, R14, 0x1, R5 ;  /* 0x082000000e067989 */ /* 0x020fe800000e0005 */
[----:B------:R-:W1:Y:S01]  /*14c0*/  SHFL.DOWN PT, R7, R15, 0x1, R5 ;  /* 0x082000000f077989 */ /* 0x000e6200000e0005 */
[----:B0-----:R-:W-:Y:S01]  /*14d0*/  ISETP.GE.AND P0, PT, R0, R5, PT ;  /* 0x000000050000720c */ /* 0x001fe20003f06270 */
[----:B-1----:R-:W-:-:S06]  /*14e0*/  DSETP.GEU.AND P1, PT, R14, R6, PT ;  /* 0x000000060e00722a */ /* 0x002fcc0003f2e000 */
        /* <DEDUP_REMOVED lines=47> */
[----:B0-----:R-:W-:Y:S05]  /*17e0*/  @P0 BRA `(.L_x_189) ;  /* 0x0000001c000c0947 */ /* 0x001fea0003800000 */
[----:B------:R-:W0:Y:S01]  /*17f0*/  S2UR UR5, SR_CgaCtaId ;  /* 0x00000000000579c3 */ /* 0x000e220000008800 */
[----:B------:R-:W-:Y:S01]  /*1800*/  UMOV UR4, 0x400 ;  /* 0x0000040000047882 */ /* 0x000fe20000000000 */
[----:B------:R-:W-:Y:S01]  /*1810*/  ISETP.GT.U32.AND P2, PT, R2, 0x20, PT ;  /* 0x000000200200780c */ /* 0x000fe20003f44070 */
[----:B0-----:R-:W-:-:S09]  /*1820*/  ULEA UR4, UR5, UR4, 0x18 ;  /* 0x0000000405047291 */ /* 0x001fd2000f8ec0ff */
[----:B------:R-:W0:Y:S04]  /*1830*/  LDS.128 R12, [UR4+0x10] ;  /* 0x00001004ff0c7984 */ /* 0x000e280008000c00 */
[----:B------:R-:W1:Y:S01]  /*1840*/  LDS.128 R8, [UR4+0x20] ;  /* 0x00002004ff087984 */ /* 0x000e620008000c00 */
[----:B0-----:R-:W-:-:S06]  /*1850*/  DSETP.GEU.AND P1, PT, R4, R12, PT ;  /* 0x0000000c0400722a */ /* 0x001fcc0003f2e000 */
[-C--:B------:R-:W-:Y:S02]  /*1860*/  FSEL R3, R12, R4.reuse, !P1 ;  /* 0x000000040c037208 */ /* 0x080fe40004800000 */
[-C--:B------:R-:W-:Y:S02]  /*1870*/  FSEL R13, R13, R5.reuse, !P1 ;  /* 0x000000050d0d7208 */ /* 0x080fe40004800000 */
[----:B------:R-:W-:Y:S02]  /*1880*/  FSEL R0, R3, R4, P2 ;  /* 0x0000000403007208 */ /* 0x000fe40001000000 */
[C---:B------:R-:W-:Y:S02]  /*1890*/  ISETP.GT.U32.AND P1, PT, R2.reuse, 0x40, PT ;  /* 0x000000400200780c */ /* 0x040fe40003f24070 */
[----:B------:R-:W-:Y:S01]  /*18a0*/  FSEL R13, R13, R5, P2 ;  /* 0x000000050d0d7208 */ /* 0x000fe20001000000 */
[----:B------:R-:W-:Y:S01]  /*18b0*/  IMAD.MOV.U32 R12, RZ, RZ, R0 ;  /* 0x000000ffff0c7224 */ /* 0x000fe200078e0000 */
[----:B------:R-:W-:Y:S01]  /*18c0*/  ISETP.GT.U32.AND P2, PT, R2, 0x60, PT ;  /* 0x000000600200780c */ /* 0x000fe20003f44070 */
[----:B------:R-:W0:Y:S04]  /*18d0*/  LDS.128 R4, [UR4+0x30] ;  /* 0x00003004ff047984 */ /* 0x000e280008000c00 */
[----:B------:R-:W-:-:S06]  /*18e0*/  DSETP.GEU.AND P3, PT, R12, R14, PT ;  /* 0x0000000e0c00722a */ /* 0x000fcc0003f6e000 */
[----:B------:R-:W-:Y:S02]  /*18f0*/  @P1 FSEL R0, R14, R0, !P3 ;  /* 0x000000000e001208 */ /* 0x000fe40005800000 */
[----:B------:R-:W-:Y:S02]  /*1900*/  @P1 FSEL R13, R15, R13, !P3 ;  /* 0x0000000d0f0d1208 */ /* 0x000fe40005800000 */
[----:B------:R-:W-:Y:S01]  /*1910*/  ISETP.GT.U32.AND P1, PT, R2, 0x80, PT ;  /* 0x000000800200780c */ /* 0x000fe20003f24070 */
[----:B------:R-:W-:-:S06]  /*1920*/  IMAD.MOV.U32 R12, RZ, RZ, R0 ;  /* 0x000000ffff0c7224 */ /* 0x000fcc00078e0000 */
[----:B-1----:R-:W-:-:S06]  /*1930*/  DSETP.GEU.AND P3, PT, R12, R8, PT ;  /* 0x000000080c00722a */ /* 0x002fcc0003f6e000 */
[----:B------:R-:W-:Y:S02]  /*1940*/  @P2 FSEL R0, R8, R0, !P3 ;  /* 0x0000000008002208 */ /* 0x000fe40005800000 */
[----:B------:R-:W-:Y:S02]  /*1950*/  @P2 FSEL R13, R9, R13, !P3 ;  /* 0x0000000d090d2208 */ /* 0x000fe40005800000 */
[----:B------:R-:W-:Y:S01]  /*1960*/  ISETP.GT.U32.AND P2, PT, R2, 0xa0, PT ;  /* 0x000000a00200780c */ /* 0x000fe20003f44070 */
[----:B------:R-:W-:Y:S01]  /*1970*/  IMAD.MOV.U32 R12, RZ, RZ, R0 ;  /* 0x000000ffff0c7224 */ /* 0x000fe200078e0000 */
[----:B------:R-:W1:Y:S05]  /*1980*/  LDS.64 R8, [UR4+0x40] ;  /* 0x00004004ff087984 */ /* 0x000e6a0008000a00 */
[----:B------:R-:W-:-:S06]  /*1990*/  DSETP.GEU.AND P3, PT, R12, R10, PT ;  /* 0x0000000a0c00722a */ /* 0x000fcc0003f6e000 */
[----:B------:R-:W-:Y:S02]  /*19a0*/  @P1 FSEL R0, R10, R0, !P3 ;  /* 0x000000000a001208 */ /* 0x000fe40005800000 */
[----:B------:R-:W-:Y:S02]  /*19b0*/  @P1 FSEL R13, R11, R13, !P3 ;  /* 0x0000000d0b0d1208 */ /* 0x000fe40005800000 */
[----:B------:R-:W-:Y:S01]  /*19c0*/  ISETP.GT.U32.AND P1, PT, R2, 0xc0, PT ;  /* 0x000000c00200780c */ /* 0x000fe20003f24070 */
[----:B------:R-:W-:Y:S02]  /*19d0*/  IMAD.MOV.U32 R10, RZ, RZ, R0 ;  /* 0x000000ffff0a7224 */ /* 0x000fe400078e0000 */
[----:B------:R-:W-:-:S06]  /*19e0*/  IMAD.MOV.U32 R11, RZ, RZ, R13 ;  /* 0x000000ffff0b7224 */ /* 0x000fcc00078e000d */
[----:B0-----:R-:W-:-:S06]  /*19f0*/  DSETP.GEU.AND P3, PT, R10, R4, PT ;  /* 0x000000040a00722a */ /* 0x001fcc0003f6e000 */
[----:B------:R-:W-:Y:S02]  /*1a00*/  @P2 FSEL R0, R4, R0, !P3 ;  /* 0x0000000004002208 */ /* 0x000fe40005800000 */
[----:B------:R-:W-:Y:S02]  /*1a10*/  @P2 FSEL R13, R5, R13, !P3 ;  /* 0x0000000d050d2208 */ /* 0x000fe40005800000 */
[----:B------:R-:W-:Y:S01]  /*1a20*/  ISETP.GT.U32.AND P2, PT, R2, 0xe0, PT ;  /* 0x000000e00200780c */ /* 0x000fe20003f44070 */
        /* <DEDUP_REMOVED lines=13> */
.L_x_174:
[----:B------:R-:W0:Y:S01]  /*1b00*/  S2R R0, SR_TID.X ;  /* 0x0000000000007919 */ /* 0x000e220000002100 */
[----:B------:R-:W1:Y:S02]  /*1b10*/  LDCU.64 UR14, c[0x0][0x380] ;  /* 0x00007000ff0e77ac */ /* 0x000e640008000a00 */
[----:B-1----:R-:W-:Y:S02]  /*1b20*/  IMAD.U32 R6, RZ, RZ, UR14 ;  /* 0x0000000eff067e24 */ /* 0x002fe4000f8e00ff */
[----:B------:R-:W-:Y:S02]  /*1b30*/  IMAD.U32 R7, RZ, RZ, UR15 ;  /* 0x0000000fff077e24 */ /* 0x000fe4000f8e00ff */
[----:B0-----:R-:W-:-:S04]  /*1b40*/  VIADD R25, R0, UR6 ;  /* 0x0000000600197c36 */ /* 0x001fc80008000000 */
[----:B------:R-:W-:-:S05]  /*1b50*/  IMAD.WIDE.U32 R24, R25, 0x8, R6 ;  /* 0x0000000819187825 */ /* 0x000fca00078e0006 */
        /* <DEDUP_REMOVED lines=8> */
[----:B------:R-:W-:Y:S01]  /*1be0*/  ISETP.GE.U32.AND P1, PT, R2, UR4, PT ;  /* 0x0000000402007c0c */ /* 0x000fe2000bf26070 */
        /* <DEDUP_REMOVED lines=22> */
[----:B------:R-:W-:Y:S01]  /*1d50*/  ULEA UR11, UR13, UR6, 0xb ;  /* 0x000000060d0b7291 */ /* 0x000fe2000f8e58ff */
[----:B------:R-:W-:Y:S01]  /*1d60*/  VIADD R3, R4, 0xfffff800 ;  /* 0xfffff80004037836 */ /* 0x000fe20000000000 */
[----:B------:R-:W-:Y:S01]  /*1d70*/  LOP3.LUT R5, RZ, R0, RZ, 0x33, !PT ;  /* 0x00000000ff057212 */ /* 0x000fe200078e33ff */
[----:B------:R-:W-:-:S03]  /*1d80*/  UIADD3 UR5, UPT, UPT, UR4, UR6, URZ ;  /* 0x0000000604057290 */ /* 0x000fc6000fffe0ff */
[----:B------:R-:W-:Y:S02]  /*1d90*/  ISETP.LT.U32.AND P0, PT, R3, UR11, PT ;  /* 0x0000000b03007c0c */ /* 0x000fe4000bf01070 */
[----:B------:R-:W-:Y:S01]  /*1da0*/  IADD3 R5, PT, PT, R4, -UR4, R5 ;  /* 0x8000000404057c10 */ /* 0x000fe2000fffe005 */
[----:B------:R-:W-:Y:S01]  /*1db0*/  IMAD.U32 R25, RZ, RZ, UR5 ;  /* 0x00000005ff197e24 */ /* 0x000fe2000f8e00ff */
[----:B------:R-:W-:-:S03]  /*1dc0*/  UMOV UR4, URZ ;  /* 0x000000ff00047c82 */ /* 0x000fc60008000000 */
[----:B------:R-:W-:Y:S01]  /*1dd0*/  VIADD R2, R5, -UR6 ;  /* 0x8000000605027c36 */ /* 0x000fe20008000000 */
[----:B------:R-:W-:Y:S01]  /*1de0*/  UMOV UR6, UR5 ;  /* 0x0000000500067c82 */ /* 0x000fe20008000000 */
[----:B------:R-:W-:-:S04]  /*1df0*/  IADD3 R25, PT, PT, R25, 0x800, R0 ;  /* 0x0000080019197810 */ /* 0x000fc80007ffe000 */
[----:B------:R-:W-:Y:S05]  /*1e00*/  @P0 BRA `(.L_x_191) ;  /* 0x0000000000c40947 */ /* 0x000fea0003800000 */
[----:B------:R-:W0:Y:S01]  /*1e10*/  LDC.64 R6, c[0x0][0x380] ;  /* 0x0000e000ff067b82 */ /* 0x000e220000000a00 */
[----:B------:R-:W1:Y:S01]  /*1e20*/  LDCU.64 UR12, c[0x0][0x3a8] ;  /* 0x00007500ff0c77ac */ /* 0x000e620008000a00 */
[----:B------:R-:W-:Y:S01]  /*1e30*/  NOP ;  /* 0x0000000000007918 */ /* 0x000fe20000000000 */
.L_x_192:
[----:B------:R-:W-:-:S04]  /*1e40*/  VIADD R19, R0, UR11 ;  /* 0x0000000b00137c36 */ /* 0x000fc80008000000 */
[----:B0-----:R-:W-:-:S05]  /*1e50*/  IMAD.WIDE.U32 R18, R19, 0x8, R6 ;  /* 0x0000000813127825 */ /* 0x001fca00078e0006 */
        /* <DEDUP_REMOVED lines=26> */
[----:B-1----:R-:W-:-:S04]  /*2000*/  USHF.L.U32 UR7, UR13, 0xb, URZ ;  /* 0x0000000b0d077899 */ /* 0x002fc800080006ff */
[----:B------:R-:W-:Y:S02]  /*2010*/  UIADD3 UR6, UPT, UPT, UR7, UR6, URZ ;  /* 0x0000000607067290 */ /* 0x000fe4000fffe0ff */
[----:B------:R-:W-:Y:S02]  /*2020*/  VIADD R2, R2, -UR7 ;  /* 0x8000000702027c36 */ /* 0x000fe40008000000 */
[----:B------:R-:W-:Y:S01]  /*2030*/  VIADD R25, R25, UR7 ;  /* 0x0000000719197c36 */ /* 0x000fe20008000000 */
[----:B--2---:R-:W-:-:S06]  /*2040*/  DSETP.GEU.AND P0, PT, R4, R20, PT ;  /* 0x000000140400722a */ /* 0x004fcc0003f0e000 */
[----:B------:R-:W-:Y:S01]  /*2050*/  FSEL R8, R20, R4, !P0 ;  /* 0x0000000414087208 */ /* 0x000fe20004000000 */
[----:B------:R-:W-:Y:S01]  /*2060*/  IMAD.U32 R4, RZ, RZ, UR12 ;  /* 0x0000000cff047e24 */ /* 0x000fe2000f8e00ff */
[----:B------:R-:W-:-:S03]  /*2070*/  FSEL R9, R21, R5, !P0 ;  /* 0x0000000515097208 */ /* 0x000fc60004000000 */
[----:B------:R-:W-:-:S05]  /*2080*/  VIADD R5, R4, -UR11 ;  /* 0x8000000b04057c36 */ /* 0x000fca0008000000 */
[----:B------:R-:W-:Y:S01]  /*2090*/  ISETP.GE.U32.AND P1, PT, R5, UR7, PT ;  /* 0x0000000705007c0c */ /* 0x000fe2000bf26070 */
[----:B------:R-:W-:-:S06]  /*20a0*/  DSETP.GEU.AND P0, PT, R8, R22, PT ;  /* 0x000000160800722a */ /* 0x000fcc0003f0e000 */
[----:B------:R-:W-:Y:S02]  /*20b0*/  FSEL R14, R22, R8, !P0 ;  /* 0x00000008160e7208 */ /* 0x000fe40004000000 */
[----:B------:R-:W-:-:S04]  /*20c0*/  FSEL R15, R23, R9, !P0 ;  /* 0x00000009170f7208 */ /* 0x000fc80004000000 */
[----:B------:R-:W-:Y:S05]  /*20d0*/  @!P1 BRA `(.L_x_190) ;  /* 0x0000000c00a09947 */ /* 0x000fea0003800000 */
[----:B------:R-:W-:Y:S02]  /*20e0*/  ULEA UR11, UR13, UR11, 0xb ;  /* 0x0000000b0d0b7291 */ /* 0x000fe4000f8e58ff */
[----:B------:R-:W-:-:S04]  /*20f0*/  UIADD3 UR4, UPT, UPT, UR4, 0x1, URZ ;  /* 0x0000000104047890 */ /* 0x000fc8000fffe0ff */
[----:B------:R-:W-:-:S13]  /*2100*/  ISETP.LT.U32.AND P0, PT, R3, UR11, PT ;  /* 0x0000000b03007c0c */ /* 0x000fda000bf01070 */
[----:B------:R-:W-:Y:S05]  /*2110*/  @!P0 BRA `(.L_x_192) ;  /* 0xfffffffc00488947 */ /* 0x000fea000383ffff */
.L_x_191:
[----:B------:R-:W-:Y:S01]  /*2120*/  VIADD R3, R4, -UR11 ;  /* 0x8000000b04037c36 */ /* 0x000fe20008000000 */
[----:B------:R-:W-:Y:S04]  /*2130*/  BSSY.RECONVERGENT B1, `(.L_x_190) ;  /* 0x00000e2000017945 */ /* 0x000fe80003800200 */
[----:B------:R-:W-:-:S04]  /*2140*/  ISETP.GE.AND P0, PT, R0, R3, PT ;  /* 0x000000030000720c */ /* 0x000fc80003f06270 */
[----:B------:R-:W-:-:S13]  /*2150*/  ISETP.LE.U32.OR P0, PT, R4, UR11, P0 ;  /* 0x0000000b04007c0c */ /* 0x000fda0008703470 */
[----:B------:R-:W-:Y:S05]  /*2160*/  @P0 BRA `(.L_x_193) ;  /* 0x0000000c00780947 */ /* 0x000fea0003800000 */
[----:B------:R-:W-:Y:S01]  /*2170*/  UIMAD UR7, UR4, UR13, URZ ;  /* 0x0000000d040772a4 */ /* 0x000fe2000f8e02ff */
[----:B------:R-:W-:Y:S01]  /*2180*/  LOP3.LUT R3, RZ, R0, RZ, 0x33, !PT ;  /* 0x00000000ff037212 */ /* 0x000fe200078e33ff */
[----:B------:R-:W-:Y:S03]  /*2190*/  BSSY.RECONVERGENT B2, `(.L_x_194) ;  /* 0x0000074000027945 */ /* 0x000fe60003800200 */
[----:B------:R-:W-:Y:S01]  /*21a0*/  IADD3 R4, PT, PT, R4, -UR5, R3 ;  /* 0x8000000504047c10 */ /* 0x000fe2000fffe003 */
[----:B------:R-:W-:-:S04]  /*21b0*/  IMAD.U32 R3, RZ, RZ, UR7 ;  /* 0x00000007ff037e24 */ /* 0x000fc8000f8e00ff */
[----:B------:R-:W-:Y:S02]  /*21c0*/  IMAD R4, R3, -0x800, R4 ;  /* 0xfffff80003047824 */ /* 0x000fe400078e0204 */
[----:B------:R-:W-:-:S03]  /*21d0*/  IMAD.MOV.U32 R3, RZ, RZ, R0 ;  /* 0x000000ffff037224 */ /* 0x000fc600078e0000 */
[C---:B------:R-:W-:Y:S02]  /*21e0*/  ISETP.GE.U32.AND P0, PT, R4.reuse, 0xf00, PT ;  /* 0x00000f000400780c */ /* 0x040fe40003f06070 */
[----:B------:R-:W-:-:S04]  /*21f0*/  LEA.HI R4, R4, 0x1, RZ, 0x18 ;  /* 0x0000000104047811 */ /* 0x000fc800078fc0ff */
[----:B------:R-:W-:-:S07]  /*2200*/  LOP3.LUT R5, R4, 0xf, RZ, 0xc0, !PT ;  /* 0x0000000f04057812 */ /* 0x000fce00078ec0ff */
[----:B------:R-:W-:Y:S05]  /*2210*/  @!P0 BRA `(.L_x_195) ;  /* 0x0000000400ac8947 */ /* 0x000fea0003800000 */
[----:B------:R-:W-:Y:S01]  /*2220*/  LEA.HI R3, R2, 0x1, RZ, 0x18 ;  /* 0x0000000102037811 */ /* 0x000fe200078fc0ff */
[----:B------:R-:W-:Y:S03]  /*2230*/  BSSY.RECONVERGENT B3, `(.L_x_196) ;  /* 0x0000068000037945 */ /* 0x000fe60003800200 */
[----:B------:R-:W-:Y:S02]  /*2240*/  LOP3.LUT R24, R3, 0x1fffff0, RZ, 0xc0, !PT ;  /* 0x01fffff003187812 */ /* 0x000fe400078ec0ff */
[----:B------:R-:W-:-:S03]  /*2250*/  LOP3.LUT R3, R0, 0x800, RZ, 0xfc, !PT ;  /* 0x0000080000037812 */ /* 0x000fc600078efcff */
[----:B------:R-:W-:-:S07]  /*2260*/  IMAD.MOV R24, RZ, RZ, -R24 ;  /* 0x000000ffff187224 */ /* 0x000fce00078e0a18 */
.L_x_197:
[----:B------:R-:W-:-:S04]  /*2270*/  VIADD R9, R25, 0xfffff800 ;  /* 0xfffff80019097836 */ /* 0x000fc80000000000 */
[----:B------:R-:W-:-:S06]  /*2280*/  IMAD.WIDE.U32 R8, R9, 0x8, R6 ;  /* 0x0000000809087825 */ /* 0x000fcc00078e0006 */
[----:B------:R-:W2:Y:S01]  /*2290*/  LDG.E.64 R8, desc[UR8][R8.64] ;  /* 0x0000000808087981 */ /* 0x000ea2000c1e1b00 */
[----:B------:R-:W-:-:S04]  /*22a0*/  VIADD R23, R25, 0xfffff900 ;  /* 0xfffff90019177836 */ /* 0x000fc80000000000 */
        /* <DEDUP_REMOVED lines=8> */
[----:B------:R-:W5:Y:S02]  /*2330*/  LDG.E.64 R18, desc[UR8][R18.64] ;  /* 0x0000000812127981 */ /* 0x000f64000c1e1b00 */
[----:B------:R-:W-:-:S04]  /*2340*/  IMAD.WIDE.U32 R16, R17, 0x8, R6 ;  /* 0x0000000811107825 */ /* 0x000fc800078e0006 */
[----:B------:R-:W-:Y:S02]  /*2350*/  VIADD R13, R25, 0xfffffd00 ;  /* 0xfffffd00190d7836 */ /* 0x000fe40000000000 */
[----:B------:R-:W5:Y:S02]  /*2360*/  LDG.E.64 R16, desc[UR8][R16.64] ;  /* 0x0000000810107981 */ /* 0x000f64000c1e1b00 */
[----:B------:R-:W-:-:S04]  /*2370*/  IMAD.WIDE.U32 R12, R13, 0x8, R6 ;  /* 0x000000080d0c7825 */ /* 0x000fc800078e0006 */
[----:B------:R-:W-:Y:S02]  /*2380*/  VIADD R11, R25, 0xfffffe00 ;  /* 0xfffffe00190b7836 */ /* 0x000fe40000000000 */
[----:B------:R-:W5:Y:S02]  /*2390*/  LDG.E.64 R12, desc[UR8][R12.64] ;  /* 0x000000080c0c7981 */ /* 0x000f64000c1e1b00 */
[----:B------:R-:W-:-:S06]  /*23a0*/  IMAD.WIDE.U32 R10, R11, 0x8, R6 ;  /* 0x000000080b0a7825 */ /* 0x000fcc00078e0006 */
[----:B------:R-:W5:Y:S01]  /*23b0*/  LDG.E.64 R10, desc[UR8][R10.64] ;  /* 0x000000080a0a7981 */ /* 0x000f62000c1e1b00 */
[----:B--2---:R-:W-:-:S06]  /*23c0*/  DSETP.GEU.AND P0, PT, R14, R8, PT ;  /* 0x000000080e00722a */ /* 0x004fcc0003f0e000 */
[----:B------:R-:W-:Y:S01]  /*23d0*/  FSEL R15, R9, R15, !P0 ;  /* 0x0000000f090f7208 */ /* 0x000fe20004000000 */
[----:B------:R-:W-:Y:S01]  /*23e0*/  VIADD R9, R25, 0xffffff00 ;  /* 0xffffff0019097836 */ /* 0x000fe20000000000 */
[----:B------:R-:W-:-:S03]  /*23f0*/  FSEL R14, R8, R14, !P0 ;  /* 0x0000000e080e7208 */ /* 0x000fc60004000000 */
[----:B------:R-:W-:-:S03]  /*2400*/  IMAD.WIDE.U32 R8, R9, 0x8, R6 ;  /* 0x0000000809087825 */ /* 0x000fc600078e0006 */
[----:B---3--:R-:W-:-:S03]  /*2410*/  DSETP.GEU.AND P0, PT, R14, R22, PT ;  /* 0x000000160e00722a */ /* 0x008fc60003f0e000 */
[----:B------:R-:W2:Y:S03]  /*2420*/  LDG.E.64 R8, desc[UR8][R8.64] ;  /* 0x0000000808087981 */ /* 0x000ea6000c1e1b00 */
[----:B------:R-:W-:Y:S02]  /*2430*/  FSEL R14, R22, R14, !P0 ;  /* 0x0000000e160e7208 */ /* 0x000fe40004000000 */
[----:B------:R-:W-:Y:S01]  /*2440*/  FSEL R15, R23, R15, !P0 ;  /* 0x0000000f170f7208 */ /* 0x000fe20004000000 */
[----:B------:R-:W-:-:S06]  /*2450*/  IMAD.WIDE.U32 R22, R25, 0x8, R6 ;  /* 0x0000000819167825 */ /* 0x000fcc00078e0006 */
[----:B------:R-:W3:Y:S01]  /*2460*/  LDG.E.64 R22, desc[UR8][R22.64] ;  /* 0x0000000816167981 */ /* 0x000ee2000c1e1b00 */
[----:B----4-:R-:W-:-:S06]  /*2470*/  DSETP.GEU.AND P0, PT, R14, R20, PT ;  /* 0x000000140e00722a */ /* 0x010fcc0003f0e000 */
[----:B------:R-:W-:Y:S02]  /*2480*/  FSEL R14, R20, R14, !P0 ;  /* 0x0000000e140e7208 */ /* 0x000fe40004000000 */
[----:B------:R-:W-:Y:S01]  /*2490*/  FSEL R15, R21, R15, !P0 ;  /* 0x0000000f150f7208 */ /* 0x000fe20004000000 */
[----:B------:R-:W-:-:S04]  /*24a0*/  VIADD R21, R25, 0x100 ;  /* 0x0000010019157836 */ /* 0x000fc80000000000 */
[----:B------:R-:W-:Y:S01]  /*24b0*/  IMAD.WIDE.U32 R20, R21, 0x8, R6 ;  /* 0x0000000815147825 */ /* 0x000fe200078e0006 */
[----:B-----5:R-:W-:-:S05]  /*24c0*/  DSETP.GEU.AND P0, PT, R14, R18, PT ;  /* 0x000000120e00722a */ /* 0x020fca0003f0e000 */
[----:B------:R-:W4:Y:S01]  /*24d0*/  LDG.E.64 R20, desc[UR8][R20.64] ;  /* 0x0000000814147981 */ /* 0x000f22000c1e1b00 */
[----:B------:R-:W-:Y:S02]  /*24e0*/  FSEL R14, R18, R14, !P0 ;  /* 0x0000000e120e7208 */ /* 0x000fe40004000000 */
[----:B------:R-:W-:Y:S01]  /*24f0*/  FSEL R15, R19, R15, !P0 ;  /* 0x0000000f130f7208 */ /* 0x000fe20004000000 */
[----:B------:R-:W-:-:S04]  /*2500*/  VIADD R19, R25, 0x200 ;  /* 0x0000020019137836 */ /* 0x000fc80000000000 */
[----:B------:R-:W-:Y:S01]  /*2510*/  IMAD.WIDE.U32 R18, R19, 0x8, R6 ;  /* 0x0000000813127825 */ /* 0x000fe200078e0006 */
[----:B------:R-:W-:-:S05]  /*2520*/  DSETP.GEU.AND P0, PT, R14, R16, PT ;  /* 0x000000100e00722a */ /* 0x000fca0003f0e000 */
[----:B------:R-:W5:Y:S01]  /*2530*/  LDG.E.64 R18, desc[UR8][R18.64] ;  /* 0x0000000812127981 */ /* 0x000f62000c1e1b00 */
        /* <DEDUP_REMOVED lines=15> */
[----:B------:R-:W-:-:S06]  /*2630*/  IMAD.WIDE.U32 R12, R13, 0x8, R6 ;  /* 0x000000080d0c7825 */ /* 0x000fcc00078e0006 */
[----:B------:R-:W5:Y:S01]  /*2640*/  LDG.E.64 R12, desc[UR8][R12.64] ;  /* 0x000000080c0c7981 */ /* 0x000f62000c1e1b00 */
        /* <DEDUP_REMOVED lines=39> */
.L_x_196:
[----:B------:R-:W-:-:S07]  /*28c0*/  VIADD R3, R3, 0xfffff800 ;  /* 0xfffff80003037836 */ /* 0x000fce0000000000 */
.L_x_195:
[----:B------:R-:W-:Y:S05]  /*28d0*/  BSYNC.RECONVERGENT B2 ;  /* 0x0000000000027941 */ /* 0x000fea0003800200 */
.L_x_194:
[----:B------:R-:W-:-:S13]  /*28e0*/  ISETP.NE.AND P0, PT, R5, RZ, PT ;  /* 0x000000ff0500720c */ /* 0x000fda0003f05270 */
[----:B------:R-:W-:Y:S05]  /*28f0*/  @!P0 BRA `(.L_x_193) ;  /* 0x0000000400948947 */ /* 0x000fea0003800000 */
[----:B------:R-:W-:Y:S01]  /*2900*/  ISETP.GE.U32.AND P1, PT, R5, 0x8, PT ;  /* 0x000000080500780c */ /* 0x000fe20003f26070 */
[----:B------:R-:W-:Y:S01]  /*2910*/  BSSY.RECONVERGENT B2, `(.L_x_198) ;  /* 0x0000035000027945 */ /* 0x000fe20003800200 */
[----:B------:R-:W-:-:S04]  /*2920*/  LOP3.LUT R26, R4, 0x7, RZ, 0xc0, !PT ;  /* 0x00000007041a7812 */ /* 0x000fc800078ec0ff */
[----:B------:R-:W-:-:S07]  /*2930*/  ISETP.NE.AND P0, PT, R26, RZ, PT ;  /* 0x000000ff1a00720c */ /* 0x000fce0003f05270 */
[----:B------:R-:W-:Y:S06]  /*2940*/  @!P1 BRA `(.L_x_199) ;  /* 0x0000000000c49947 */ /* 0x000fec0003800000 */
[----:B------:R-:W-:-:S04]  /*2950*/  VIADD R5, R3, UR11 ;  /* 0x0000000b03057c36 */ /* 0x000fc80008000000 */
[----:B------:R-:W-:-:S04]  /*2960*/  IMAD.WIDE.U32 R8, R5, 0x8, R6 ;  /* 0x0000000805087825 */ /* 0x000fc800078e0006 */
[----:B------:R-:W-:Y:S02]  /*2970*/  VIADD R11, R5, 0x100 ;  /* 0x00000100050b7836 */ /* 0x000fe40000000000 */
[----:B------:R-:W2:Y:S02]  /*2980*/  LDG.E.64 R8, desc[UR8][R8.64] ;  /* 0x0000000808087981 */ /* 0x000ea4000c1e1b00 */
        /* <DEDUP_REMOVED lines=45> */
.L_x_199:
[----:B------:R-:W-:Y:S05]  /*2c60*/  BSYNC.RECONVERGENT B2 ;  /* 0x0000000000027941 */ /* 0x000fea0003800200 */
.L_x_198:
[----:B------:R-:W-:Y:S05]  /*2c70*/  @!P0 BRA `(.L_x_193) ;  /* 0x0000000000b48947 */ /* 0x000fea0003800000 */
[----:B------:R-:W-:Y:S01]  /*2c80*/  ISETP.GE.U32.AND P1, PT, R26, 0x4, PT ;  /* 0x000000041a00780c */ /* 0x000fe20003f26070 */
[----:B------:R-:W-:Y:S01]  /*2c90*/  BSSY.RECONVERGENT B2, `(.L_x_200) ;  /* 0x000001c000027945 */ /* 0x000fe20003800200 */
[----:B------:R-:W-:-:S11]  /*2ca0*/  LOP3.LUT P0, RZ, R4, 0x3, RZ, 0xc0, !PT ;  /* 0x0000000304ff7812 */ /* 0x000fd6000780c0ff */
[----:B------:R-:W-:Y:S05]  /*2cb0*/  @!P1 BRA `(.L_x_201) ;  /* 0x0000000000649947 */ /* 0x000fea0003800000 */
        /* <DEDUP_REMOVED lines=25> */
.L_x_201:
[----:B------:R-:W-:Y:S05]  /*2e50*/  BSYNC.RECONVERGENT B2 ;  /* 0x0000000000027941 */ /* 0x000fea0003800200 */
.L_x_200:
[----:B------:R-:W-:Y:S05]  /*2e60*/  @!P0 BRA `(.L_x_193) ;  /* 0x0000000000388947 */ /* 0x000fea0003800000 */
[----:B------:R-:W-:Y:S01]  /*2e70*/  LOP3.LUT R2, R2, 0xffff, RZ, 0xc0, !PT ;  /* 0x0000ffff02027812 */ /* 0x000fe200078ec0ff */
[----:B------:R-:W-:-:S03]  /*2e80*/  VIADD R5, R3, UR6 ;  /* 0x0000000603057c36 */ /* 0x000fc60008000000 */
[----:B------:R-:W-:-:S04]  /*2e90*/  LEA.HI R2, R2, 0x1, RZ, 0x18 ;  /* 0x0000000102027811 */ /* 0x000fc800078fc0ff */
[----:B------:R-:W-:-:S05]  /*2ea0*/  LOP3.LUT R2, R2, 0x3, RZ, 0xc0, !PT ;  /* 0x0000000302027812 */ /* 0x000fca00078ec0ff */
[----:B------:R-:W-:-:S07]  /*2eb0*/  IMAD.MOV R4, RZ, RZ, -R2 ;  /* 0x000000ffff047224 */ /* 0x000fce00078e0a02 */
.L_x_202:
[----:B------:R-:W-:-:S06]  /*2ec0*/  IMAD.WIDE.U32 R2, R5, 0x8, R6 ;  /* 0x0000000805027825 */ /* 0x000fcc00078e0006 */
[----:B------:R-:W2:Y:S01]  /*2ed0*/  LDG.E.64 R2, desc[UR8][R2.64] ;  /* 0x0000000802027981 */ /* 0x000ea2000c1e1b00 */
[----:B------:R-:W-:Y:S02]  /*2ee0*/  VIADD R4, R4, 0x1 ;  /* 0x0000000104047836 */ /* 0x000fe40000000000 */
[----:B------:R-:W-:Y:S01]  /*2ef0*/  VIADD R5, R5, 0x100 ;  /* 0x0000010005057836 */ /* 0x000fe20000000000 */
[----:B--2---:R-:W-:-:S06]  /*2f00*/  DSETP.GEU.AND P0, PT, R14, R2, PT ;  /* 0x000000020e00722a */ /* 0x004fcc0003f0e000 */
[----:B------:R-:W-:Y:S02]  /*2f10*/  FSEL R14, R2, R14, !P0 ;  /* 0x0000000e020e7208 */ /* 0x000fe40004000000 */
[----:B------:R-:W-:Y:S02]  /*2f20*/  FSEL R15, R3, R15, !P0 ;  /* 0x0000000f030f7208 */ /* 0x000fe40004000000 */
[----:B------:R-:W-:-:S13]  /*2f30*/  ISETP.NE.AND P0, PT, R4, RZ, PT ;  /* 0x000000ff0400720c */ /* 0x000fda0003f05270 */
[----:B------:R-:W-:Y:S05]  /*2f40*/  @P0 BRA `(.L_x_202) ;  /* 0xfffffffc00dc0947 */ /* 0x000fea000383ffff */
.L_x_193:
[----:B------:R-:W-:Y:S05]  /*2f50*/  BSYNC.RECONVERGENT B1 ;  /* 0x0000000000017941 */ /* 0x000fea0003800200 */
.L_x_190:
        /* <DEDUP_REMOVED lines=43> */
[----:B------:R-:W-:-:S03]  /*3210*/  FSEL R3, R3, R5, P1 ;  /* 0x0000000503037208 */ /* 0x000fc60000800000 */
[----:B0-----:R-:W-:Y:S02]  /*3220*/  IMAD.MOV.U32 R4, RZ, RZ, R2 ;  /* 0x000000ffff047224 */ /* 0x001fe400078e0002 */
[----:B------:R-:W-:Y:S01]  /*3230*/  IMAD.MOV.U32 R5, RZ, RZ, R3 ;  /* 0x000000ffff057224 */ /* 0x000fe200078e0003 */
[----:B------:R-:W-:Y:S06]  /*3240*/  BAR.SYNC.DEFER_BLOCKING 0x0 ;  /* 0x0000000000007b1d */ /* 0x000fec0000010000 */
[----:B------:R-:W-:Y:S05]  /*3250*/  @P0 BRA `(.L_x_189) ;  /* 0x0000000000700947 */ /* 0x000fea0003800000 */
[----:B------:R-:W0:Y:S01]  /*3260*/  S2UR UR5, SR_CgaCtaId ;  /* 0x00000000000579c3 */ /* 0x000e220000008800 */
[----:B------:R-:W-:Y:S02]  /*3270*/  UMOV UR4, 0x400 ;  /* 0x0000040000047882 */ /* 0x000fe40000000000 */
[----:B0-----:R-:W-:-:S09]  /*3280*/  ULEA UR4, UR5, UR4, 0x18 ;  /* 0x0000000405047291 */ /* 0x001fd2000f8ec0ff */
[----:B------:R-:W0:Y:S04]  /*3290*/  LDS.128 R12, [UR4+0x10] ;  /* 0x00001004ff0c7984 */ /* 0x000e280008000c00 */
        /* <DEDUP_REMOVED lines=24> */
.L_x_189:
[----:B------:R-:W-:Y:S05]  /*3420*/  BSYNC.RECONVERGENT B0 ;  /* 0x0000000000007941 */ /* 0x000fea0003800200 */
.L_x_173:
[----:B------:R-:W-:Y:S05]  /*3430*/  @P0 EXIT ;  /* 0x000000000000094d */ /* 0x000fea0003800000 */
[----:B------:R-:W1:Y:S02]  /*3440*/  LDCU.64 UR4, c[0x0][0x388] ;  /* 0x00007100ff0477ac */ /* 0x000e640008000a00 */
[----:B-1----:R-:W-:-:S06]  /*3450*/  UIMAD.WIDE.U32 UR4, UR10, 0x8, UR4 ;  /* 0x000000080a0478a5 */ /* 0x002fcc000f8e0004 */
[----:B------:R-:W-:Y:S02]  /*3460*/  IMAD.U32 R2, RZ, RZ, UR4 ;  /* 0x00000004ff027e24 */ /* 0x000fe4000f8e00ff */
[----:B------:R-:W-:-:S05]  /*3470*/  IMAD.U32 R3, RZ, RZ, UR5 ;  /* 0x00000005ff037e24 */ /* 0x000fca000f8e00ff */
[----:B------:R-:W-:Y:S01]  /*3480*/  STG.E.64 desc[UR8][R2.64], R4 ;  /* 0x0000000402007986 */ /* 0x000fe2000c101b08 */
[----:B------:R-:W-:Y:S05]  /*3490*/  EXIT ;  /* 0x000000000000794d */ /* 0x000fea0003800000 */
.L_x_203:
        /* <DEDUP_REMOVED lines=14> */
.L_x_253:


//--------------------- .text._ZN3cub18CUB_300001_SM_10006detail6reduce28DeviceReduceSingleTileKernelINS2_10policy_hubIdjN4cuda3__47maximumIdEEE10Policy1000EN6thrust24THRUST_300001_SM_1000_NS6detail15normal_iteratorINSC_10device_ptrIdEEEEPdjS8_ddNS5_3std3__410__identityEEEvT0_T1_T2_T3_T4_T6_ --------------------------
	.section	.text._ZN3cub18CUB_300001_SM_10006detail6reduce28DeviceReduceSingleTileKernelINS2_10policy_hubIdjN4cuda3__47maximumIdEEE10Policy1000EN6thrust24THRUST_300001_SM_1000_NS6detail15normal_iteratorINSC_10device_ptrIdEEEEPdjS8_ddNS5_3std3__410__identityEEEvT0_T1_T2_T3_T4_T6_,"ax",@progbits
	.align	128
        .global         _ZN3cub18CUB_300001_SM_10006detail6reduce28DeviceReduceSingleTileKernelINS2_10policy_hubIdjN4cuda3__47maximumIdEEE10Policy1000EN6thrust24THRUST_300001_SM_1000_NS6detail15normal_iteratorINSC_10device_ptrIdEEEEPdjS8_ddNS5_3std3__410__identityEEEvT0_T1_T2_T3_T4_T6_
        .type           _ZN3cub18CUB_300001_SM_10006detail6reduce28DeviceReduceSingleTileKernelINS2_10policy_hubIdjN4cuda3__47maximumIdEEE10Policy1000EN6thrust24THRUST_300001_SM_1000_NS6detail15normal_iteratorINSC_10device_ptrIdEEEEPdjS8_ddNS5_3std3__410__identityEEEvT0_T1_T2_T3_T4_T6_,@function
        .size           _ZN3cub18CUB_300001_SM_10006detail6reduce28DeviceReduceSingleTileKernelINS2_10policy_hubIdjN4cuda3__47maximumIdEEE10Policy1000EN6thrust24THRUST_300001_SM_1000_NS6detail15normal_iteratorINSC_10device_ptrIdEEEEPdjS8_ddNS5_3std3__410__identityEEEvT0_T1_T2_T3_T4_T6_,(.L_x_254 - _ZN3cub18CUB_300001_SM_10006detail6reduce28DeviceReduceSingleTileKernelINS2_10policy_hubIdjN4cuda3__47maximumIdEEE10Policy1000EN6thrust24THRUST_300001_SM_1000_NS6detail15normal_iteratorINSC_10device_ptrIdEEEEPdjS8_ddNS5_3std3__410__identityEEEvT0_T1_T2_T3_T4_T6_)
        .other          _ZN3cub18CUB_300001_SM_10006detail6reduce28DeviceReduceSingleTileKernelINS2_10policy_hubIdjN4cuda3__47maximumIdEEE10Policy1000EN6thrust24THRUST_300001_SM_1000_NS6detail15normal_iteratorINSC_10device_ptrIdEEEEPdjS8_ddNS5_3std3__410__identityEEEvT0_T1_T2_T3_T4_T6_,@"STO_CUDA_ENTRY STV_DEFAULT"
_ZN3cub18CUB_300001_SM_10006detail6reduce28DeviceReduceSingleTileKernelINS2_10policy_hubIdjN4cuda3__47maximumIdEEE10Policy1000EN6thrust24THRUST_300001_SM_1000_NS6detail15normal_iteratorINSC_10device_ptrIdEEEEPdjS8_ddNS5_3std3__410__identityEEEvT0_T1_T2_T3_T4_T6_:
.text._ZN3cub18CUB_300001_SM_10006detail6reduce28DeviceReduceSingleTileKernelINS2_10policy_hubIdjN4cuda3__47maximumIdEEE10Policy1000EN6thrust24THRUST_300001_SM_1000_NS6detail15normal_iteratorINSC_10device_ptrIdEEEEPdjS8_ddNS5_3std3__410__identityEEEvT0_T1_T2_T3_T4_T6_:
        /* <DEDUP_REMOVED lines=13> */
.L_x_204:
[----:B------:R-:W-:Y:S01]  /*00d0*/  ISETP.GT.U32.AND P0, PT, R2, 0x7ff, PT ;  /* 0x000007ff0200780c */ /* 0x000fe20003f04070 */
[----:B------:R-:W-:-:S12]  /*00e0*/  BSSY.RECONVERGENT B0, `(.L_x_205) ;  /* 0x00002f1000007945 */ /* 0x000fd80003800200 */
        /* <DEDUP_REMOVED lines=11> */
.L_x_208:
[----:B------:R-:W-:Y:S05]  /*01a0*/  BSYNC.RECONVERGENT B1 ;  /* 0x0000000000017941 */ /* 0x000fea0003800200 */
.L_x_207:
        /* <DEDUP_REMOVED lines=17> */
.L_x_213:
        /* <DEDUP_REMOVED lines=70> */
.L_x_212:
[----:B------:R-:W-:Y:S05]  /*0720*/  BSYNC.RECONVERGENT B2 ;  /* 0x0000000000027941 */ /* 0x000fea0003800200 */
.L_x_211:
[----:B------:R-:W-:Y:S05]  /*0730*/  @!P0 BRA `(.L_x_210) ;  /* 0x0000000400508947 */ /* 0x000fea0003800000 */
[----:B------:R-:W-:Y:S01]  /*0740*/  ISETP.GE.U32.AND P1, PT, R42, 0x8, PT ;  /* 0x000000082a00780c */ /* 0x000fe20003f26070 */
[----:B------:R-:W-:Y:S01]  /*0750*/  BSSY.RECONVERGENT B2, `(.L_x_214) ;  /* 0x0000027000027945 */ /* 0x000fe20003800200 */
[----:B------:R-:W-:-:S04]  /*0760*/  LOP3.LUT R22, R40, 0x7, RZ, 0xc0, !PT ;  /* 0x0000000728167812 */ /* 0x000fc800078ec0ff */
[----:B------:R-:W-:-:S07]  /*0770*/  ISETP.NE.AND P0, PT, R22, RZ, PT ;  /* 0x000000ff1600720c */ /* 0x000fce0003f05270 */
[----:B------:R-:W-:Y:S06]  /*0780*/  @!P1 BRA `(.L_x_215) ;  /* 0x00000000008c9947 */ /* 0x000fec0003800000 */
[----:B------:R-:W0:Y:S02]  /*0790*/  LDC.64 R4, c[0x0][0x380] ;  /* 0x0000e000ff047b82 */ /* 0x000e240000000a00 */
[----:B0-----:R-:W-:-:S05]  /*07a0*/  IMAD.WIDE.U32 R20, R41, 0x8, R4 ;  /* 0x0000000829147825 */ /* 0x001fca00078e0004 */
        /* <DEDUP_REMOVED lines=33> */
.L_x_215:
[----:B------:R-:W-:Y:S05]  /*09c0*/  BSYNC.RECONVERGENT B2 ;  /* 0x0000000000027941 */ /* 0x000fea0003800200 */
.L_x_214:
        /* <DEDUP_REMOVED lines=25> */
.L_x_217:
[----:B------:R-:W-:Y:S05]  /*0b60*/  BSYNC.RECONVERGENT B2 ;  /* 0x0000000000027941 */ /* 0x000fea0003800200 */
.L_x_216:
[----:B------:R-:W-:Y:S05]  /*0b70*/  @!P0 BRA `(.L_x_210) ;  /* 0x0000000000408947 */ /* 0x000fea0003800000 */
[----:B------:R-:W0:Y:S01]  /*0b80*/  LDC.64 R4, c[0x0][0x380] ;  /* 0x0000e000ff047b82 */ /* 0x000e220000000a00 */
[----:B------:R-:W-:Y:S02]  /*0b90*/  IMAD.MOV R0, RZ, RZ, -R0 ;  /* 0x000000ffff007224 */ /* 0x000fe400078e0a00 */
[----:B0-----:R-:W-:-:S04]  /*0ba0*/  IMAD.WIDE.U32 R4, R41, 0x8, R4 ;  /* 0x0000000829047825 */ /* 0x001fc800078e0004 */
[----:B------:R-:W-:Y:S02]  /*0bb0*/  IMAD.MOV.U32 R6, RZ, RZ, R4 ;  /* 0x000000ffff067224 */ /* 0x000fe400078e0004 */
[----:B------:R-:W-:-:S07]  /*0bc0*/  IMAD.MOV.U32 R7, RZ, RZ, R5 ;  /* 0x000000ffff077224 */ /* 0x000fce00078e0005 */
.L_x_218:
[----:B------:R-:W-:Y:S02]  /*0bd0*/  IMAD.MOV.U32 R4, RZ, RZ, R6 ;  /* 0x000000ffff047224 */ /* 0x000fe400078e0006 */
[----:B------:R-:W-:-:S06]  /*0be0*/  IMAD.MOV.U32 R5, RZ, RZ, R7 ;  /* 0x000000ffff057224 */ /* 0x000fcc00078e0007 */
[----:B------:R-:W2:Y:S01]  /*0bf0*/  LDG.E.64 R4, desc[UR6][R4.64] ;  /* 0x0000000604047981 */ /* 0x000ea2000c1e1b00 */
[----:B------:R-:W-:Y:S01]  /*0c00*/  VIADD R0, R0, 0x1 ;  /* 0x0000000100007836 */ /* 0x000fe20000000000 */
[----:B------:R-:W-:-:S04]  /*0c10*/  IADD3 R6, P2, PT, R6, 0x800, RZ ;  /* 0x0000080006067810 */ /* 0x000fc80007f5e0ff */
[----:B------:R-:W-:Y:S01]  /*0c20*/  ISETP.NE.AND P1, PT, R0, RZ, PT ;  /* 0x000000ff0000720c */ /* 0x000fe20003f25270 */
[----:B------:R-:W-:Y:S01]  /*0c30*/  IMAD.X R7, RZ, RZ, R7, P2 ;  /* 0x000000ffff077224 */ /* 0x000fe200010e0607 */
[----:B--2--5:R-:W-:-:S06]  /*0c40*/  DSETP.GEU.AND P0, PT, R36, R4, PT ;  /* 0x000000042400722a */ /* 0x024fcc0003f0e000 */
[----:B------:R-:W-:Y:S02]  /*0c50*/  FSEL R36, R4, R36, !P0 ;  /* 0x0000002404247208 */ /* 0x000fe40004000000 */
[----:B------:R-:W-:-:S03]  /*0c60*/  FSEL R37, R5, R37, !P0 ;  /* 0x0000002505257208 */ /* 0x000fc60004000000 */
[----:B------:R-:W-:Y:S05]  /*0c70*/  @P1 BRA `(.L_x_218) ;  /* 0xfffffffc00d41947 */ /* 0x000fea000383ffff */
.L_x_210:
[----:B------:R-:W-:Y:S05]  /*0c80*/  BSYNC.RECONVERGENT B1 ;  /* 0x0000000000017941 */ /* 0x000fea0003800200 */
.L_x_209:
        /* <DEDUP_REMOVED lines=85> */
.L_x_219:
        /* <DEDUP_REMOVED lines=18> */
[----:B------:R-:W-:-:S03]  /*1300*/  VIADD R0, R8, 0x4 ;  /* 0x0000000408007836 */ /* 0x000fc60000000000 */
[----:B------:R-:W0:Y:S02]  /*1310*/  SHFL.DOWN PT, R5, R7, 0x2, R9 ;  /* 0x0840000007057989 */ /* 0x000e2400000e0009 */
[----:B0-----:R-:W-:-:S06]  /*1320*/  DSETP.GEU.AND P1, PT, R6, R4, PT ;  /* 0x000000040600722a */ /* 0x001fcc0003f2e000 */
[----:B------:R-:W-:Y:S02]  /*1330*/  @!P0 FSEL R6, R4, R6, !P1 ;  /* 0x0000000604068208 */ /* 0x000fe40004800000 */
[----:B------:R-:W-:Y:S02]  /*1340*/  @!P0 FSEL R7, R5, R7, !P1 ;  /* 0x0000000705078208 */ /* 0x000fe40004800000 */
        /* <DEDUP_REMOVED lines=9> */
[C---:B------:R-:W-:Y:S01]  /*13e0*/  ISETP.NE.AND P0, PT, R8.reuse, RZ, PT ;  /* 0x000000ff0800720c */ /* 0x040fe20003f05270 */
[----:B------:R-:W-:Y:S02]  /*13f0*/  VIADD R0, R8, 0x10 ;  /* 0x0000001008007836 */ /* 0x000fe40000000000 */
[----:B------:R-:W0:Y:S10]  /*1400*/  SHFL.DOWN PT, R5, R7, 0x8, R9 ;  /* 0x0900000007057989 */ /* 0x000e3400000e0009 */
[----:B------:R-:W1:Y:S01]  /*1410*/  @!P0 S2R R11, SR_CgaCtaId ;  /* 0x00000000000b8919 */ /* 0x000e620000008800 */
[----:B------:R-:W-:Y:S01]  /*1420*/  @!P0 MOV R8, 0x400 ;  /* 0x0000040000088802 */ /* 0x000fe20000000f00 */
[----:B0-----:R-:W-:-:S06]  /*1430*/  DSETP.GEU.AND P2, PT, R6, R4, PT ;  /* 0x000000040600722a */ /* 0x001fcc0003f4e000 */
[----:B------:R-:W-:Y:S02]  /*1440*/  @!P1 FSEL R6, R4, R6, !P2 ;  /* 0x0000000604069208 */ /* 0x000fe40005000000 */
[----:B------:R-:W-:Y:S02]  /*1450*/  @!P1 FSEL R7, R5, R7, !P2 ;  /* 0x0000000705079208 */ /* 0x000fe40005000000 */
[----:B------:R-:W-:Y:S01]  /*1460*/  ISETP.GT.AND P1, PT, R0, R9, PT ;  /* 0x000000090000720c */ /* 0x000fe20003f24270 */
[----:B------:R-:W-:Y:S01]  /*1470*/  SHFL.DOWN PT, R4, R6, 0x10, R9 ;  /* 0x0a00000006047989 */ /* 0x000fe200000e0009 */
[----:B------:R-:W-:-:S03]  /*1480*/  @!P0 SHF.R.U32.HI R0, RZ, 0x2, R3 ;  /* 0x00000002ff008819 */ /* 0x000fc60000011603 */
[----:B------:R-:W0:Y:S01]  /*1490*/  SHFL.DOWN PT, R5, R7, 0x10, R9 ;  /* 0x0a00000007057989 */ /* 0x000e2200000e0009 */
[----:B------:R-:W-:Y:S02]  /*14a0*/  @!P0 LOP3.LUT R0, R0, 0xf8, RZ, 0xc0, !PT ;  /* 0x000000f800008812 */ /* 0x000fe400078ec0ff */
[----:B-1----:R-:W-:-:S05]  /*14b0*/  @!P0 LEA R11, R11, R8, 0x18 ;  /* 0x000000080b0b8211 */ /* 0x002fca00078ec0ff */
[----:B------:R-:W-:Y:S01]  /*14c0*/  @!P0 IMAD.IADD R11, R0, 0x1, R11 ;  /* 0x00000001000b8824 */ /* 0x000fe200078e020b */
[----:B0-----:R-:W-:-:S06]  /*14d0*/  DSETP.GEU.AND P2, PT, R6, R4, PT ;  /* 0x000000040600722a */ /* 0x001fcc0003f4e000 */
[----:B------:R-:W-:Y:S02]  /*14e0*/  @!P1 FSEL R6, R4, R6, !P2 ;  /* 0x0000000604069208 */ /* 0x000fe40005000000 */
[----:B------:R-:W-:-:S03]  /*14f0*/  @!P1 FSEL R7, R5, R7, !P2 ;  /* 0x0000000705079208 */ /* 0x000fc60005000000 */
[----:B------:R-:W-:Y:S02]  /*1500*/  IMAD.MOV.U32 R4, RZ, RZ, R6 ;  /* 0x000000ffff047224 */ /* 0x000fe400078e0006 */
        /* <DEDUP_REMOVED lines=14> */
[C---:B------:R-:W-:Y:S02]  /*15f0*/  ISETP.GT.U32.AND P1, PT, R2.reuse, 0x40, PT ;  /* 0x000000400200780c */ /* 0x040fe40003f24070 */
[----:B------:R-:W-:Y:S02]  /*1600*/  FSEL R12, R3, R4, P2 ;  /* 0x00000004030c7208 */ /* 0x000fe40001000000 */
[----:B------:R-:W-:Y:S02]  /*1610*/  FSEL R13, R13, R5, P2 ;  /* 0x000000050d0d7208 */ /* 0x000fe40001000000 */
[----:B------:R-:W0:Y:S01]  /*1620*/  LDS.128 R4, [UR4+0x30] ;  /* 0x00003004ff047984 */ /* 0x000e220008000c00 */
[----:B------:R-:W-:-:S03]  /*1630*/  ISETP.GT.U32.AND P2, PT, R2, 0x60, PT ;  /* 0x000000600200780c */ /* 0x000fc60003f44070 */
[----:B------:R-:W-:-:S06]  /*1640*/  DSETP.GEU.AND P3, PT, R12, R14, PT ;  /* 0x0000000e0c00722a */ /* 0x000fcc0003f6e000 */
[----:B------:R-:W-:Y:S02]  /*1650*/  @P1 FSEL R12, R14, R12, !P3 ;  /* 0x0000000c0e0c1208 */ /* 0x000fe40005800000 */
[----:B------:R-:W-:Y:S02]  /*1660*/  @P1 FSEL R13, R15, R13, !P3 ;  /* 0x0000000d0f0d1208 */ /* 0x000fe40005800000 */
[----:B------:R-:W-:-:S04]  /*1670*/  ISETP.GT.U32.AND P1, PT, R2, 0x80, PT ;  /* 0x000000800200780c */ /* 0x000fc80003f24070 */
[----:B-1----:R-:W-:-:S06]  /*1680*/  DSETP.GEU.AND P3, PT, R12, R8, PT ;  /* 0x000000080c00722a */ /* 0x002fcc0003f6e000 */
[----:B------:R-:W-:Y:S02]  /*1690*/  @P2 FSEL R12, R8, R12, !P3 ;  /* 0x0000000c080c2208 */ /* 0x000fe40005800000 */
[----:B------:R-:W-:Y:S02]  /*16a0*/  @P2 FSEL R13, R9, R13, !P3 ;  /* 0x0000000d090d2208 */ /* 0x000fe40005800000 */
[----:B------:R-:W-:Y:S01]  /*16b0*/  ISETP.GT.U32.AND P2, PT, R2, 0xa0, PT ;  /* 0x000000a00200780c */ /* 0x000fe20003f44070 */
[----:B------:R-:W1:Y:S03]  /*16c0*/  LDS.64 R8, [UR4+0x40] ;  /* 0x00004004ff087984 */ /* 0x000e660008000a00 */
        /* <DEDUP_REMOVED lines=23> */
.L_x_206:
[----:B------:R-:W0:Y:S01]  /*1840*/  S2R R0, SR_TID.X ;  /* 0x0000000000007919 */ /* 0x000e220000002100 */
[----:B------:R-:W1:Y:S02]  /*1850*/  LDCU.64 UR4, c[0x0][0x380] ;  /* 0x00007000ff0477ac */ /* 0x000e640008000a00 */
[----:B-1----:R-:W-:Y:S02]  /*1860*/  IMAD.U32 R6, RZ, RZ, UR4 ;  /* 0x00000004ff067e24 */ /* 0x002fe4000f8e00ff */
[----:B------:R-:W-:Y:S02]  /*1870*/  IMAD.U32 R7, RZ, RZ, UR5 ;  /* 0x00000005ff077e24 */ /* 0x000fe4000f8e00ff */
        /* <DEDUP_REMOVED lines=9> */
[----:B------:R-:W-:Y:S01]  /*1910*/  VIADD R24, R2, 0xfffff800 ;  /* 0xfffff80002187836 */ /* 0x000fe20000000000 */
[----:B------:R-:W-:-:S04]  /*1920*/  UMOV UR4, 0x800 ;  /* 0x0000080000047882 */ /* 0x000fc80000000000 */
[----:B------:R-:W-:Y:S01]  /*1930*/  ISETP.GE.U32.AND P1, PT, R24, 0x800, PT ;  /* 0x000008001800780c */ /* 0x000fe20003f26070 */
        /* <DEDUP_REMOVED lines=23> */
[----:B------:R-:W-:-:S07]  /*1ab0*/  UMOV UR4, 0x800 ;  /* 0x0000080000047882 */ /* 0x000fce0000000000 */
[----:B------:R-:W1:Y:S02]  /*1ac0*/  LDC.64 R6, c[0x0][0x380] ;  /* 0x0000e000ff067b82 */ /* 0x000e640000000a00 */
.L_x_223:
[----:B------:R-:W-:-:S04]  /*1ad0*/  VIADD R3, R0, UR4 ;  /* 0x0000000400037c36 */ /* 0x000fc80008000000 */
[----:B-1----:R-:W-:-:S05]  /*1ae0*/  IMAD.WIDE.U32 R2, R3, 0x8, R6 ;  /* 0x0000000803027825 */ /* 0x002fca00078e0006 */
[----:B------:R-:W2:Y:S04]  /*1af0*/  LDG.E.64 R10, desc[UR6][R2.64] ;  /* 0x00000006020a7981 */ /* 0x000ea8000c1e1b00 */
[----:B------:R-:W3:Y:S04]  /*1b00*/  LDG.E.64 R12, desc[UR6][R2.64+0x800] ;  /* 0x00080006020c7981 */ /* 0x000ee8000c1e1b00 */
[----:B------:R-:W4:Y:S04]  /*1b10*/  LDG.E.64 R14, desc[UR6][R2.64+0x1000] ;  /* 0x00100006020e7981 */ /* 0x000f28000c1e1b00 */
[----:B------:R-:W5:Y:S04]  /*1b20*/  LDG.E.64 R16, desc[UR6][R2.64+0x1800] ;  /* 0x0018000602107981 */ /* 0x000f68000c1e1b00 */
[----:B------:R-:W5:Y:S04]  /*1b30*/  LDG.E.64 R18, desc[UR6][R2.64+0x2000] ;  /* 0x0020000602127981 */ /* 0x000f68000c1e1b00 */
[----:B------:R-:W5:Y:S04]  /*1b40*/  LDG.E.64 R20, desc[UR6][R2.64+0x2800] ;  /* 0x0028000602147981 */ /* 0x000f68000c1e1b00 */
[----:B------:R-:W5:Y:S04]  /*1b50*/  LDG.E.64 R22, desc[UR6][R2.64+0x3000] ;  /* 0x0030000602167981 */ /* 0x000f68000c1e1b00 */
[----:B------:R1:W5:Y:S01]  /*1b60*/  LDG.E.64 R4, desc[UR6][R2.64+0x3800] ;  /* 0x0038000602047981 */ /* 0x000362000c1e1b00 */
        /* <DEDUP_REMOVED lines=10> */
[----:B-1----:R-:W-:Y:S02]  /*1c10*/  FSEL R2, R16, R8, !P0 ;  /* 0x0000000810027208 */ /* 0x002fe40004000000 */
        /* <DEDUP_REMOVED lines=10> */
[----:B------:R-:W-:-:S03]  /*1cc0*/  FSEL R9, R23, R3, !P0 ;  /* 0x0000000317097208 */ /* 0x000fc60004000000 */
[----:B------:R-:W-:-:S03]  /*1cd0*/  VIADD R3, R2, -UR4 ;  /* 0x8000000402037c36 */ /* 0x000fc60008000000 */
[----:B------:R-:W-:Y:S02]  /*1ce0*/  DSETP.GEU.AND P0, PT, R8, R4, PT ;  /* 0x000000040800722a */ /* 0x000fe40003f0e000 */
[----:B------:R-:W-:-:S04]  /*1cf0*/  ISETP.GE.U32.AND P1, PT, R3, 0x800, PT ;  /* 0x000008000300780c */ /* 0x000fc80003f26070 */
[----:B------:R-:W-:Y:S02]  /*1d00*/  FSEL R8, R4, R8, !P0 ;  /* 0x0000000804087208 */ /* 0x000fe40004000000 */
[----:B------:R-:W-:-:S07]  /*1d10*/  FSEL R9, R5, R9, !P0 ;  /* 0x0000000905097208 */ /* 0x000fce0004000000 */
[----:B------:R-:W-:Y:S05]  /*1d20*/  @!P1 BRA `(.L_x_222) ;  /* 0x0000000c00889947 */ /* 0x000fea0003800000 */
[----:B------:R-:W-:-:S06]  /*1d30*/  UIADD3 UR4, UPT, UPT, UR4, 0x800, URZ ;  /* 0x0000080004047890 */ /* 0x000fcc000fffe0ff */
[----:B------:R-:W-:-:S13]  /*1d40*/  ISETP.LT.U32.AND P0, PT, R24, UR4, PT ;  /* 0x0000000418007c0c */ /* 0x000fda000bf01070 */
[----:B------:R-:W-:Y:S05]  /*1d50*/  @!P0 BRA `(.L_x_223) ;  /* 0xfffffffc005c8947 */ /* 0x000fea000383ffff */
.L_x_221:
[----:B------:R-:W-:Y:S01]  /*1d60*/  VIADD R3, R2, -UR4 ;  /* 0x8000000402037c36 */ /* 0x000fe20008000000 */
[----:B------:R-:W-:Y:S04]  /*1d70*/  BSSY.RECONVERGENT B1, `(.L_x_222) ;  /* 0x00000dd000017945 */ /* 0x000fe80003800200 */
[----:B------:R-:W-:-:S04]  /*1d80*/  ISETP.GE.AND P0, PT, R0, R3, PT ;  /* 0x000000030000720c */ /* 0x000fc80003f06270 */
[----:B------:R-:W-:-:S13]  /*1d90*/  ISETP.LE.U32.OR P0, PT, R2, UR4, P0 ;  /* 0x0000000402007c0c */ /* 0x000fda0008703470 */
[----:B------:R-:W-:Y:S05]  /*1da0*/  @P0 BRA `(.L_x_224) ;  /* 0x0000000c00640947 */ /* 0x000fea0003800000 */
[----:B------:R-:W-:Y:S01]  /*1db0*/  LOP3.LUT R3, RZ, R0, RZ, 0x33, !PT ;  /* 0x00000000ff037212 */ /* 0x000fe200078e33ff */
[----:B------:R-:W-:Y:S01]  /*1dc0*/  BSSY.RECONVERGENT B2, `(.L_x_225) ;  /* 0x0000072000027945 */ /* 0x000fe20003800200 */
[----:B------:R-:W-:Y:S02]  /*1dd0*/  IMAD.MOV.U32 R5, RZ, RZ, R0 ;  /* 0x000000ffff057224 */ /* 0x000fe400078e0000 */
[----:B------:R-:W-:-:S04]  /*1de0*/  IADD3 R2, PT, PT, R2, -UR4, R3 ;  /* 0x8000000402027c10 */ /* 0x000fc8000fffe003 */
[C---:B------:R-:W-:Y:S02]  /*1df0*/  ISETP.GE.U32.AND P0, PT, R2.reuse, 0xf00, PT ;  /* 0x00000f000200780c */ /* 0x040fe40003f06070 */
[----:B------:R-:W-:-:S04]  /*1e00*/  LEA.HI R2, R2, 0x1, RZ, 0x18 ;  /* 0x0000000102027811 */ /* 0x000fc800078fc0ff */
[----:B------:R-:W-:-:S07]  /*1e10*/  LOP3.LUT R3, R2, 0xf, RZ, 0xc0, !PT ;  /* 0x0000000f02037812 */ /* 0x000fce00078ec0ff */
[----:B------:R-:W-:Y:S05]  /*1e20*/  @!P0 BRA `(.L_x_226) ;  /* 0x0000000400ac8947 */ /* 0x000fea0003800000 */
[----:B------:R-:W-:Y:S01]  /*1e30*/  LOP3.LUT R42, R2, 0x1fffff0, RZ, 0xc0, !PT ;  /* 0x01fffff0022a7812 */ /* 0x000fe200078ec0ff */
[----:B------:R-:W-:Y:S01]  /*1e40*/  BSSY.RECONVERGENT B3, `(.L_x_227) ;  /* 0x0000068000037945 */ /* 0x000fe20003800200 */
[C---:B------:R-:W-:Y:S01]  /*1e50*/  LOP3.LUT R5, R0.reuse, 0x800, RZ, 0xfc, !PT ;  /* 0x0000080000057812 */ /* 0x040fe200078efcff */
[----:B------:R-:W-:Y:S02]  /*1e60*/  VIADD R4, R0, UR4 ;  /* 0x0000000400047c36 */ /* 0x000fe40008000000 */
[----:B------:R-:W-:-:S07]  /*1e70*/  IMAD.MOV R42, RZ, RZ, -R42 ;  /* 0x000000ffff2a7224 */ /* 0x000fce00078e0a2a */
.L_x_228:
        /* <DEDUP_REMOVED lines=47> */
[----:B------:R-:W-:Y:S02]  /*2170*/  VIADD R42, R42, 0x10 ;  /* 0x000000102a2a7836 */ /* 0x000fe40000000000 */
[----:B------:R-:W-:Y:S02]  /*2180*/  VIADD R5, R5, 0x1000 ;  /* 0x0000100005057836 */ /* 0x000fe40000000000 */
[----:B------:R-:W-:Y:S01]  /*2190*/  VIADD R4, R4, 0x1000 ;  /* 0x0000100004047836 */ /* 0x000fe20000000000 */
[----:B------:R-:W-:Y:S01]  /*21a0*/  ISETP.NE.AND P1, PT, R42, RZ, PT ;  /* 0x000000ff2a00720c */ /* 0x000fe20003f25270 */
        /* <DEDUP_REMOVED lines=49> */
[----:B------:R-:W-:Y:S05]  /*24c0*/  BSYNC.RECONVERGENT B3 ;  /* 0x0000000000037941 */ /* 0x000fea0003800200 */
.L_x_227:
[----:B------:R-:W-:-:S07]  /*24d0*/  VIADD R5, R5, 0xfffff800 ;  /* 0xfffff80005057836 */ /* 0x000fce0000000000 */
.L_x_226:
[----:B------:R-:W-:Y:S05]  /*24e0*/  BSYNC.RECONVERGENT B2 ;  /* 0x0000000000027941 */ /* 0x000fea0003800200 */
.L_x_225:
        /* <DEDUP_REMOVED lines=56> */
.L_x_230:
[----:B------:R-:W-:Y:S05]  /*2870*/  BSYNC.RECONVERGENT B2 ;  /* 0x0000000000027941 */ /* 0x000fea0003800200 */
.L_x_229:
        /* <DEDUP_REMOVED lines=31> */
.L_x_232:
[----:B------:R-:W-:Y:S05]  /*2a70*/  BSYNC.RECONVERGENT B2 ;  /* 0x0000000000027941 */ /* 0x000fea0003800200 */
.L_x_231:
[----:B------:R-:W-:Y:S05]  /*2a80*/  @!P0 BRA `(.L_x_224) ;  /* 0x00000000002c8947 */ /* 0x000fea0003800000 */
[----:B------:R-:W-:Y:S02]  /*2a90*/  VIADD R5, R5, UR4 ;  /* 0x0000000405057c36 */ /* 0x000fe40008000000 */
[----:B------:R-:W-:-:S07]  /*2aa0*/  IMAD.MOV R4, RZ, RZ, -R16 ;  /* 0x000000ffff047224 */ /* 0x000fce00078e0a10 */
.L_x_233:
[----:B------:R-:W-:-:S06]  /*2ab0*/  IMAD.WIDE.U32 R2, R5, 0x8, R6 ;  /* 0x0000000805027825 */ /* 0x000fcc00078e0006 */
[----:B------:R-:W2:Y:S01]  /*2ac0*/  LDG.E.64 R2, desc[UR6][R2.64] ;  /* 0x0000000602027981 */ /* 0x000ea2000c1e1b00 */
[----:B------:R-:W-:Y:S02]  /*2ad0*/  VIADD R4, R4, 0x1 ;  /* 0x0000000104047836 */ /* 0x000fe40000000000 */
[----:B------:R-:W-:-:S03]  /*2ae0*/  VIADD R5, R5, 0x100 ;  /* 0x0000010005057836 */ /* 0x000fc60000000000 */
[----:B------:R-:W-:Y:S01]  /*2af0*/  ISETP.NE.AND P1, PT, R4, RZ, PT ;  /* 0x000000ff0400720c */ /* 0x000fe20003f25270 */
[----:B--2---:R-:W-:-:S06]  /*2b00*/  DSETP.GEU.AND P0, PT, R8, R2, PT ;  /* 0x000000020800722a */ /* 0x004fcc0003f0e000 */
[----:B------:R-:W-:Y:S02]  /*2b10*/  FSEL R8, R2, R8, !P0 ;  /* 0x0000000802087208 */ /* 0x000fe40004000000 */
[----:B------:R-:W-:-:S04]  /*2b20*/  FSEL R9, R3, R9, !P0 ;  /* 0x0000000903097208 */ /* 0x000fc80004000000 */
[----:B------:R-:W-:Y:S05]  /*2b30*/  @P1 BRA `(.L_x_233) ;  /* 0xfffffffc00dc1947 */ /* 0x000fea000383ffff */
.L_x_224:
[----:B------:R-:W-:Y:S05]  /*2b40*/  BSYNC.RECONVERGENT B1 ;  /* 0x0000000000017941 */ /* 0x000fea0003800200 */
.L_x_222:
        /* <DEDUP_REMOVED lines=50> */
[----:B------:R-:W2:Y:S01]  /*2e70*/  LDS.128 R12, [UR4+0x20] ;  /* 0x00002004ff0c7984 */ /* 0x000ea20008000c00 */
[----:B0-----:R-:W-:-:S06]  /*2e80*/  DSETP.GEU.AND P1, PT, R4, R8, PT ;  /* 0x000000080400722a */ /* 0x001fcc0003f2e000 */
[----:B-1----:R-:W-:Y:S02]  /*2e90*/  FSEL R2, R8, R4, !P1 ;  /* 0x0000000408027208 */ /* 0x002fe40004800000 */
        /* <DEDUP_REMOVED lines=21> */
.L_x_220:
[----:B------:R-:W-:Y:S05]  /*2ff0*/  BSYNC.RECONVERGENT B0 ;  /* 0x0000000000007941 */ /* 0x000fea0003800200 */
.L_x_205:
[----:B------:R-:W-:Y:S05]  /*3000*/  @P0 EXIT ;  /* 0x000000000000094d */ /* 0x000fea0003800000 */
[----:B------:R-:W2:Y:S01]  /*3010*/  LDCU.64 UR8, c[0x0][0x398] ;  /* 0x00007300ff0877ac */ /* 0x000ea20008000a00 */
[----:B01----:R-:W0:Y:S01]  /*3020*/  LDC.64 R6, c[0x0][0x388] ;  /* 0x0000e200ff067b82 */ /* 0x003e220000000a00 */
[----:B------:R-:W1:Y:S01]  /*3030*/  LDCU.64 UR4, c[0x0][0x398] ;  /* 0x00007300ff0477ac */ /* 0x000e620008000a00 */
[----:B--2---:R-:W-:-:S06]  /*3040*/  DSETP.GT.AND P0, PT, R4, UR8, PT ;  /* 0x0000000804007e2a */ /* 0x004fcc000bf04000 */
[----:B-1----:R-:W-:Y:S02]  /*3050*/  FSEL R2, R4, UR4, P0 ;  /* 0x0000000404027c08 */ /* 0x002fe40008000000 */
[----:B------:R-:W-:-:S05]  /*3060*/  FSEL R3, R5, UR5, P0 ;  /* 0x0000000505037c08 */ /* 0x000fca0008000000 */
[----:B0-----:R-:W-:Y:S01]  /*3070*/  STG.E.64 desc[UR6][R6.64], R2 ;  /* 0x0000000206007986 */ /* 0x001fe2000c101b06 */
[----:B------:R-:W-:Y:S05]  /*3080*/  EXIT ;  /* 0x000000000000794d */ /* 0x000fea0003800000 */
.L_x_234:
        /* <DEDUP_REMOVED lines=15> */
.L_x_254:


//--------------------- .text._ZN3cub18CUB_300001_SM_10006detail8for_each13static_kernelINS2_12policy_hub_t12policy_500_tEmN6thrust24THRUST_300001_SM_1000_NS8cuda_cub20__uninitialized_fill7functorINS7_10device_ptrIdEEdEEEEvT0_T1_ --------------------------
	.section	.text._ZN3cub18CUB_300001_SM_10006detail8for_each13static_kernelINS2_12policy_hub_t12policy_500_tEmN6thrust24THRUST_300001_SM_1000_NS8cuda_cub20__uninitialized_fill7functorINS7_10device_ptrIdEEdEEEEvT0_T1_,"ax",@progbits
	.align	128
        .global         _ZN3cub18CUB_300001_SM_10006detail8for_each13static_kernelINS2_12policy_hub_t12policy_500_tEmN6thrust24THRUST_300001_SM_1000_NS8cuda_cub20__uninitialized_fill7functorINS7_10device_ptrIdEEdEEEEvT0_T1_
        .type           _ZN3cub18CUB_300001_SM_10006detail8for_each13static_kernelINS2_12policy_hub_t12policy_500_tEmN6thrust24THRUST_300001_SM_1000_NS8cuda_cub20__uninitialized_fill7functorINS7_10device_ptrIdEEdEEEEvT0_T1_,@function
        .size           _ZN3cub18CUB_300001_SM_10006detail8for_each13static_kernelINS2_12policy_hub_t12policy_500_tEmN6thrust24THRUST_300001_SM_1000_NS8cuda_cub20__uninitialized_fill7functorINS7_10device_ptrIdEEdEEEEvT0_T1_,(.L_x_255 - _ZN3cub18CUB_300001_SM_10006detail8for_each13static_kernelINS2_12policy_hub_t12policy_500_tEmN6thrust24THRUST_300001_SM_1000_NS8cuda_cub20__uninitialized_fill7functorINS7_10device_ptrIdEEdEEEEvT0_T1_)
        .other          _ZN3cub18CUB_300001_SM_10006detail8for_each13static_kernelINS2_12policy_hub_t12policy_500_tEmN6thrust24THRUST_300001_SM_1000_NS8cuda_cub20__uninitialized_fill7functorINS7_10device_ptrIdEEdEEEEvT0_T1_,@"STO_CUDA_ENTRY STV_DEFAULT"
_ZN3cub18CUB_300001_SM_10006detail8for_each13static_kernelINS2_12policy_hub_t12policy_500_tEmN6thrust24THRUST_300001_SM_1000_NS8cuda_cub20__uninitialized_fill7functorINS7_10device_ptrIdEEdEEEEvT0_T1_:
.text._ZN3cub18CUB_300001_SM_10006detail8for_each13static_kernelINS2_12policy_hub_t12policy_500_tEmN6thrust24THRUST_300001_SM_1000_NS8cuda_cub20__uninitialized_fill7functorINS7_10device_ptrIdEEdEEEEvT0_T1_:
[----:B------:R-:W-:Y:S08]  /*0000*/  LDC R1, c[0x0][0x37c] ;  /* 0x0000df00ff017b82 */ /* 0x000ff00000000800 */
[----:B------:R-:W0:Y:S01]  /*0010*/  S2UR UR4, SR_CTAID.X ;  /* 0x00000000000479c3 */ /* 0x000e220000002500 */
[----:B------:R-:W1:Y:S01]  /*0020*/  LDCU.64 UR6, c[0x0][0x380] ;  /* 0x00007000ff0677ac */ /* 0x000e620008000a00 */
[----:B------:R-:W2:Y:S01]  /*0030*/  LDCU.64 UR8, c[0x0][0x358] ;  /* 0x00006b00ff0877ac */ /* 0x000ea20008000a00 */
[----:B0-----:R-:W-:-:S04]  /*0040*/  UIMAD.WIDE.U32 UR4, UR4, 0x200, URZ ;  /* 0x00000200040478a5 */ /* 0x001fc8000f8e00ff */
[----:B-1----:R-:W-:-:S04]  /*0050*/  UIADD3 UR6, UP0, UPT, -UR4, UR6, URZ ;  /* 0x0000000604067290 */ /* 0x002fc8000ff1e1ff */
[----:B------:R-:W-:Y:S02]  /*0060*/  UIADD3.X UR7, UPT, UPT, ~UR5, UR7, URZ, UP0, !UPT ;  /* 0x0000000705077290 */ /* 0x000fe400087fe5ff */
[----:B------:R-:W-:-:S04]  /*0070*/  UISETP.GE.U32.AND UP0, UPT, UR6, 0x200, UPT ;  /* 0x000002000600788c */ /* 0x000fc8000bf06070 */
[----:B------:R-:W-:-:S09]  /*0080*/  UISETP.GE.U32.AND.EX UP0, UPT, UR7, URZ, UPT, UP0 ;  /* 0x000000ff0700728c */ /* 0x000fd2000bf06100 */
[----:B--2---:R-:W-:Y:S05]  /*0090*/  BRA.U !UP0, `(.L_x_235) ;  /* 0x0000000108287547 */ /* 0x004fea000b800000 */
[----:B------:R-:W0:Y:S01]  /*00a0*/  S2R R0, SR_TID.X ;  /* 0x0000000000007919 */ /* 0x000e220000002100 */
[----:B------:R-:W1:Y:S01]  /*00b0*/  LDCU.64 UR6, c[0x0][0x388] ;  /* 0x00007100ff0677ac */ /* 0x000e620008000a00 */
[----:B------:R-:W2:Y:S01]  /*00c0*/  LDC.64 R4, c[0x0][0x390] ;  /* 0x0000e400ff047b82 */ /* 0x000ea20000000a00 */
[----:B0-----:R-:W-:-:S05]  /*00d0*/  IADD3 R0, P0, PT, R0, UR4, RZ ;  /* 0x0000000400007c10 */ /* 0x001fca000ff1e0ff */
[----:B------:R-:W-:Y:S01]  /*00e0*/  IMAD.X R3, RZ, RZ, UR5, P0 ;  /* 0x00000005ff037e24 */ /* 0x000fe200080e06ff */
[----:B-1----:R-:W-:-:S04]  /*00f0*/  LEA R2, P0, R0, UR6, 0x3 ;  /* 0x0000000600027c11 */ /* 0x002fc8000f8018ff */
[----:B------:R-:W-:-:S05]  /*0100*/  LEA.HI.X R3, R0, UR7, R3, 0x3, P0 ;  /* 0x0000000700037c11 */ /* 0x000fca00080f1c03 */
[----:B--2---:R-:W-:Y:S04]  /*0110*/  STG.E.64 desc[UR8][R2.64], R4 ;  /* 0x0000000402007986 */ /* 0x004fe8000c101b08 */
[----:B------:R-:W-:Y:S01]  /*0120*/  STG.E.64 desc[UR8][R2.64+0x800], R4 ;  /* 0x0008000402007986 */ /* 0x000fe2000c101b08 */
[----:B------:R-:W-:Y:S05]  /*0130*/  EXIT ;  /* 0x000000000000794d */ /* 0x000fea0003800000 */
.L_x_235:
[----:B------:R-:W0:Y:S01]  /*0140*/  S2R R0, SR_TID.X ;  /* 0x0000000000007919 */ /* 0x000e220000002100 */
[----:B------:R-:W-:Y:S01]  /*0150*/  IMAD.U32 R2, RZ, RZ, UR7 ;  /* 0x00000007ff027e24 */ /* 0x000fe2000f8e00ff */
[----:B------:R-:W1:Y:S01]  /*0160*/  LDCU.64 UR10, c[0x0][0x388] ;  /* 0x00007100ff0a77ac */ /* 0x000e620008000a00 */
[----:B------:R-:W-:Y:S01]  /*0170*/  IMAD.U32 R6, RZ, RZ, UR7 ;  /* 0x00000007ff067e24 */ /* 0x000fe2000f8e00ff */
[----:B0-----:R-:W-:-:S04]  /*0180*/  ISETP.LT.U32.AND P0, PT, R0, UR6, PT ;  /* 0x0000000600007c0c */ /* 0x001fc8000bf01070 */
[----:B------:R-:W-:Y:S01]  /*0190*/  ISETP.GT.U32.AND.EX P0, PT, R2, RZ, PT, P0 ;  /* 0x000000ff0200720c */ /* 0x000fe20003f04100 */
[C---:B------:R-:W-:Y:S01]  /*01a0*/  VIADD R2, R0.reuse, 0x100 ;  /* 0x0000010000027836 */ /* 0x040fe20000000000 */
[----:B------:R-:W-:-:S04]  /*01b0*/  IADD3 R0, P2, PT, R0, UR4, RZ ;  /* 0x0000000400007c10 */ /* 0x000fc8000ff5e0ff */
[----:B------:R-:W-:Y:S01]  /*01c0*/  ISETP.LT.U32.AND P1, PT, R2, UR6, PT ;  /* 0x0000000602007c0c */ /* 0x000fe2000bf21070 */
[----:B------:R-:W-:Y:S01]  /*01d0*/  IMAD.X R3, RZ, RZ, UR5, P2 ;  /* 0x00000005ff037e24 */ /* 0x000fe200090e06ff */
[----:B-1----:R-:W-:Y:S02]  /*01e0*/  LEA R2, P2, R0, UR10, 0x3 ;  /* 0x0000000a00027c11 */ /* 0x002fe4000f8418ff */
[----:B------:R-:W-:Y:S02]  /*01f0*/  ISETP.GT.U32.AND.EX P1, PT, R6, RZ, PT, P1 ;  /* 0x000000ff0600720c */ /* 0x000fe40003f24110 */
[----:B------:R-:W-:Y:S01]  /*0200*/  LEA.HI.X R3, R0, UR11, R3, 0x3, P2 ;  /* 0x0000000b00037c11 */ /* 0x000fe200090f1c03 */
[----:B------:R-:W0:Y:S04]  /*0210*/  @P0 LDC.64 R4, c[0x0][0x390] ;  /* 0x0000e400ff040b82 */ /* 0x000e280000000a00 */
[----:B0-----:R0:W-:Y:S06]  /*0220*/  @P0 STG.E.64 desc[UR8][R2.64], R4 ;  /* 0x0000000402000986 */ /* 0x0011ec000c101b08 */
[----:B------:R-:W-:Y:S05]  /*0230*/  @!P1 EXIT ;  /* 0x000000000000994d */ /* 0x000fea0003800000 */
[----:B0-----:R-:W0:Y:S02]  /*0240*/  LDC.64 R4, c[0x0][0x390] ;  /* 0x0000e400ff047b82 */ /* 0x001e240000000a00 */
[----:B0-----:R-:W-:Y:S01]  /*0250*/  STG.E.64 desc[UR8][R2.64+0x800], R4 ;  /* 0x0008000402007986 */ /* 0x001fe2000c101b08 */
[----:B------:R-:W-:Y:S05]  /*0260*/  EXIT ;  /* 0x000000000000794d */ /* 0x000fea0003800000 */
.L_x_236:
        /* <DEDUP_REMOVED lines=9> */
.L_x_255:


//--------------------- .text._ZN3cub18CUB_300001_SM_10006detail11EmptyKernelIvEEvv --------------------------
	.section	.text._ZN3cub18CUB_300001_SM_10006detail11EmptyKernelIvEEvv,"ax",@progbits
	.align	128
        .global         _ZN3cub18CUB_300001_SM_10006detail11EmptyKernelIvEEvv
        .type           _ZN3cub18CUB_300001_SM_10006detail11EmptyKernelIvEEvv,@function
        .size           _ZN3cub18CUB_300001_SM_10006detail11EmptyKernelIvEEvv,(.L_x_256 - _ZN3cub18CUB_300001_SM_10006detail11EmptyKernelIvEEvv)
        .other          _ZN3cub18CUB_300001_SM_10006detail11EmptyKernelIvEEvv,@"STO_CUDA_ENTRY STV_DEFAULT"
_ZN3cub18CUB_300001_SM_10006detail11EmptyKernelIvEEvv:
.text._ZN3cub18CUB_300001_SM_10006detail11EmptyKernelIvEEvv:
[----:B------:R-:W-:Y:S01]  /*0000*/  LDC R1, c[0x0][0x37c] ;  /* 0x0000df00ff017b82 */ /* 0x000fe20000000800 */
[----:B------:R-:W-:Y:S05]  /*0010*/  EXIT ;  /* 0x000000000000794d */ /* 0x000fea0003800000 */
.L_x_237:
        /* <DEDUP_REMOVED lines=14> */
.L_x_256:


//--------------------- .text._Z7initialiiiPd     --------------------------
	.section	.text._Z7initialiiiPd,"ax",@progbits
	.align	128
        .global         _Z7initialiiiPd
        .type           _Z7initialiiiPd,@function
        .size           _Z7initialiiiPd,(.L_x_257 - _Z7initialiiiPd)
        .other          _Z7initialiiiPd,@"STO_CUDA_ENTRY STV_DEFAULT"
_Z7initialiiiPd:
.text._Z7initialiiiPd:
[----:B------:R-:W-:Y:S01]  /*0000*/  LDC R1, c[0x0][0x37c] ;  /* 0x0000df00ff017b82 */ /* 0x000fe20000000800 */
[----:B------:R-:W0:Y:S07]  /*0010*/  S2R R2, SR_TID.Y ;  /* 0x0000000000027919 */ /* 0x000e2e0000002200 */
[----:B------:R-:W1:Y:S01]  /*0020*/  LDC R0, c[0x0][0x360] ;  /* 0x0000d800ff007b82 */ /* 0x000e620000000800 */
[----:B------:R-:W2:Y:S01]  /*0030*/  LDCU.64 UR8, c[0x0][0x380] ;  /* 0x00007000ff0877ac */ /* 0x000ea20008000a00 */
[----:B------:R-:W3:Y:S01]  /*0040*/  S2R R5, SR_TID.Z ;  /* 0x0000000000057919 */ /* 0x000ee20000002300 */
[----:B------:R-:W1:Y:S05]  /*0050*/  S2R R3, SR_TID.X ;  /* 0x0000000000037919 */ /* 0x000e6a0000002100 */
[----:B------:R-:W0:Y:S08]  /*0060*/  S2UR UR5, SR_CTAID.Y ;  /* 0x00000000000579c3 */ /* 0x000e300000002600 */
[----:B------:R-:W0:Y:S08]  /*0070*/  LDC R7, c[0x0][0x364] ;  /* 0x0000d900ff077b82 */ /* 0x000e300000000800 */
[----:B------:R-:W3:Y:S08]  /*0080*/  S2UR UR6, SR_CTAID.Z ;  /* 0x00000000000679c3 */ /* 0x000ef00000002700 */
[----:B------:R-:W3:Y:S08]  /*0090*/  LDC R6, c[0x0][0x368] ;  /* 0x0000da00ff067b82 */ /* 0x000ef00000000800 */
[----:B------:R-:W1:Y:S01]  /*00a0*/  S2UR UR4, SR_CTAID.X ;  /* 0x00000000000479c3 */ /* 0x000e620000002500 */
[----:B0-----:R-:W-:-:S05]  /*00b0*/  IMAD R7, R7, UR5, R2 ;  /* 0x0000000507077c24 */ /* 0x001fca000f8e0202 */
[----:B--2---:R-:W-:Y:S01]  /*00c0*/  ISETP.GE.AND P0, PT, R7, UR9, PT ;  /* 0x0000000907007c0c */ /* 0x004fe2000bf06270 */
[----:B---3--:R-:W-:-:S05]  /*00d0*/  IMAD R6, R6, UR6, R5 ;  /* 0x0000000606067c24 */ /* 0x008fca000f8e0205 */
[----:B------:R-:W-:Y:S01]  /*00e0*/  ISETP.GE.OR P0, PT, R6, UR8, P0 ;  /* 0x0000000806007c0c */ /* 0x000fe20008706670 */
[----:B-1----:R-:W-:-:S12]  /*00f0*/  IMAD R0, R0, UR4, R3 ;  /* 0x0000000400007c24 */ /* 0x002fd8000f8e0203 */
[----:B------:R-:W-:Y:S05]  /*0100*/  @P0 EXIT ;  /* 0x000000000000094d */ /* 0x000fea0003800000 */
[----:B------:R-:W0:Y:S02]  /*0110*/  LDCU UR6, c[0x0][0x388] ;  /* 0x00007100ff0677ac */ /* 0x000e240008000800 */
[----:B0-----:R-:W-:-:S04]  /*0120*/  ISETP.GE.AND P0, PT, R0, UR6, PT ;  /* 0x0000000600007c0c */ /* 0x001fc8000bf06270 */
[----:B------:R-:W-:-:S13]  /*0130*/  ISETP.LT.OR P0, PT, R0, RZ, P0 ;  /* 0x000000ff0000720c */ /* 0x000fda0000701670 */
[----:B------:R-:W-:Y:S05]  /*0140*/  @P0 EXIT ;  /* 0x000000000000094d */ /* 0x000fea0003800000 */
[----:B------:R-:W-:Y:S01]  /*0150*/  ISETP.NE.AND P0, PT, R7, RZ, PT ;  /* 0x000000ff0700720c */ /* 0x000fe20003f05270 */
[----:B------:R-:W0:Y:S03]  /*0160*/  LDCU.64 UR4, c[0x0][0x358] ;  /* 0x00006b00ff0477ac */ /* 0x000e260008000a00 */
[----:B------:R-:W-:-:S04]  /*0170*/  ISETP.NE.AND P0, PT, R6, RZ, P0 ;  /* 0x000000ff0600720c */ /* 0x000fc80000705270 */
[----:B------:R-:W-:-:S04]  /*0180*/  ISETP.NE.AND P0, PT, R0, RZ, P0 ;  /* 0x000000ff0000720c */ /* 0x000fc80000705270 */
[----:B------:R-:W-:-:S04]  /*0190*/  ISETP.NE.AND P0, PT, R6, 0x1f3, P0 ;  /* 0x000001f30600780c */ /* 0x000fc80000705270 */
[----:B------:R-:W-:-:S04]  /*01a0*/  ISETP.NE.AND P0, PT, R7, 0x1f3, P0 ;  /* 0x000001f30700780c */ /* 0x000fc80000705270 */
[----:B------:R-:W-:-:S13]  /*01b0*/  ISETP.NE.AND P0, PT, R0, 0x1f3, P0 ;  /* 0x000001f30000780c */ /* 0x000fda0000705270 */
[----:B------:R-:W1:Y:S01]  /*01c0*/  @!P0 LDC.64 R2, c[0x0][0x390] ;  /* 0x0000e400ff028b82 */ /* 0x000e620000000a00 */
[----:B------:R-:W-:-:S04]  /*01d0*/  @!P0 IMAD R5, R6, UR9, R7 ;  /* 0x0000000906058c24 */ /* 0x000fc8000f8e0207 */
[----:B------:R-:W-:-:S04]  /*01e0*/  @!P0 IMAD R5, R5, UR6, R0 ;  /* 0x0000000605058c24 */ /* 0x000fc8000f8e0200 */
[----:B-1----:R-:W-:-:S05]  /*01f0*/  @!P0 IMAD.WIDE R2, R5, 0x8, R2 ;  /* 0x0000000805028825 */ /* 0x002fca00078e0202 */
[----:B0-----:R0:W-:Y:S01]  /*0200*/  @!P0 STG.E.64 desc[UR4][R2.64], RZ ;  /* 0x000000ff02008986 */ /* 0x0011e2000c101b04 */
[----:B------:R-:W-:Y:S05]  /*0210*/  @!P0 EXIT ;  /* 0x000000000000894d */ /* 0x000fea0003800000 */
[----:B------:R-:W1:Y:S01]  /*0220*/  LDC.64 R4, c[0x0][0x390] ;  /* 0x0000e400ff047b82 */ /* 0x000e620000000a00 */
[--C-:B0-----:R-:W-:Y:S01]  /*0230*/  IADD3 R2, PT, PT, R0, R6, R7.reuse ;  /* 0x0000000600027210 */ /* 0x101fe20007ffe007 */
[----:B------:R-:W-:-:S04]  /*0240*/  IMAD R7, R6, UR9, R7 ;  /* 0x0000000906077c24 */ /* 0x000fc8000f8e0207 */
[----:B------:R-:W-:Y:S02]  /*0250*/  VIADD R2, R2, 0x4 ;  /* 0x0000000402027836 */ /* 0x000fe40000000000 */
[----:B------:R-:W-:-:S04]  /*0260*/  IMAD R7, R7, UR6, R0 ;  /* 0x0000000607077c24 */ /* 0x000fc8000f8e0200 */
[----:B------:R-:W0:Y:S01]  /*0270*/  I2F.F64.U32 R2, R2 ;  /* 0x0000000200027312 */ /* 0x000e220000201800 */
[----:B-1----:R-:W-:-:S05]  /*0280*/  IMAD.WIDE R4, R7, 0x8, R4 ;  /* 0x0000000807047825 */ /* 0x002fca00078e0204 */
[----:B0-----:R-:W-:Y:S01]  /*0290*/  STG.E.64 desc[UR4][R4.64], R2 ;  /* 0x0000000204007986 */ /* 0x001fe2000c101b04 */
[----:B------:R-:W-:Y:S05]  /*02a0*/  EXIT ;  /* 0x000000000000794d */ /* 0x000fea0003800000 */
.L_x_238:
        /* <DEDUP_REMOVED lines=13> */
.L_x_257:


//--------------------- .text._Z2abiiiPdS_        --------------------------
	.section	.text._Z2abiiiPdS_,"ax",@progbits
	.align	128
        .global         _Z2abiiiPdS_
        .type           _Z2abiiiPdS_,@function
        .size           _Z2abiiiPdS_,(.L_x_258 - _Z2abiiiPdS_)
        .other          _Z2abiiiPdS_,@"STO_CUDA_ENTRY STV_DEFAULT"
_Z2abiiiPdS_:
.text._Z2abiiiPdS_:
[----:B------:R-:W-:Y:S01]  /*0000*/  LDC R1, c[0x0][0x37c] ;  /* 0x0000df00ff017b82 */ /* 0x000fe20000000800 */
[----:B------:R-:W0:Y:S07]  /*0010*/  S2R R2, SR_TID.Z ;  /* 0x0000000000027919 */ /* 0x000e2e0000002300 */
[----:B------:R-:W1:Y:S01]  /*0020*/  LDC R0, c[0x0][0x360] ;  /* 0x0000d800ff007b82 */ /* 0x000e620000000800 */
[----:B------:R-:W2:Y:S01]  /*0030*/  LDCU UR4, c[0x0][0x380] ;  /* 0x00007000ff0477ac */ /* 0x000ea20008000800 */
[----:B------:R-:W1:Y:S01]  /*0040*/  S2R R3, SR_TID.X ;  /* 0x0000000000037919 */ /* 0x000e620000002100 */
[----:B------:R-:W3:Y:S05]  /*0050*/  S2R R7, SR_TID.Y ;  /* 0x0000000000077919 */ /* 0x000eea0000002200 */
[----:B------:R-:W3:Y:S08]  /*0060*/  LDC R4, c[0x0][0x364] ;  /* 0x0000d900ff047b82 */ /* 0x000ef00000000800 */
[----:B------:R-:W0:Y:S01]  /*0070*/  S2UR UR7, SR_CTAID.Z ;  /* 0x00000000000779c3 */ /* 0x000e220000002700 */
[----:B--2---:R-:W-:-:S07]  /*0080*/  UIADD3 UR4, UPT, UPT, UR4, -0x1, URZ ;  /* 0xffffffff04047890 */ /* 0x004fce000fffe0ff */
[----:B------:R-:W0:Y:S08]  /*0090*/  LDC R5, c[0x0][0x368] ;  /* 0x0000da00ff057b82 */ /* 0x000e300000000800 */
[----:B------:R-:W1:Y:S08]  /*00a0*/  S2UR UR5, SR_CTAID.X ;  /* 0x00000000000579c3 */ /* 0x000e700000002500 */
[----:B------:R-:W3:Y:S01]  /*00b0*/  S2UR UR6, SR_CTAID.Y ;  /* 0x00000000000679c3 */ /* 0x000ee20000002600 */
[----:B0-----:R-:W-:-:S05]  /*00c0*/  IMAD R5, R5, UR7, R2 ;  /* 0x0000000705057c24 */ /* 0x001fca000f8e0202 */
[----:B------:R-:W-:Y:S01]  /*00d0*/  ISETP.GE.AND P0, PT, R5, UR4, PT ;  /* 0x0000000405007c0c */ /* 0x000fe2000bf06270 */
[----:B-1----:R-:W-:-:S03]  /*00e0*/  IMAD R0, R0, UR5, R3 ;  /* 0x0000000500007c24 */ /* 0x002fc6000f8e0203 */
[----:B------:R-:W-:Y:S01]  /*00f0*/  ISETP.EQ.OR P0, PT, R5, RZ, P0 ;  /* 0x000000ff0500720c */ /* 0x000fe20000702670 */
[----:B---3--:R-:W-:-:S12]  /*0100*/  IMAD R4, R4, UR6, R7 ;  /* 0x0000000604047c24 */ /* 0x008fd8000f8e0207 */
[----:B------:R-:W-:Y:S05]  /*0110*/  @P0 EXIT ;  /* 0x000000000000094d */ /* 0x000fea0003800000 */
[----:B------:R-:W0:Y:S02]  /*0120*/  LDCU UR6, c[0x0][0x384] ;  /* 0x00007080ff0677ac */ /* 0x000e240008000800 */
[----:B0-----:R-:W-:-:S06]  /*0130*/  UIADD3 UR4, UPT, UPT, UR6, -0x1, URZ ;  /* 0xffffffff06047890 */ /* 0x001fcc000fffe0ff */
[----:B------:R-:W-:-:S04]  /*0140*/  ISETP.GE.AND P0, PT, R4, UR4, PT ;  /* 0x0000000404007c0c */ /* 0x000fc8000bf06270 */
[----:B------:R-:W-:-:S13]  /*0150*/  ISETP.EQ.OR P0, PT, R4, RZ, P0 ;  /* 0x000000ff0400720c */ /* 0x000fda0000702670 */
[----:B------:R-:W-:Y:S05]  /*0160*/  @P0 EXIT ;  /* 0x000000000000094d */ /* 0x000fea0003800000 */
[----:B------:R-:W0:Y:S02]  /*0170*/  LDCU UR7, c[0x0][0x388] ;  /* 0x00007100ff0777ac */ /* 0x000e240008000800 */
[----:B0-----:R-:W-:-:S06]  /*0180*/  UIADD3 UR4, UPT, UPT, UR7, -0x1, URZ ;  /* 0xffffffff07047890 */ /* 0x001fcc000fffe0ff */
[----:B------:R-:W-:-:S04]  /*0190*/  ISETP.GE.AND P0, PT, R0, UR4, PT ;  /* 0x0000000400007c0c */ /* 0x000fc8000bf06270 */
[----:B------:R-:W-:-:S13]  /*01a0*/  ISETP.LT.OR P0, PT, R0, 0x1, P0 ;  /* 0x000000010000780c */ /* 0x000fda0000701670 */
[----:B------:R-:W-:Y:S05]  /*01b0*/  @P0 EXIT ;  /* 0x000000000000094d */ /* 0x000fea0003800000 */
[----:B------:R-:W0:Y:S01]  /*01c0*/  LDC.64 R2, c[0x0][0x398] ;  /* 0x0000e600ff027b82 */ /* 0x000e220000000a00 */
[----:B------:R-:W1:Y:S01]  /*01d0*/  LDCU.64 UR4, c[0x0][0x358] ;  /* 0x00006b00ff0477ac */ /* 0x000e620008000a00 */
[----:B------:R-:W-:-:S04]  /*01e0*/  IMAD R5, R5, UR6, R4 ;  /* 0x0000000605057c24 */ /* 0x000fc8000f8e0204 */
[----:B------:R-:W-:Y:S02]  /*01f0*/  IMAD R7, R5, UR7, R0 ;  /* 0x0000000705077c24 */ /* 0x000fe4000f8e0200 */
[----:B------:R-:W2:Y:S02]  /*0200*/  LDC.64 R4, c[0x0][0x390] ;  /* 0x0000e400ff047b82 */ /* 0x000ea40000000a00 */
[----:B0-----:R-:W-:-:S06]  /*0210*/  IMAD.WIDE R2, R7, 0x8, R2 ;  /* 0x0000000807027825 */ /* 0x001fcc00078e0202 */
[----:B-1----:R-:W3:Y:S01]  /*0220*/  LDG.E.64 R2, desc[UR4][R2.64] ;  /* 0x0000000402027981 */ /* 0x002ee2000c1e1b00 */
[----:B--2---:R-:W-:-:S05]  /*0230*/  IMAD.WIDE R4, R7, 0x8, R4 ;  /* 0x0000000807047825 */ /* 0x004fca00078e0204 */
[----:B---3--:R-:W-:Y:S01]  /*0240*/  STG.E.64 desc[UR4][R4.64], R2 ;  /* 0x0000000204007986 */ /* 0x008fe2000c101b04 */
[----:B------:R-:W-:Y:S05]  /*0250*/  EXIT ;  /* 0x000000000000794d */ /* 0x000fea0003800000 */
.L_x_239:
        /* <DEDUP_REMOVED lines=10> */
.L_x_258:


//--------------------- .text._Z10differenceiiiPdS_S_ --------------------------
	.section	.text._Z10differenceiiiPdS_S_,"ax",@progbits
	.align	128
        .global         _Z10differenceiiiPdS_S_
        .type           _Z10differenceiiiPdS_S_,@function
        .size           _Z10differenceiiiPdS_S_,(.L_x_259 - _Z10differenceiiiPdS_S_)
        .other          _Z10differenceiiiPdS_S_,@"STO_CUDA_ENTRY STV_DEFAULT"
_Z10differenceiiiPdS_S_:
.text._Z10differenceiiiPdS_S_:
        /* <DEDUP_REMOVED lines=32> */
[----:B------:R-:W2:Y:S08]  /*0200*/  LDC.64 R4, c[0x0][0x398] ;  /* 0x0000e600ff047b82 */ /* 0x000eb00000000a00 */
[----:B------:R-:W3:Y:S01]  /*0210*/  LDC.64 R8, c[0x0][0x3a0] ;  /* 0x0000e800ff087b82 */ /* 0x000ee20000000a00 */
[----:B0-----:R-:W-:-:S06]  /*0220*/  IMAD.WIDE R2, R13, 0x8, R2 ;  /* 0x000000080d027825 */ /* 0x001fcc00078e0202 */
[----:B-1----:R-:W4:Y:S01]  /*0230*/  LDG.E.64 R2, desc[UR4][R2.64] ;  /* 0x0000000402027981 */ /* 0x002f22000c1e1b00 */
[----:B--2---:R-:W-:-:S06]  /*0240*/  IMAD.WIDE R4, R13, 0x8, R4 ;  /* 0x000000080d047825 */ /* 0x004fcc00078e0204 */
[----:B------:R-:W4:Y:S02]  /*0250*/  LDG.E.64 R4, desc[UR4][R4.64] ;  /* 0x0000000404047981 */ /* 0x000f24000c1e1b00 */
[----:B----4-:R-:W-:-:S08]  /*0260*/  DADD R6, R2, -R4 ;  /* 0x0000000002067229 */ /* 0x010fd00000000804 */
[----:B------:R-:W-:Y:S01]  /*0270*/  DADD R10, -RZ, |R6| ;  /* 0x00000000ff0a7229 */ /* 0x000fe20000000506 */
[----:B---3--:R-:W-:-:S06]  /*0280*/  IMAD.WIDE R6, R13, 0x8, R8 ;  /* 0x000000080d067825 */ /* 0x008fcc00078e0208 */
[----:B------:R-:W-:Y:S01]  /*0290*/  STG.E.64 desc[UR4][R6.64], R10 ;  /* 0x0000000a06007986 */ /* 0x000fe2000c101b04 */
[----:B------:R-:W-:Y:S05]  /*02a0*/  EXIT ;  /* 0x000000000000794d */ /* 0x000fea0003800000 */
.L_x_240:
        /* <DEDUP_REMOVED lines=13> */
.L_x_259:


//--------------------- .text._Z8functioniiiPdS_  --------------------------
	.section	.text._Z8functioniiiPdS_,"ax",@progbits
	.align	128
        .global         _Z8functioniiiPdS_
        .type           _Z8functioniiiPdS_,@function
        .size           _Z8functioniiiPdS_,(.L_x_248 - _Z8functioniiiPdS_)
        .other          _Z8functioniiiPdS_,@"STO_CUDA_ENTRY STV_DEFAULT"
_Z8functioniiiPdS_:
.text._Z8functioniiiPdS_:
        /* <DEDUP_REMOVED lines=18> */
[----:B------:R-:W0:Y:S02]  /*0120*/  LDC R4, c[0x0][0x384] ;  /* 0x0000e100ff047b82 */ /* 0x000e240000000800 */
[----:B0-----:R-:W-:-:S05]  /*0130*/  VIADD R3, R4, 0xffffffff ;  /* 0xffffffff04037836 */ /* 0x001fca0000000000 */
[----:B------:R-:W-:-:S04]  /*0140*/  ISETP.GE.AND P0, PT, R0, R3, PT ;  /* 0x000000030000720c */ /* 0x000fc80003f06270 */
        /* <DEDUP_REMOVED lines=8> */
[----:B------:R-:W-:Y:S01]  /*01d0*/  VIADD R2, R2, 0xffffffff ;  /* 0xffffffff02027836 */ /* 0x000fe20000000000 */
[----:B------:R-:W1:Y:S03]  /*01e0*/  LDCU.64 UR4, c[0x0][0x358] ;  /* 0x00006b00ff0477ac */ /* 0x000e660008000a00 */
[----:B------:R-:W-:Y:S01]  /*01f0*/  IMAD R3, R2, R4, RZ ;  /* 0x0000000402037224 */ /* 0x000fe200078e02ff */
[----:B------:R-:W2:Y:S03]  /*0200*/  LDCU.64 UR8, c[0x0][0x390] ;  /* 0x00007200ff0877ac */ /* 0x000ea60008000a00 */
[--C-:B------:R-:W-:Y:S02]  /*0210*/  IMAD R5, R4, 0x2, R3.reuse ;  /* 0x0000000204057824 */ /* 0x100fe400078e0203 */
[----:B------:R-:W-:-:S02]  /*0220*/  IMAD.IADD R3, R0, 0x1, R3 ;  /* 0x0000000100037824 */ /* 0x000fc400078e0203 */
[C-C-:B------:R-:W-:Y:S01]  /*0230*/  IMAD.IADD R7, R0.reuse, 0x1, R5.reuse ;  /* 0x0000000100077824 */ /* 0x140fe200078e0205 */
[----:B------:R-:W-:Y:S01]  /*0240*/  IADD3 R5, PT, PT, R0, -R4, R5 ;  /* 0x8000000400057210 */ /* 0x000fe20007ffe005 */
[--C-:B------:R-:W-:Y:S02]  /*0250*/  IMAD R3, R3, UR6, R10.reuse ;  /* 0x0000000603037c24 */ /* 0x100fe4000f8e020a */
[----:B------:R-:W-:Y:S02]  /*0260*/  IMAD R7, R7, UR6, R10 ;  /* 0x0000000607077c24 */ /* 0x000fe4000f8e020a */
[----:B------:R-:W-:-:S04]  /*0270*/  VIADD R11, R5, 0xffffffff ;  /* 0xffffffff050b7836 */ /* 0x000fc80000000000 */
[----:B------:R-:W-:Y:S02]  /*0280*/  IMAD R0, R11, UR6, R10 ;  /* 0x000000060b007c24 */ /* 0x000fe4000f8e020a */
[----:B0-----:R-:W-:-:S04]  /*0290*/  IMAD.WIDE R2, R3, 0x8, R8 ;  /* 0x0000000803027825 */ /* 0x001fc800078e0208 */
[--C-:B------:R-:W-:Y:S02]  /*02a0*/  IMAD.WIDE R6, R7, 0x8, R8.reuse ;  /* 0x0000000807067825 */ /* 0x100fe400078e0208 */
[----:B-1----:R-:W3:Y:S02]  /*02b0*/  LDG.E.64 R2, desc[UR4][R2.64] ;  /* 0x0000000402027981 */ /* 0x002ee4000c1e1b00 */
[----:B------:R-:W-:Y:S02]  /*02c0*/  IMAD R11, R5, UR6, RZ ;  /* 0x00000006050b7c24 */ /* 0x000fe4000f8e02ff */
[----:B------:R-:W3:Y:S01]  /*02d0*/  LDG.E.64 R6, desc[UR4][R6.64] ;  /* 0x0000000406067981 */ /* 0x000ee2000c1e1b00 */
[----:B------:R-:W-:Y:S02]  /*02e0*/  IMAD.WIDE R4, R0, 0x8, R8 ;  /* 0x0000000800047825 */ /* 0x000fe400078e0208 */
[C---:B------:R-:W-:Y:S02]  /*02f0*/  IADD3 R15, PT, PT, R10.reuse, UR6, R11 ;  /* 0x000000060a0f7c10 */ /* 0x040fe4000fffe00b */
[----:B------:R-:W-:-:S02]  /*0300*/  IADD3 R10, P0, PT, R10, R11, RZ ;  /* 0x0000000b0a0a7210 */ /* 0x000fc40007f1e0ff */
[----:B------:R-:W4:Y:S01]  /*0310*/  LDG.E.64 R4, desc[UR4][R4.64] ;  /* 0x0000000404047981 */ /* 0x000f22000c1e1b00 */
[----:B------:R-:W-:Y:S01]  /*0320*/  IMAD.WIDE R14, R15, 0x8, R8 ;  /* 0x000000080f0e7825 */ /* 0x000fe200078e0208 */
[----:B------:R-:W-:Y:S02]  /*0330*/  LEA.HI.X.SX32 R11, R11, RZ, 0x1, P0 ;  /* 0x000000ff0b0b7211 */ /* 0x000fe400000f0eff */
[----:B--2---:R-:W-:-:S03]  /*0340*/  LEA R16, P0, R10, UR8, 0x3 ;  /* 0x000000080a107c11 */ /* 0x004fc6000f8018ff */
[----:B------:R-:W2:Y:S01]  /*0350*/  LDG.E.64 R14, desc[UR4][R14.64] ;  /* 0x000000040e0e7981 */ /* 0x000ea2000c1e1b00 */
[----:B------:R-:W-:-:S05]  /*0360*/  LEA.HI.X R17, R10, UR9, R11, 0x3, P0 ;  /* 0x000000090a117c11 */ /* 0x000fca00080f1c0b */
[----:B------:R-:W5:Y:S04]  /*0370*/  LDG.E.64 R10, desc[UR4][R16.64+-0x8] ;  /* 0xfffff804100a7981 */ /* 0x000f68000c1e1b00 */
[----:B------:R-:W5:Y:S01]  /*0380*/  LDG.E.64 R8, desc[UR4][R16.64+0x8] ;  /* 0x0000080410087981 */ /* 0x000f62000c1e1b00 */
[----:B------:R-:W0:Y:S01]  /*0390*/  MUFU.RCP64H R19, 6 ;  /* 0x4018000000137908 */ /* 0x000e220000001800 */
[----:B------:R-:W-:Y:S02]  /*03a0*/  HFMA2 R13, -RZ, RZ, 2.046875, 0 ;  /* 0x40180000ff0d7431 */ /* 0x000fe400000001ff */
[----:B------:R-:W-:Y:S01]  /*03b0*/  IMAD.MOV.U32 R12, RZ, RZ, 0x0 ;  /* 0x00000000ff0c7424 */ /* 0x000fe200078e00ff */
[----:B------:R-:W-:Y:S01]  /*03c0*/  BSSY.RECONVERGENT B0, `(.L_x_241) ;  /* 0x0000015000007945 */ /* 0x000fe20003800200 */
[----:B------:R-:W-:-:S06]  /*03d0*/  IMAD.MOV.U32 R18, RZ, RZ, 0x1 ;  /* 0x00000001ff127424 */ /* 0x000fcc00078e00ff */
[----:B0-----:R-:W-:-:S08]  /*03e0*/  DFMA R20, R18, -R12, 1 ;  /* 0x3ff000001214742b */ /* 0x001fd0000000080c */
[----:B------:R-:W-:-:S08]  /*03f0*/  DFMA R20, R20, R20, R20 ;  /* 0x000000141414722b */ /* 0x000fd00000000014 */
[----:B------:R-:W-:-:S08]  /*0400*/  DFMA R20, R18, R20, R18 ;  /* 0x000000141214722b */ /* 0x000fd00000000012 */
[----:B------:R-:W-:-:S08]  /*0410*/  DFMA R12, R20, -R12, 1 ;  /* 0x3ff00000140c742b */ /* 0x000fd0000000080c */
[----:B------:R-:W-:Y:S02]  /*0420*/  DFMA R12, R20, R12, R20 ;  /* 0x0000000c140c722b */ /* 0x000fe40000000014 */
[----:B---3--:R-:W-:-:S08]  /*0430*/  DADD R2, R2, R6 ;  /* 0x0000000002027229 */ /* 0x008fd00000000006 */
[----:B----4-:R-:W-:-:S08]  /*0440*/  DADD R2, R2, R4 ;  /* 0x0000000002027229 */ /* 0x010fd00000000004 */
[----:B--2---:R-:W-:-:S08]  /*0450*/  DADD R2, R2, R14 ;  /* 0x0000000002027229 */ /* 0x004fd0000000000e */
[----:B-----5:R-:W-:-:S08]  /*0460*/  DADD R2, R2, R10 ;  /* 0x0000000002027229 */ /* 0x020fd0000000000a */
[----:B------:R-:W-:-:S08]  /*0470*/  DADD R8, R2, R8 ;  /* 0x0000000002087229 */ /* 0x000fd00000000008 */
[----:B------:R-:W-:Y:S02]  /*0480*/  DMUL R2, R8, R12 ;  /* 0x0000000c08027228 */ /* 0x000fe40000000000 */
[----:B------:R-:W-:-:S06]  /*0490*/  FSETP.GEU.AND P1, PT, |R9|, 6.5827683646048100446e-37, PT ;  /* 0x036000000900780b */ /* 0x000fcc0003f2e200 */
[----:B------:R-:W-:-:S08]  /*04a0*/  DFMA R4, R2, -6, R8 ;  /* 0xc01800000204782b */ /* 0x000fd00000000008 */
[----:B------:R-:W-:-:S10]  /*04b0*/  DFMA R2, R12, R4, R2 ;  /* 0x000000040c02722b */ /* 0x000fd40000000002 */
[----:B------:R-:W-:-:S05]  /*04c0*/  FFMA R4, RZ, 2.375, R3 ;  /* 0x40180000ff047823 */ /* 0x000fca0000000003 */
[----:B------:R-:W-:-:S13]  /*04d0*/  FSETP.GT.AND P0, PT, |R4|, 1.469367938527859385e-39, PT ;  /* 0x001000000400780b */ /* 0x000fda0003f04200 */
[----:B------:R-:W-:Y:S05]  /*04e0*/  @P0 BRA P1, `(.L_x_242) ;  /* 0x0000000000080947 */ /* 0x000fea0000800000 */
[----:B------:R-:W-:-:S07]  /*04f0*/  MOV R6, 0x510 ;  /* 0x0000051000067802 */ /* 0x000fce0000000f00 */
[----:B------:R-:W-:Y:S05]  /*0500*/  CALL.REL.NOINC `($__internal_0_$__cuda_sm20_div_rn_f64_full) ;  /* 0x00000000001c7944 */ /* 0x000fea0003c00000 */
.L_x_242:
[----:B------:R-:W-:Y:S05]  /*0510*/  BSYNC.RECONVERGENT B0 ;  /* 0x0000000000007941 */ /* 0x000fea0003800200 */
.L_x_241:
[----:B------:R-:W0:Y:S01]  /*0520*/  LDC.64 R4, c[0x0][0x398] ;  /* 0x0000e600ff047b82 */ /* 0x000e220000000a00 */
[----:B------:R-:W1:Y:S02]  /*0530*/  LDCU UR6, c[0x0][0x388] ;  /* 0x00007100ff0677ac */ /* 0x000e640008000800 */
[----:B-1----:R-:W-:-:S04]  /*0540*/  VIADD R7, R0, UR6 ;  /* 0x0000000600077c36 */ /* 0x002fc80008000000 */
[----:B0-----:R-:W-:-:S05]  /*0550*/  IMAD.WIDE R4, R7, 0x8, R4 ;  /* 0x0000000807047825 */ /* 0x001fca00078e0204 */
[----:B------:R-:W-:Y:S01]  /*0560*/  STG.E.64 desc[UR4][R4.64], R2 ;  /* 0x0000000204007986 */ /* 0x000fe2000c101b04 */
[----:B------:R-:W-:Y:S05]  /*0570*/  EXIT ;  /* 0x000000000000794d */ /* 0x000fea0003800000 */
        .weak           $__internal_0_$__cuda_sm20_div_rn_f64_full
        .type           $__internal_0_$__cuda_sm20_div_rn_f64_full,@function
        .size           $__internal_0_$__cuda_sm20_div_rn_f64_full,(.L_x_248 - $__internal_0_$__cuda_sm20_div_rn_f64_full)
$__internal_0_$__cuda_sm20_div_rn_f64_full:
[----:B------:R-:W-:Y:S01]  /*0580*/  IMAD.MOV.U32 R3, RZ, RZ, 0x3ff80000 ;  /* 0x3ff80000ff037424 */ /* 0x000fe200078e00ff */
[----:B------:R-:W-:Y:S01]  /*0590*/  MOV R5, R9 ;  /* 0x0000000900057202 */ /* 0x000fe20000000f00 */
[----:B------:R-:W-:Y:S01]  /*05a0*/  IMAD.MOV.U32 R2, RZ, RZ, 0x0 ;  /* 0x00000000ff027424 */ /* 0x000fe200078e00ff */
[----:B------:R-:W-:Y:S01]  /*05b0*/  BSSY.RECONVERGENT B1, `(.L_x_243) ;  /* 0x000004a000017945 */ /* 0x000fe20003800200 */
[----:B------:R-:W0:Y:S01]  /*05c0*/  MUFU.RCP64H R11, R3 ;  /* 0x00000003000b7308 */ /* 0x000e220000001800 */
[----:B------:R-:W-:Y:S01]  /*05d0*/  IMAD.MOV.U32 R10, RZ, RZ, 0x1 ;  /* 0x00000001ff0a7424 */ /* 0x000fe200078e00ff */
[C---:B------:R-:W-:Y:S01]  /*05e0*/  FSETP.GEU.AND P1, PT, |R5|.reuse, 1.469367938527859385e-39, PT ;  /* 0x001000000500780b */ /* 0x040fe20003f2e200 */
[----:B------:R-:W-:Y:S01]  /*05f0*/  IMAD.MOV.U32 R4, RZ, RZ, R8 ;  /* 0x000000ffff047224 */ /* 0x000fe200078e0008 */
[----:B------:R-:W-:Y:S01]  /*0600*/  LOP3.LUT R7, R5, 0x7ff00000, RZ, 0xc0, !PT ;  /* 0x7ff0000005077812 */ /* 0x000fe200078ec0ff */
[----:B------:R-:W-:Y:S02]  /*0610*/  IMAD.MOV.U32 R8, RZ, RZ, 0x1ca00000 ;  /* 0x1ca00000ff087424 */ /* 0x000fe400078e00ff */
[----:B------:R-:W-:Y:S01]  /*0620*/  IMAD.MOV.U32 R19, RZ, RZ, 0x40100000 ;  /* 0x40100000ff137424 */ /* 0x000fe200078e00ff */
[----:B------:R-:W-:Y:S01]  /*0630*/  ISETP.GE.U32.AND P0, PT, R7, 0x40100000, PT ;  /* 0x401000000700780c */ /* 0x000fe20003f06070 */
[----:B------:R-:W-:-:S03]  /*0640*/  IMAD.MOV.U32 R18, RZ, RZ, R7 ;  /* 0x000000ffff127224 */ /* 0x000fc600078e0007 */
[----:B------:R-:W-:Y:S01]  /*0650*/  IADD3 R20, PT, PT, R19, -0x1, RZ ;  /* 0xffffffff13147810 */ /* 0x000fe20007ffe0ff */
[----:B0-----:R-:W-:-:S08]  /*0660*/  DFMA R12, R10, -R2, 1 ;  /* 0x3ff000000a0c742b */ /* 0x001fd00000000802 */
[----:B------:R-:W-:-:S08]  /*0670*/  DFMA R12, R12, R12, R12 ;  /* 0x0000000c0c0c722b */ /* 0x000fd0000000000c */
[----:B------:R-:W-:Y:S01]  /*0680*/  DFMA R14, R10, R12, R10 ;  /* 0x0000000c0a0e722b */ /* 0x000fe2000000000a */
[----:B------:R-:W-:Y:S01]  /*0690*/  SEL R13, R8, 0x63400000, !P0 ;  /* 0x63400000080d7807 */ /* 0x000fe20004000000 */
[----:B------:R-:W-:-:S03]  /*06a0*/  IMAD.MOV.U32 R8, RZ, RZ, R4 ;  /* 0x000000ffff087224 */ /* 0x000fc600078e0004 */
[C-C-:B------:R-:W-:Y:S02]  /*06b0*/  @!P1 LOP3.LUT R10, R13.reuse, 0x80000000, R5.reuse, 0xf8, !PT ;  /* 0x800000000d0a9812 */ /* 0x140fe400078ef805 */
[----:B------:R-:W-:Y:S01]  /*06c0*/  LOP3.LUT R9, R13, 0x800fffff, R5, 0xf8, !PT ;  /* 0x800fffff0d097812 */ /* 0x000fe200078ef805 */
[----:B------:R-:W-:Y:S01]  /*06d0*/  DFMA R16, R14, -R2, 1 ;  /* 0x3ff000000e10742b */ /* 0x000fe20000000802 */
[----:B------:R-:W-:Y:S01]  /*06e0*/  @!P1 LOP3.LUT R11, R10, 0x100000, RZ, 0xfc, !PT ;  /* 0x001000000a0b9812 */ /* 0x000fe200078efcff */
[----:B------:R-:W-:-:S06]  /*06f0*/  @!P1 IMAD.MOV.U32 R10, RZ, RZ, RZ ;  /* 0x000000ffff0a9224 */ /* 0x000fcc00078e00ff */
[----:B------:R-:W-:Y:S02]  /*0700*/  @!P1 DFMA R8, R8, 2, -R10 ;  /* 0x400000000808982b */ /* 0x000fe4000000080a */
[----:B------:R-:W-:-:S08]  /*0710*/  DFMA R16, R14, R16, R14 ;  /* 0x000000100e10722b */ /* 0x000fd0000000000e */
[----:B------:R-:W-:Y:S01]  /*0720*/  @!P1 LOP3.LUT R18, R9, 0x7ff00000, RZ, 0xc0, !PT ;  /* 0x7ff0000009129812 */ /* 0x000fe200078ec0ff */
[----:B------:R-:W-:-:S04]  /*0730*/  DMUL R10, R16, R8 ;  /* 0x00000008100a7228 */ /* 0x000fc80000000000 */
[----:B------:R-:W-:-:S04]  /*0740*/  VIADD R12, R18, 0xffffffff ;  /* 0xffffffff120c7836 */ /* 0x000fc80000000000 */
[----:B------:R-:W-:Y:S01]  /*0750*/  DFMA R14, R10, -R2, R8 ;  /* 0x800000020a0e722b */ /* 0x000fe20000000008 */
[----:B------:R-:W-:-:S04]  /*0760*/  ISETP.GT.U32.AND P0, PT, R12, 0x7feffffe, PT ;  /* 0x7feffffe0c00780c */ /* 0x000fc80003f04070 */
[----:B------:R-:W-:-:S03]  /*0770*/  ISETP.GT.U32.OR P0, PT, R20, 0x7feffffe, P0 ;  /* 0x7feffffe1400780c */ /* 0x000fc60000704470 */
[----:B------:R-:W-:-:S10]  /*0780*/  DFMA R10, R16, R14, R10 ;  /* 0x0000000e100a722b */ /* 0x000fd4000000000a */
[----:B------:R-:W-:Y:S05]  /*0790*/  @P0 BRA `(.L_x_244) ;  /* 0x0000000000680947 */ /* 0x000fea0003800000 */
[----:B------:R-:W-:-:S05]  /*07a0*/  IMAD.MOV.U32 R4, RZ, RZ, 0x40100000 ;  /* 0x40100000ff047424 */ /* 0x000fca00078e00ff */
[----:B------:R-:W-:-:S04]  /*07b0*/  VIADDMNMX R7, R7, -R4, 0xb9600000, !PT ;  /* 0xb960000007077446 */ /* 0x000fc80007800904 */
[----:B------:R-:W-:-:S05]  /*07c0*/  VIMNMX R4, PT, PT, R7, 0x46a00000, PT ;  /* 0x46a0000007047848 */ /* 0x000fca0003fe0100 */
[----:B------:R-:W-:Y:S02]  /*07d0*/  IMAD.IADD R7, R4, 0x1, -R13 ;  /* 0x0000000104077824 */ /* 0x000fe400078e0a0d */
[----:B------:R-:W-:Y:S02]  /*07e0*/  IMAD.MOV.U32 R4, RZ, RZ, RZ ;  /* 0x000000ffff047224 */ /* 0x000fe400078e00ff */
[----:B------:R-:W-:-:S06]  /*07f0*/  VIADD R5, R7, 0x7fe00000 ;  /* 0x7fe0000007057836 */ /* 0x000fcc0000000000 */
[----:B------:R-:W-:-:S10]  /*0800*/  DMUL R12, R10, R4 ;  /* 0x000000040a0c7228 */ /* 0x000fd40000000000 */
[----:B------:R-:W-:-:S13]  /*0810*/  FSETP.GTU.AND P0, PT, |R13|, 1.469367938527859385e-39, PT ;  /* 0x001000000d00780b */ /* 0x000fda0003f0c200 */
[----:B------:R-:W-:Y:S05]  /*0820*/  @P0 BRA `(.L_x_245) ;  /* 0x0000000000880947 */ /* 0x000fea0003800000 */
[----:B------:R-:W-:Y:S01]  /*0830*/  DFMA R2, R10, -R2, R8 ;  /* 0x800000020a02722b */ /* 0x000fe20000000008 */
[----:B------:R-:W-:-:S09]  /*0840*/  IMAD.MOV.U32 R4, RZ, RZ, RZ ;  /* 0x000000ffff047224 */ /* 0x000fd200078e00ff */
[C---:B------:R-:W-:Y:S02]  /*0850*/  FSETP.NEU.AND P0, PT, R3.reuse, RZ, PT ;  /* 0x000000ff0300720b */ /* 0x040fe40003f0d000 */
[----:B------:R-:W-:-:S04]  /*0860*/  LOP3.LUT R2, R3, 0x40180000, RZ, 0x3c, !PT ;  /* 0x4018000003027812 */ /* 0x000fc800078e3cff */
[----:B------:R-:W-:-:S04]  /*0870*/  LOP3.LUT R9, R2, 0x80000000, RZ, 0xc0, !PT ;  /* 0x8000000002097812 */ /* 0x000fc800078ec0ff */
[----:B------:R-:W-:-:S03]  /*0880*/  LOP3.LUT R5, R9, R5, RZ, 0xfc, !PT ;  /* 0x0000000509057212 */ /* 0x000fc600078efcff */
[----:B------:R-:W-:Y:S05]  /*0890*/  @!P0 BRA `(.L_x_245) ;  /* 0x00000000006c8947 */ /* 0x000fea0003800000 */
[C---:B------:R-:W-:Y:S01]  /*08a0*/  IADD3 R3, PT, PT, -R7.reuse, RZ, RZ ;  /* 0x000000ff07037210 */ /* 0x040fe20007ffe1ff */
[----:B------:R-:W-:Y:S01]  /*08b0*/  IMAD.MOV.U32 R2, RZ, RZ, RZ ;  /* 0x000000ffff027224 */ /* 0x000fe200078e00ff */
[----:B------:R-:W-:Y:S01]  /*08c0*/  DMUL.RP R4, R10, R4 ;  /* 0x000000040a047228 */ /* 0x000fe20000008000 */
[----:B------:R-:W-:-:S04]  /*08d0*/  IADD3 R7, PT, PT, -R7, -0x43300000, RZ ;  /* 0xbcd0000007077810 */ /* 0x000fc80007ffe1ff */
[----:B------:R-:W-:-:S05]  /*08e0*/  DFMA R2, R12, -R2, R10 ;  /* 0x800000020c02722b */ /* 0x000fca000000000a */
[----:B------:R-:W-:-:S05]  /*08f0*/  LOP3.LUT R9, R5, R9, RZ, 0x3c, !PT ;  /* 0x0000000905097212 */ /* 0x000fca00078e3cff */
[----:B------:R-:W-:-:S04]  /*0900*/  FSETP.NEU.AND P0, PT, |R3|, R7, PT ;  /* 0x000000070300720b */ /* 0x000fc80003f0d200 */
[----:B------:R-:W-:Y:S02]  /*0910*/  FSEL R12, R4, R12, !P0 ;  /* 0x0000000c040c7208 */ /* 0x000fe40004000000 */
[----:B------:R-:W-:Y:S01]  /*0920*/  FSEL R13, R9, R13, !P0 ;  /* 0x0000000d090d7208 */ /* 0x000fe20004000000 */
[----:B------:R-:W-:Y:S06]  /*0930*/  BRA `(.L_x_245) ;  /* 0x0000000000447947 */ /* 0x000fec0003800000 */
.L_x_244:
[----:B------:R-:W-:-:S14]  /*0940*/  DSETP.NAN.AND P0, PT, R4, R4, PT ;  /* 0x000000040400722a */ /* 0x000fdc0003f08000 */
[----:B------:R-:W-:Y:S05]  /*0950*/  @P0 BRA `(.L_x_246) ;  /* 0x0000000000340947 */ /* 0x000fea0003800000 */
[----:B------:R-:W-:Y:S01]  /*0960*/  ISETP.NE.AND P0, PT, R18, R19, PT ;  /* 0x000000131200720c */ /* 0x000fe20003f05270 */
[----:B------:R-:W-:Y:S02]  /*0970*/  IMAD.MOV.U32 R12, RZ, RZ, 0x0 ;  /* 0x00000000ff0c7424 */ /* 0x000fe400078e00ff */
[----:B------:R-:W-:-:S10]  /*0980*/  IMAD.MOV.U32 R13, RZ, RZ, -0x80000 ;  /* 0xfff80000ff0d7424 */ /* 0x000fd400078e00ff */
[----:B------:R-:W-:Y:S05]  /*0990*/  @!P0 BRA `(.L_x_245) ;  /* 0x00000000002c8947 */ /* 0x000fea0003800000 */
[----:B------:R-:W-:Y:S02]  /*09a0*/  ISETP.NE.AND P0, PT, R18, 0x7ff00000, PT ;  /* 0x7ff000001200780c */ /* 0x000fe40003f05270 */
[----:B------:R-:W-:Y:S02]  /*09b0*/  LOP3.LUT R4, R5, 0x40180000, RZ, 0x3c, !PT ;  /* 0x4018000005047812 */ /* 0x000fe400078e3cff */
[----:B------:R-:W-:Y:S02]  /*09c0*/  ISETP.EQ.OR P0, PT, R19, RZ, !P0 ;  /* 0x000000ff1300720c */ /* 0x000fe40004702670 */
[----:B------:R-:W-:-:S11]  /*09d0*/  LOP3.LUT R13, R4, 0x80000000, RZ, 0xc0, !PT ;  /* 0x80000000040d7812 */ /* 0x000fd600078ec0ff */
[----:B------:R-:W-:Y:S01]  /*09e0*/  @P0 LOP3.LUT R2, R13, 0x7ff00000, RZ, 0xfc, !PT ;  /* 0x7ff000000d020812 */ /* 0x000fe200078efcff */
[----:B------:R-:W-:Y:S02]  /*09f0*/  @!P0 IMAD.MOV.U32 R12, RZ, RZ, RZ ;  /* 0x000000ffff0c8224 */ /* 0x000fe400078e00ff */
[----:B------:R-:W-:Y:S01]  /*0a00*/  @P0 IMAD.MOV.U32 R12, RZ, RZ, RZ ;  /* 0x000000ffff0c0224 */ /* 0x000fe200078e00ff */
[----:B------:R-:W-:Y:S01]  /*0a10*/  @P0 MOV R13, R2 ;  /* 0x00000002000d0202 */ /* 0x000fe20000000f00 */
[----:B------:R-:W-:Y:S06]  /*0a20*/  BRA `(.L_x_245) ;  /* 0x0000000000087947 */ /* 0x000fec0003800000 */
.L_x_246:
[----:B------:R-:W-:Y:S01]  /*0a30*/  LOP3.LUT R13, R5, 0x80000, RZ, 0xfc, !PT ;  /* 0x00080000050d7812 */ /* 0x000fe200078efcff */
[----:B------:R-:W-:-:S07]  /*0a40*/  IMAD.MOV.U32 R12, RZ, RZ, R4 ;  /* 0x000000ffff0c7224 */ /* 0x000fce00078e0004 */
.L_x_245:
[----:B------:R-:W-:Y:S05]  /*0a50*/  BSYNC.RECONVERGENT B1 ;  /* 0x0000000000017941 */ /* 0x000fea0003800200 */
.L_x_243:
[----:B------:R-:W-:Y:S02]  /*0a60*/  IMAD.MOV.U32 R7, RZ, RZ, 0x0 ;  /* 0x00000000ff077424 */ /* 0x000fe400078e00ff */
[----:B------:R-:W-:Y:S02]  /*0a70*/  IMAD.MOV.U32 R2, RZ, RZ, R12 ;  /* 0x000000ffff027224 */ /* 0x000fe400078e000c */
[----:B------:R-:W-:Y:S01]  /*0a80*/  IMAD.MOV.U32 R3, RZ, RZ, R13 ;  /* 0x000000ffff037224 */ /* 0x000fe200078e000d */
[----:B------:R-:W-:Y:S06]  /*0a90*/  RET.REL.NODEC R6 `(_Z8functioniiiPdS_) ;  /* 0xfffffff406587950 */ /* 0x000fec0003c3ffff */
.L_x_247:
        /* <DEDUP_REMOVED lines=14> */
.L_x_248:


//--------------------- .nv.shared._ZN3cub18CUB_300001_SM_10006detail6reduce28DeviceReduceSingleTileKernelINS2_10policy_hubIdyN4cuda3__47maximumIdEEE10Policy1000EPdSB_iS8_ddNS5_3std3__410__identityEEEvT0_T1_T2_T3_T4_T6_ --------------------------
	.section	.nv.shared._ZN3cub18CUB_300001_SM_10006detail6reduce28DeviceReduceSingleTileKernelINS2_10policy_hubIdyN4cuda3__47maximumIdEEE10Policy1000EPdSB_iS8_ddNS5_3std3__410__identityEEEvT0_T1_T2_T3_T4_T6_,"aw",@nobits
	.sectionflags	@""
	.align	8
.nv.shared._ZN3cub18CUB_300001_SM_10006detail6reduce28DeviceReduceSingleTileKernelINS2_10policy_hubIdyN4cuda3__47maximumIdEEE10Policy1000EPdSB_iS8_ddNS5_3std3__410__identityEEEvT0_T1_T2_T3_T4_T6_:
	.zero		1104


//--------------------- .nv.shared.reserved.0     --------------------------
	.section	.nv.shared.reserved.0,"aw",@nobits
	.weak		__nv_reservedSMEM_offset_0_alias
	.size		__nv_reservedSMEM_offset_0_alias, 0, 64
	.other		__nv_reservedSMEM_offset_0_alias,@"STO_CUDA_RESERVED_SHARED STV_DEFAULT"
__nv_reservedSMEM_offset_0_alias:
	.zero		0
	.zero		64


//--------------------- .nv.global                --------------------------
	.section	.nv.global,"aw",@nobits
.nv.global:
	.type		_ZN31_INTERNAL_7b54ab87_4_k_cu_block6thrust24THRUST_300001_SM_1000_NS3seqE,@object
	.size		_ZN31_INTERNAL_7b54ab87_4_k_cu_block6thrust24THRUST_300001_SM_1000_NS3seqE,(_ZN31_INTERNAL_7b54ab87_4_k_cu_block4cuda3std3__48in_placeE - _ZN31_INTERNAL_7b54ab87_4_k_cu_block6thrust24THRUST_300001_SM_1000_NS3seqE)
_ZN31_INTERNAL_7b54ab87_4_k_cu_block6thrust24THRUST_300001_SM_1000_NS3seqE:
	.zero		1
	.type		_ZN31_INTERNAL_7b54ab87_4_k_cu_block4cuda3std3__48in_placeE,@object
	.size		_ZN31_INTERNAL_7b54ab87_4_k_cu_block4cuda3std3__48in_placeE,(_ZN31_INTERNAL_7b54ab87_4_k_cu_block4cuda3std6ranges3__45__cpo4sizeE - _ZN31_INTERNAL_7b54ab87_4_k_cu_block4cuda3std3__48in_placeE)
_ZN31_INTERNAL_7b54ab87_4_k_cu_block4cuda3std3__48in_placeE:
	.zero		1
	.type		_ZN31_INTERNAL_7b54ab87_4_k_cu_block4cuda3std6ranges3__45__cpo4sizeE,@object
	.size		_ZN31_INTERNAL_7b54ab87_4_k_cu_block4cuda3std6ranges3__45__cpo4sizeE,(_ZN31_INTERNAL_7b54ab87_4_k_cu_block6thrust24THRUST_300001_SM_1000_NS12placeholders2_3E - _ZN31_INTERNAL_7b54ab87_4_k_cu_block4cuda3std6ranges3__45__cpo4sizeE)
_ZN31_INTERNAL_7b54ab87_4_k_cu_block4cuda3std6ranges3__45__cpo4sizeE:
	.zero		1
	.type		_ZN31_INTERNAL_7b54ab87_4_k_cu_block6thrust24THRUST_300001_SM_1000_NS12placeholders2_3E,@object
	.size		_ZN31_INTERNAL_7b54ab87_4_k_cu_block6thrust24THRUST_300001_SM_1000_NS12placeholders2_3E,(_ZN31_INTERNAL_7b54ab87_4_k_cu_block4cuda3std3__45__cpo6cbeginE - _ZN31_INTERNAL_7b54ab87_4_k_cu_block6thrust24THRUST_300001_SM_1000_NS12placeholders2_3E)
_ZN31_INTERNAL_7b54ab87_4_k_cu_block6thrust24THRUST_300001_SM_1000_NS12placeholders2_3E:
	.zero		1
	.type		_ZN31_INTERNAL_7b54ab87_4_k_cu_block4cuda3std3__45__cpo6cbeginE,@object
	.size		_ZN31_INTERNAL_7b54ab87_4_k_cu_block4cuda3std3__45__cpo6cbeginE,(_ZN31_INTERNAL_7b54ab87_4_k_cu_block4cuda3std6ranges3__45__cpo6cbeginE - _ZN31_INTERNAL_7b54ab87_4_k_cu_block4cuda3std3__45__cpo6cbeginE)
_ZN31_INTERNAL_7b54ab87_4_k_cu_block4cuda3std3__45__cpo6cbeginE:
	.zero		1
	.type		_ZN31_INTERNAL_7b54ab87_4_k_cu_block4cuda3std6ranges3__45__cpo6cbeginE,@object
	.size		_ZN31_INTERNAL_7b54ab87_4_k_cu_block4cuda3std6ranges3__45__cpo6cbeginE,(_ZN31_INTERNAL_7b54ab87_4_k_cu_block6thrust24THRUST_300001_SM_1000_NS12placeholders2_7E - _ZN31_INTERNAL_7b54ab87_4_k_cu_block4cuda3std6ranges3__45__cpo6cbeginE)
_ZN31_INTERNAL_7b54ab87_4_k_cu_block4cuda3std6ranges3__45__cpo6cbeginE:
	.zero		1
	.type		_ZN31_INTERNAL_7b54ab87_4_k_cu_block6thrust24THRUST_300001_SM_1000_NS12placeholders2_7E,@object
	.size		_ZN31_INTERNAL_7b54ab87_4_k_cu_block6thrust24THRUST_300001_SM_1000_NS12placeholders2_7E,(_ZN31_INTERNAL_7b54ab87_4_k_cu_block4cuda3std3__45__cpo7crbeginE - _ZN31_INTERNAL_7b54ab87_4_k_cu_block6thrust24THRUST_300001_SM_1000_NS12placeholders2_7E)
_ZN31_INTERNAL_7b54ab87_4_k_cu_block6thrust24THRUST_300001_SM_1000_NS12placeholders2_7E:
	.zero		1
	.type		_ZN31_INTERNAL_7b54ab87_4_k_cu_block4cuda3std3__45__cpo7crbeginE,@object
	.size		_ZN31_INTERNAL_7b54ab87_4_k_cu_block4cuda3std3__45__cpo7crbeginE,(_ZN31_INTERNAL_7b54ab87_4_k_cu_block4cuda3std6ranges3__45__cpo4nextE - _ZN31_INTERNAL_7b54ab87_4_k_cu_block4cuda3std3__45__cpo7crbeginE)
_ZN31_INTERNAL_7b54ab87_4_k_cu_block4cuda3std3__45__cpo7crbeginE:
	.zero		1
	.type		_ZN31_INTERNAL_7b54ab87_4_k_cu_block4cuda3std6ranges3__45__cpo4nextE,@object
	.size		_ZN31_INTERNAL_7b54ab87_4_k_cu_block4cuda3std6ranges3__45__cpo4nextE,(_ZN31_INTERNAL_7b54ab87_4_k_cu_block4cuda3std6ranges3__45__cpo4swapE - _ZN31_INTERNAL_7b54ab87_4_k_cu_block4cuda3std6ranges3__45__cpo4nextE)
_ZN31_INTERNAL_7b54ab87_4_k_cu_block4cuda3std6ranges3__45__cpo4nextE:
	.zero		1
	.type		_ZN31_INTERNAL_7b54ab87_4_k_cu_block4cuda3std6ranges3__45__cpo4swapE,@object
	.size		_ZN31_INTERNAL_7b54ab87_4_k_cu_block4cuda3std6ranges3__45__cpo4swapE,(_ZN31_INTERNAL_7b54ab87_4_k_cu_block6thrust24THRUST_300001_SM_1000_NS8cuda_cub10par_nosyncE - _ZN31_INTERNAL_7b54ab87_4_k_cu_block4cuda3std6ranges3__45__cpo4swapE)
_ZN31_INTERNAL_7b54ab87_4_k_cu_block4cuda3std6ranges3__45__cpo4swapE:
	.zero		1
	.type		_ZN31_INTERNAL_7b54ab87_4_k_cu_block6thrust24THRUST_300001_SM_1000_NS8cuda_cub10par_nosyncE,@object
	.size		_ZN31_INTERNAL_7b54ab87_4_k_cu_block6thrust24THRUST_300001_SM_1000_NS8cuda_cub10par_nosyncE,(_ZN31_INTERNAL_7b54ab87_4_k_cu_block6thrust24THRUST_300001_SM_1000_NS12placeholders2_9E - _ZN31_INTERNAL_7b54ab87_4_k_cu_block6thrust24THRUST_300001_SM_1000_NS8cuda_cub10par_nosyncE)
_ZN31_INTERNAL_7b54ab87_4_k_cu_block6thrust24THRUST_300001_SM_1000_NS8cuda_cub10par_nosyncE:
	.zero		1
	.type		_ZN31_INTERNAL_7b54ab87_4_k_cu_block6thrust24THRUST_300001_SM_1000_NS12placeholders2_9E,@object
	.size		_ZN31_INTERNAL_7b54ab87_4_k_cu_block6thrust24THRUST_300001_SM_1000_NS12placeholders2_9E,(_ZN31_INTERNAL_7b54ab87_4_k_cu_block4cuda3std3__433_GLOBAL__N__7b54ab87_4_k_cu_block6ignoreE - _ZN31_INTERNAL_7b54ab87_4_k_cu_block6thrust24THRUST_300001_SM_1000_NS12placeholders2_9E)
_ZN31_INTERNAL_7b54ab87_4_k_cu_block6thrust24THRUST_300001_SM_1000_NS12placeholders2_9E:
	.zero		1
	.type		_ZN31_INTERNAL_7b54ab87_4_k_cu_block4cuda3std3__433_GLOBAL__N__7b54ab87_4_k_cu_block6ignoreE,@object
	.size		_ZN31_INTERNAL_7b54ab87_4_k_cu_block4cuda3std3__433_GLOBAL__N__7b54ab87_4_k_cu_block6ignoreE,(_ZN31_INTERNAL_7b54ab87_4_k_cu_block4cuda3std6ranges3__45__cpo4dataE - _ZN31_INTERNAL_7b54ab87_4_k_cu_block4cuda3std3__433_GLOBAL__N__7b54ab87_4_k_cu_block6ignoreE)
_ZN31_INTERNAL_7b54ab87_4_k_cu_block4cuda3std3__433_GLOBAL__N__7b54ab87_4_k_cu_block6ignoreE:
	.zero		1
	.type		_ZN31_INTERNAL_7b54ab87_4_k_cu_block4cuda3std6ranges3__45__cpo4dataE,@object
	.size		_ZN31_INTERNAL_7b54ab87_4_k_cu_block4cuda3std6ranges3__45__cpo4dataE,(_ZN31_INTERNAL_7b54ab87_4_k_cu_block6thrust24THRUST_300001_SM_1000_NS12placeholders2_1E - _ZN31_INTERNAL_7b54ab87_4_k_cu_block4cuda3std6ranges3__45__cpo4dataE)
_ZN31_INTERNAL_7b54ab87_4_k_cu_block4cuda3std6ranges3__45__cpo4dataE:
	.zero		1
	.type		_ZN31_INTERNAL_7b54ab87_4_k_cu_block6thrust24THRUST_300001_SM_1000_NS12placeholders2_1E,@object
	.size		_ZN31_INTERNAL_7b54ab87_4_k_cu_block6thrust24THRUST_300001_SM_1000_NS12placeholders2_1E,(_ZN31_INTERNAL_7b54ab87_4_k_cu_block4cuda3std3__45__cpo5beginE - _ZN31_INTERNAL_7b54ab87_4_k_cu_block6thrust24THRUST_300001_SM_1000_NS12placeholders2_1E)
_ZN31_INTERNAL_7b54ab87_4_k_cu_block6thrust24THRUST_300001_SM_1000_NS12placeholders2_1E:
	.zero		1
	.type		_ZN31_INTERNAL_7b54ab87_4_k_cu_block4cuda3std3__45__cpo5beginE,@object
	.size		_ZN31_INTERNAL_7b54ab87_4_k_cu_block4cuda3std3__45__cpo5beginE,(_ZN31_INTERNAL_7b54ab87_4_k_cu_block4cuda3std6ranges3__45__cpo5beginE - _ZN31_INTERNAL_7b54ab87_4_k_cu_block4cuda3std3__45__cpo5beginE)
_ZN31_INTERNAL_7b54ab87_4_k_cu_block4cuda3std3__45__cpo5beginE:
	.zero		1
	.type		_ZN31_INTERNAL_7b54ab87_4_k_cu_block4cuda3std6ranges3__45__cpo5beginE,@object
	.size		_ZN31_INTERNAL_7b54ab87_4_k_cu_block4cuda3std6ranges3__45__cpo5beginE,(_ZN31_INTERNAL_7b54ab87_4_k_cu_block6thrust24THRUST_300001_SM_1000_NS12placeholders2_5E - _ZN31_INTERNAL_7b54ab87_4_k_cu_block4cuda3std6ranges3__45__cpo5beginE)
_ZN31_INTERNAL_7b54ab87_4_k_cu_block4cuda3std6ranges3__45__cpo5beginE:
	.zero		1
	.type		_ZN31_INTERNAL_7b54ab87_4_k_cu_block6thrust24THRUST_300001_SM_1000_NS12placeholders2_5E,@object
	.size		_ZN31_INTERNAL_7b54ab87_4_k_cu_block6thrust24THRUST_300001_SM_1000_NS12placeholders2_5E,(_ZN31_INTERNAL_7b54ab87_4_k_cu_block4cuda3std3__45__cpo6rbeginE - _ZN31_INTERNAL_7b54ab87_4_k_cu_block6thrust24THRUST_300001_SM_1000_NS12placeholders2_5E)
_ZN31_INTERNAL_7b54ab87_4_k_cu_block6thrust24THRUST_300001_SM_1000_NS12placeholders2_5E:
	.zero		1
	.type		_ZN31_INTERNAL_7b54ab87_4_k_cu_block4cuda3std3__45__cpo6rbeginE,@object
	.size		_ZN31_INTERNAL_7b54ab87_4_k_cu_block4cuda3std3__45__cpo6rbeginE,(_ZN31_INTERNAL_7b54ab87_4_k_cu_block4cuda3std6ranges3__45__cpo7advanceE - _ZN31_INTERNAL_7b54ab87_4_k_cu_block4cuda3std3__45__cpo6rbeginE)
_ZN31_INTERNAL_7b54ab87_4_k_cu_block4cuda3std3__45__cpo6rbeginE:
	.zero		1
	.type		_ZN31_INTERNAL_7b54ab87_4_k_cu_block4cuda3std6ranges3__45__cpo7advanceE,@object
	.size		_ZN31_INTERNAL_7b54ab87_4_k_cu_block4cuda3std6ranges3__45__cpo7advanceE,(_ZN31_INTERNAL_7b54ab87_4_k_cu_block4cuda3std3__47nulloptE - _ZN31_INTERNAL_7b54ab87_4_k_cu_block4cuda3std6ranges3__45__cpo7advanceE)
_ZN31_INTERNAL_7b54ab87_4_k_cu_block4cuda3std6ranges3__45__cpo7advanceE:
	.zero		1
	.type		_ZN31_INTERNAL_7b54ab87_4_k_cu_block4cuda3std3__47nulloptE,@object
	.size		_ZN31_INTERNAL_7b54ab87_4_k_cu_block4cuda3std3__47nulloptE,(_ZN31_INTERNAL_7b54ab87_4_k_cu_block4cuda3std6ranges3__45__cpo8distanceE - _ZN31_INTERNAL_7b54ab87_4_k_cu_block4cuda3std3__47nulloptE)
_ZN31_INTERNAL_7b54ab87_4_k_cu_block4cuda3std3__47nulloptE:
	.zero		1
	.type		_ZN31_INTERNAL_7b54ab87_4_k_cu_block4cuda3std6ranges3__45__cpo8distanceE,@object
	.size		_ZN31_INTERNAL_7b54ab87_4_k_cu_block4cuda3std6ranges3__45__cpo8distanceE,(_ZN31_INTERNAL_7b54ab87_4_k_cu_block6thrust24THRUST_300001_SM_1000_NS12placeholders3_10E - _ZN31_INTERNAL_7b54ab87_4_k_cu_block4cuda3std6ranges3__45__cpo8distanceE)
_ZN31_INTERNAL_7b54ab87_4_k_cu_block4cuda3std6ranges3__45__cpo8distanceE:
	.zero		1
	.type		_ZN31_INTERNAL_7b54ab87_4_k_cu_block6thrust24THRUST_300001_SM_1000_NS12placeholders3_10E,@object
	.size		_ZN31_INTERNAL_7b54ab87_4_k_cu_block6thrust24THRUST_300001_SM_1000_NS12placeholders3_10E,(_ZN31_INTERNAL_7b54ab87_4_k_cu_block4cuda3std3__419piecewise_constructE - _ZN31_INTERNAL_7b54ab87_4_k_cu_block6thrust24THRUST_300001_SM_1000_NS12placeholders3_10E)
_ZN31_INTERNAL_7b54ab87_4_k_cu_block6thrust24THRUST_300001_SM_1000_NS12placeholders3_10E:
	.zero		1
	.type		_ZN31_INTERNAL_7b54ab87_4_k_cu_block4cuda3std3__419piecewise_constructE,@object
	.size		_ZN31_INTERNAL_7b54ab87_4_k_cu_block4cuda3std3__419piecewise_constructE,(_ZN31_INTERNAL_7b54ab87_4_k_cu_block4cuda3std6ranges3__45__cpo5cdataE - _ZN31_INTERNAL_7b54ab87_4_k_cu_block4cuda3std3__419piecewise_constructE)
_ZN31_INTERNAL_7b54ab87_4_k_cu_block4cuda3std3__419piecewise_constructE:
	.zero		1
	.type		_ZN31_INTERNAL_7b54ab87_4_k_cu_block4cuda3std6ranges3__45__cpo5cdataE,@object
	.size		_ZN31_INTERNAL_7b54ab87_4_k_cu_block4cuda3std6ranges3__45__cpo5cdataE,(_ZN31_INTERNAL_7b54ab87_4_k_cu_block6thrust24THRUST_300001_SM_1000_NS12placeholders2_2E - _ZN31_INTERNAL_7b54ab87_4_k_cu_block4cuda3std6ranges3__45__cpo5cdataE)
_ZN31_INTERNAL_7b54ab87_4_k_cu_block4cuda3std6ranges3__45__cpo5cdataE:
	.zero		1
	.type		_ZN31_INTERNAL_7b54ab87_4_k_cu_block6thrust24THRUST_300001_SM_1000_NS12placeholders2_2E,@object
	.size		_ZN31_INTERNAL_7b54ab87_4_k_cu_block6thrust24THRUST_300001_SM_1000_NS12placeholders2_2E,(_ZN31_INTERNAL_7b54ab87_4_k_cu_block4cuda3std3__45__cpo3endE - _ZN31_INTERNAL_7b54ab87_4_k_cu_block6thrust24THRUST_300001_SM_1000_NS12placeholders2_2E)
_ZN31_INTERNAL_7b54ab87_4_k_cu_block6thrust24THRUST_300001_SM_1000_NS12placeholders2_2E:
	.zero		1
	.type		_ZN31_INTERNAL_7b54ab87_4_k_cu_block4cuda3std3__45__cpo3endE,@object
	.size		_ZN31_INTERNAL_7b54ab87_4_k_cu_block4cuda3std3__45__cpo3endE,(_ZN31_INTERNAL_7b54ab87_4_k_cu_block4cuda3std6ranges3__45__cpo3endE - _ZN31_INTERNAL_7b54ab87_4_k_cu_block4cuda3std3__45__cpo3endE)
_ZN31_INTERNAL_7b54ab87_4_k_cu_block4cuda3std3__45__cpo3endE:
	.zero		1
	.type		_ZN31_INTERNAL_7b54ab87_4_k_cu_block4cuda3std6ranges3__45__cpo3endE,@object
	.size		_ZN31_INTERNAL_7b54ab87_4_k_cu_block4cuda3std6ranges3__45__cpo3endE,(_ZN31_INTERNAL_7b54ab87_4_k_cu_block6thrust24THRUST_300001_SM_1000_NS12placeholders2_6E - _ZN31_INTERNAL_7b54ab87_4_k_cu_block4cuda3std6ranges3__45__cpo3endE)
_ZN31_INTERNAL_7b54ab87_4_k_cu_block4cuda3std6ranges3__45__cpo3endE:
	.zero		1
	.type		_ZN31_INTERNAL_7b54ab87_4_k_cu_block6thrust24THRUST_300001_SM_1000_NS12placeholders2_6E,@object
	.size		_ZN31_INTERNAL_7b54ab87_4_k_cu_block6thrust24THRUST_300001_SM_1000_NS12placeholders2_6E,(_ZN31_INTERNAL_7b54ab87_4_k_cu_block4cuda3std3__45__cpo4rendE - _ZN31_INTERNAL_7b54ab87_4_k_cu_block6thrust24THRUST_300001_SM_1000_NS12placeholders2_6E)
_ZN31_INTERNAL_7b54ab87_4_k_cu_block6thrust24THRUST_300001_SM_1000_NS12placeholders2_6E:
	.zero		1
	.type		_ZN31_INTERNAL_7b54ab87_4_k_cu_block4cuda3std3__45__cpo4rendE,@object
	.size		_ZN31_INTERNAL_7b54ab87_4_k_cu_block4cuda3std3__45__cpo4rendE,(_ZN31_INTERNAL_7b54ab87_4_k_cu_block4cuda3std6ranges3__45__cpo9iter_swapE - _ZN31_INTERNAL_7b54ab87_4_k_cu_block4cuda3std3__45__cpo4rendE)
_ZN31_INTERNAL_7b54ab87_4_k_cu_block4cuda3std3__45__cpo4rendE:
	.zero		1
	.type		_ZN31_INTERNAL_7b54ab87_4_k_cu_block4cuda3std6ranges3__45__cpo9iter_swapE,@object
	.size		_ZN31_INTERNAL_7b54ab87_4_k_cu_block4cuda3std6ranges3__45__cpo9iter_swapE,(_ZN31_INTERNAL_7b54ab87_4_k_cu_block4cuda3std3__48unexpectE - _ZN31_INTERNAL_7b54ab87_4_k_cu_block4cuda3std6ranges3__45__cpo9iter_swapE)
_ZN31_INTERNAL_7b54ab87_4_k_cu_block4cuda3std6ranges3__45__cpo9iter_swapE:
	.zero		1
	.type		_ZN31_INTERNAL_7b54ab87_4_k_cu_block4cuda3std3__48unexpectE,@object
	.size		_ZN31_INTERNAL_7b54ab87_4_k_cu_block4cuda3std3__48unexpectE,(_ZN31_INTERNAL_7b54ab87_4_k_cu_block6thrust24THRUST_300001_SM_1000_NS8cuda_cub3parE - _ZN31_INTERNAL_7b54ab87_4_k_cu_block4cuda3std3__48unexpectE)
_ZN31_INTERNAL_7b54ab87_4_k_cu_block4cuda3std3__48unexpectE:
	.zero		1
	.type		_ZN31_INTERNAL_7b54ab87_4_k_cu_block6thrust24THRUST_300001_SM_1000_NS8cuda_cub3parE,@object
	.size		_ZN31_INTERNAL_7b54ab87_4_k_cu_block6thrust24THRUST_300001_SM_1000_NS8cuda_cub3parE,(_ZN31_INTERNAL_7b54ab87_4_k_cu_block6thrust24THRUST_300001_SM_1000_NS12placeholders2_4E - _ZN31_INTERNAL_7b54ab87_4_k_cu_block6thrust24THRUST_300001_SM_1000_NS8cuda_cub3parE)
_ZN31_INTERNAL_7b54ab87_4_k_cu_block6thrust24THRUST_300001_SM_1000_NS8cuda_cub3parE:
	.zero		1
	.type		_ZN31_INTERNAL_7b54ab87_4_k_cu_block6thrust24THRUST_300001_SM_1000_NS12placeholders2_4E,@object
	.size		_ZN31_INTERNAL_7b54ab87_4_k_cu_block6thrust24THRUST_300001_SM_1000_NS12placeholders2_4E,(_ZN31_INTERNAL_7b54ab87_4_k_cu_block4cuda3std3__45__cpo4cendE - _ZN31_INTERNAL_7b54ab87_4_k_cu_block6thrust24THRUST_300001_SM_1000_NS12placeholders2_4E)
_ZN31_INTERNAL_7b54ab87_4_k_cu_block6thrust24THRUST_300001_SM_1000_NS12placeholders2_4E:
	.zero		1
	.type		_ZN31_INTERNAL_7b54ab87_4_k_cu_block4cuda3std3__45__cpo4cendE,@object
	.size		_ZN31_INTERNAL_7b54ab87_4_k_cu_block4cuda3std3__45__cpo4cendE,(_ZN31_INTERNAL_7b54ab87_4_k_cu_block4cuda3std6ranges3__45__cpo4cendE - _ZN31_INTERNAL_7b54ab87_4_k_cu_block4cuda3std3__45__cpo4cendE)
_ZN31_INTERNAL_7b54ab87_4_k_cu_block4cuda3std3__45__cpo4cendE:
	.zero		1
	.type		_ZN31_INTERNAL_7b54ab87_4_k_cu_block4cuda3std6ranges3__45__cpo4cendE,@object
	.size		_ZN31_INTERNAL_7b54ab87_4_k_cu_block4cuda3std6ranges3__45__cpo4cendE,(_ZN31_INTERNAL_7b54ab87_4_k_cu_block4cuda3std3__420unreachable_sentinelE - _ZN31_INTERNAL_7b54ab87_4_k_cu_block4cuda3std6ranges3__45__cpo4cendE)
_ZN31_INTERNAL_7b54ab87_4_k_cu_block4cuda3std6ranges3__45__cpo4cendE:
	.zero		1
	.type		_ZN31_INTERNAL_7b54ab87_4_k_cu_block4cuda3std3__420unreachable_sentinelE,@object
	.size		_ZN31_INTERNAL_7b54ab87_4_k_cu_block4cuda3std3__420unreachable_sentinelE,(_ZN31_INTERNAL_7b54ab87_4_k_cu_block4cuda3std6ranges3__45__cpo5ssizeE - _ZN31_INTERNAL_7b54ab87_4_k_cu_block4cuda3std3__420unreachable_sentinelE)
_ZN31_INTERNAL_7b54ab87_4_k_cu_block4cuda3std3__420unreachable_sentinelE:
	.zero		1
	.type		_ZN31_INTERNAL_7b54ab87_4_k_cu_block4cuda3std6ranges3__45__cpo5ssizeE,@object
	.size		_ZN31_INTERNAL_7b54ab87_4_k_cu_block4cuda3std6ranges3__45__cpo5ssizeE,(_ZN31_INTERNAL_7b54ab87_4_k_cu_block6thrust24THRUST_300001_SM_1000_NS12placeholders2_8E - _ZN31_INTERNAL_7b54ab87_4_k_cu_block4cuda3std6ranges3__45__cpo5ssizeE)
_ZN31_INTERNAL_7b54ab87_4_k_cu_block4cuda3std6ranges3__45__cpo5ssizeE:
	.zero		1
	.type		_ZN31_INTERNAL_7b54ab87_4_k_cu_block6thrust24THRUST_300001_SM_1000_NS12placeholders2_8E,@object
	.size		_ZN31_INTERNAL_7b54ab87_4_k_cu_block6thrust24THRUST_300001_SM_1000_NS12placeholders2_8E,(_ZN31_INTERNAL_7b54ab87_4_k_cu_block4cuda3std3__45__cpo5crendE - _ZN31_INTERNAL_7b54ab87_4_k_cu_block6thrust24THRUST_300001_SM_1000_NS12placeholders2_8E)
_ZN31_INTERNAL_7b54ab87_4_k_cu_block6thrust24THRUST_300001_SM_1000_NS12placeholders2_8E:
	.zero		1
	.type		_ZN31_INTERNAL_7b54ab87_4_k_cu_block4cuda3std3__45__cpo5crendE,@object
	.size		_ZN31_INTERNAL_7b54ab87_4_k_cu_block4cuda3std3__45__cpo5crendE,(_ZN31_INTERNAL_7b54ab87_4_k_cu_block4cuda3std6ranges3__45__cpo4prevE - _ZN31_INTERNAL_7b54ab87_4_k_cu_block4cuda3std3__45__cpo5crendE)
_ZN31_INTERNAL_7b54ab87_4_k_cu_block4cuda3std3__45__cpo5crendE:
	.zero		1
	.type		_ZN31_INTERNAL_7b54ab87_4_k_cu_block4cuda3std6ranges3__45__cpo4prevE,@object
	.size		_ZN31_INTERNAL_7b54ab87_4_k_cu_block4cuda3std6ranges3__45__cpo4prevE,(_ZN31_INTERNAL_7b54ab87_4_k_cu_block4cuda3std6ranges3__45__cpo9iter_moveE - _ZN31_INTERNAL_7b54ab87_4_k_cu_block4cuda3std6ranges3__45__cpo4prevE)
_ZN31_INTERNAL_7b54ab87_4_k_cu_block4cuda3std6ranges3__45__cpo4prevE:
	.zero		1
	.type		_ZN31_INTERNAL_7b54ab87_4_k_cu_block4cuda3std6ranges3__45__cpo9iter_moveE,@object
	.size		_ZN31_INTERNAL_7b54ab87_4_k_cu_block4cuda3std6ranges3__45__cpo9iter_moveE,(_ZN31_INTERNAL_7b54ab87_4_k_cu_block6thrust24THRUST_300001_SM_1000_NS6system6detail10sequential3seqE - _ZN31_INTERNAL_7b54ab87_4_k_cu_block4cuda3std6ranges3__45__cpo9iter_moveE)
_ZN31_INTERNAL_7b54ab87_4_k_cu_block4cuda3std6ranges3__45__cpo9iter_moveE:
	.zero		1
	.type		_ZN31_INTERNAL_7b54ab87_4_k_cu_block6thrust24THRUST_300001_SM_1000_NS6system6detail10sequential3seqE,@object
	.size		_ZN31_INTERNAL_7b54ab87_4_k_cu_block6thrust24THRUST_300001_SM_1000_NS6system6detail10sequential3seqE,(.L_31 - _ZN31_INTERNAL_7b54ab87_4_k_cu_block6thrust24THRUST_300001_SM_1000_NS6system6detail10sequential3seqE)
_ZN31_INTERNAL_7b54ab87_4_k_cu_block6thrust24THRUST_300001_SM_1000_NS6system6detail10sequential3seqE:
	.zero		1
.L_31:


//--------------------- .nv.shared._ZN3cub18CUB_300001_SM_10006detail6reduce18DeviceReduceKernelINS2_10policy_hubIdyN4cuda3__47maximumIdEEE10Policy1000EN6thrust24THRUST_300001_SM_1000_NS6detail15normal_iteratorINSC_10device_ptrIdEEEEyS8_dNS5_3std3__410__identityEEEvT0_PT3_T1_NS0_13GridEvenShareISO_EET2_T4_ --------------------------
	.section	.nv.shared._ZN3cub18CUB_300001_SM_10006detail6reduce18DeviceReduceKernelINS2_10policy_hubIdyN4cuda3__47maximumIdEEE10Policy1000EN6thrust24THRUST_300001_SM_1000_NS6detail15normal_iteratorINSC_10device_ptrIdEEEEyS8_dNS5_3std3__410__identityEEEvT0_PT3_T1_NS0_13GridEvenShareISO_EET2_T4_,"aw",@nobits
	.sectionflags	@""
	.align	8
.nv.shared._ZN3cub18CUB_300001_SM_10006detail6reduce18DeviceReduceKernelINS2_10policy_hubIdyN4cuda3__47maximumIdEEE10Policy1000EN6thrust24THRUST_300001_SM_1000_NS6detail15normal_iteratorINSC_10device_ptrIdEEEEyS8_dNS5_3std3__410__identityEEEvT0_PT3_T1_NS0_13GridEvenShareISO_EET2_T4_:
	.zero		1104


//--------------------- .nv.shared._ZN3cub18CUB_300001_SM_10006detail6reduce28DeviceReduceSingleTileKernelINS2_10policy_hubIdyN4cuda3__47maximumIdEEE10Policy1000EN6thrust24THRUST_300001_SM_1000_NS6detail15normal_iteratorINSC_10device_ptrIdEEEEPdyS8_ddNS5_3std3__410__identityEEEvT0_T1_T2_T3_T4_T6_ --------------------------
	.section	.nv.shared._ZN3cub18CUB_300001_SM_10006detail6reduce28DeviceReduceSingleTileKernelINS2_10policy_hubIdyN4cuda3__47maximumIdEEE10Policy1000EN6thrust24THRUST_300001_SM_1000_NS6detail15normal_iteratorINSC_10device_ptrIdEEEEPdyS8_ddNS5_3std3__410__identityEEEvT0_T1_T2_T3_T4_T6_,"aw",@nobits
	.sectionflags	@""
	.align	8
.nv.shared._ZN3cub18CUB_300001_SM_10006detail6reduce28DeviceReduceSingleTileKernelINS2_10policy_hubIdyN4cuda3__47maximumIdEEE10Policy1000EN6thrust24THRUST_300001_SM_1000_NS6detail15normal_iteratorINSC_10device_ptrIdEEEEPdyS8_ddNS5_3std3__410__identityEEEvT0_T1_T2_T3_T4_T6_:
	.zero		1104


//--------------------- .nv.shared._ZN3cub18CUB_300001_SM_10006detail6reduce28DeviceReduceSingleTileKernelINS2_10policy_hubIdjN4cuda3__47maximumIdEEE10Policy1000EPdSB_iS8_ddNS5_3std3__410__identityEEEvT0_T1_T2_T3_T4_T6_ --------------------------
	.section	.nv.shared._ZN3cub18CUB_300001_SM_10006detail6reduce28DeviceReduceSingleTileKernelINS2_10policy_hubIdjN4cuda3__47maximumIdEEE10Policy1000EPdSB_iS8_ddNS5_3std3__410__identityEEEvT0_T1_T2_T3_T4_T6_,"aw",@nobits
	.sectionflags	@""
	.align	8
.nv.shared._ZN3cub18CUB_300001_SM_10006detail6reduce28DeviceReduceSingleTileKernelINS2_10policy_hubIdjN4cuda3__47maximumIdEEE10Policy1000EPdSB_iS8_ddNS5_3std3__410__identityEEEvT0_T1_T2_T3_T4_T6_:
	.zero		1104


//--------------------- .nv.shared._ZN3cub18CUB_300001_SM_10006detail6reduce18DeviceReduceKernelINS2_10policy_hubIdjN4cuda3__47maximumIdEEE10Policy1000EN6thrust24THRUST_300001_SM_1000_NS6detail15normal_iteratorINSC_10device_ptrIdEEEEjS8_dNS5_3std3__410__identityEEEvT0_PT3_T1_NS0_13GridEvenShareISO_EET2_T4_ --------------------------
	.section	.nv.shared._ZN3cub18CUB_300001_SM_10006detail6reduce18DeviceReduceKernelINS2_10policy_hubIdjN4cuda3__47maximumIdEEE10Policy1000EN6thrust24THRUST_300001_SM_1000_NS6detail15normal_iteratorINSC_10device_ptrIdEEEEjS8_dNS5_3std3__410__identityEEEvT0_PT3_T1_NS0_13GridEvenShareISO_EET2_T4_,"aw",@nobits
	.sectionflags	@""
	.align	8
.nv.shared._ZN3cub18CUB_300001_SM_10006detail6reduce18DeviceReduceKernelINS2_10policy_hubIdjN4cuda3__47maximumIdEEE10Policy1000EN6thrust24THRUST_300001_SM_1000_NS6detail15normal_iteratorINSC_10device_ptrIdEEEEjS8_dNS5_3std3__410__identityEEEvT0_PT3_T1_NS0_13GridEvenShareISO_EET2_T4_:
	.zero		1104


//--------------------- .nv.shared._ZN3cub18CUB_300001_SM_10006detail6reduce28DeviceReduceSingleTileKernelINS2_10policy_hubIdjN4cuda3__47maximumIdEEE10Policy1000EN6thrust24THRUST_300001_SM_1000_NS6detail15normal_iteratorINSC_10device_ptrIdEEEEPdjS8_ddNS5_3std3__410__identityEEEvT0_T1_T2_T3_T4_T6_ --------------------------
	.section	.nv.shared._ZN3cub18CUB_300001_SM_10006detail6reduce28DeviceReduceSingleTileKernelINS2_10policy_hubIdjN4cuda3__47maximumIdEEE10Policy1000EN6thrust24THRUST_300001_SM_1000_NS6detail15normal_iteratorINSC_10device_ptrIdEEEEPdjS8_ddNS5_3std3__410__identityEEEvT0_T1_T2_T3_T4_T6_,"aw",@nobits
	.sectionflags	@""
	.align	8
.nv.shared._ZN3cub18CUB_300001_SM_10006detail6reduce28DeviceReduceSingleTileKernelINS2_10policy_hubIdjN4cuda3__47maximumIdEEE10Policy1000EN6thrust24THRUST_300001_SM_1000_NS6detail15normal_iteratorINSC_10device_ptrIdEEEEPdjS8_ddNS5_3std3__410__identityEEEvT0_T1_T2_T3_T4_T6_:
	.zero		1104


//--------------------- .nv.constant0._ZN3cub18CUB_300001_SM_10006detail6reduce28DeviceReduceSingleTileKernelINS2_10policy_hubIdyN4cuda3__47maximumIdEEE10Policy1000EPdSB_iS8_ddNS5_3std3__410__identityEEEvT0_T1_T2_T3_T4_T6_ --------------------------
	.section	.nv.constant0._ZN3cub18CUB_300001_SM_10006detail6reduce28DeviceReduceSingleTileKernelINS2_10policy_hubIdyN4cuda3__47maximumIdEEE10Policy1000EPdSB_iS8_ddNS5_3std3__410__identityEEEvT0_T1_T2_T3_T4_T6_,"a",@progbits
	.sectionflags	@""
	.align	4
.nv.constant0._ZN3cub18CUB_300001_SM_10006detail6reduce28DeviceReduceSingleTileKernelINS2_10policy_hubIdyN4cuda3__47maximumIdEEE10Policy1000EPdSB_iS8_ddNS5_3std3__410__identityEEEvT0_T1_T2_T3_T4_T6_:
	.zero		929


//--------------------- .nv.constant0._ZN3cub18CUB_300001_SM_10006detail6reduce18DeviceReduceKernelINS2_10policy_hubIdyN4cuda3__47maximumIdEEE10Policy1000EN6thrust24THRUST_300001_SM_1000_NS6detail15normal_iteratorINSC_10device_ptrIdEEEEyS8_dNS5_3std3__410__identityEEEvT0_PT3_T1_NS0_13GridEvenShareISO_EET2_T4_ --------------------------
	.section	.nv.constant0._ZN3cub18CUB_300001_SM_10006detail6reduce18DeviceReduceKernelINS2_10policy_hubIdyN4cuda3__47maximumIdEEE10Policy1000EN6thrust24THRUST_300001_SM_1000_NS6detail15normal_iteratorINSC_10device_ptrIdEEEEyS8_dNS5_3std3__410__identityEEEvT0_PT3_T1_NS0_13GridEvenShareISO_EET2_T4_,"a",@progbits
	.sectionflags	@""
	.align	4
.nv.constant0._ZN3cub18CUB_300001_SM_10006detail6reduce18DeviceReduceKernelINS2_10policy_hubIdyN4cuda3__47maximumIdEEE10Policy1000EN6thrust24THRUST_300001_SM_1000_NS6detail15normal_iteratorINSC_10device_ptrIdEEEEyS8_dNS5_3std3__410__identityEEEvT0_PT3_T1_NS0_13GridEvenShareISO_EET2_T4_:
	.zero		994


//--------------------- .nv.constant0._ZN3cub18CUB_300001_SM_10006detail6reduce28DeviceReduceSingleTileKernelINS2_10policy_hubIdyN4cuda3__47maximumIdEEE10Policy1000EN6thrust24THRUST_300001_SM_1000_NS6detail15normal_iteratorINSC_10device_ptrIdEEEEPdyS8_ddNS5_3std3__410__identityEEEvT0_T1_T2_T3_T4_T6_ --------------------------
	.section	.nv.constant0._ZN3cub18CUB_300001_SM_10006detail6reduce28DeviceReduceSingleTileKernelINS2_10policy_hubIdyN4cuda3__47maximumIdEEE10Policy1000EN6thrust24THRUST_300001_SM_1000_NS6detail15normal_iteratorINSC_10device_ptrIdEEEEPdyS8_ddNS5_3std3__410__identityEEEvT0_T1_T2_T3_T4_T6_,"a",@progbits
	.sectionflags	@""
	.align	4
.nv.constant0._ZN3cub18CUB_300001_SM_10006detail6reduce28DeviceReduceSingleTileKernelINS2_10policy_hubIdyN4cuda3__47maximumIdEEE10Policy1000EN6thrust24THRUST_300001_SM_1000_NS6detail15normal_iteratorINSC_10device_ptrIdEEEEPdyS8_ddNS5_3std3__410__identityEEEvT0_T1_T2_T3_T4_T6_:
	.zero		937


//--------------------- .nv.constant0._ZN3cub18CUB_300001_SM_10006detail6reduce28DeviceReduceSingleTileKernelINS2_10policy_hubIdjN4cuda3__47maximumIdEEE10Policy1000EPdSB_iS8_ddNS5_3std3__410__identityEEEvT0_T1_T2_T3_T4_T6_ --------------------------
	.section	.nv.constant0._ZN3cub18CUB_300001_SM_10006detail6reduce28DeviceReduceSingleTileKernelINS2_10policy_hubIdjN4cuda3__47maximumIdEEE10Policy1000EPdSB_iS8_ddNS5_3std3__410__identityEEEvT0_T1_T2_T3_T4_T6_,"a",@progbits
	.sectionflags	@""
	.align	4
.nv.constant0._ZN3cub18CUB_300001_SM_10006detail6reduce28DeviceReduceSingleTileKernelINS2_10policy_hubIdjN4cuda3__47maximumIdEEE10Policy1000EPdSB_iS8_ddNS5_3std3__410__identityEEEvT0_T1_T2_T3_T4_T6_:
	.zero		929


//--------------------- .nv.constant0._ZN3cub18CUB_300001_SM_10006detail6reduce18DeviceReduceKernelINS2_10policy_hubIdjN4cuda3__47maximumIdEEE10Policy1000EN6thrust24THRUST_300001_SM_1000_NS6detail15normal_iteratorINSC_10device_ptrIdEEEEjS8_dNS5_3std3__410__identityEEEvT0_PT3_T1_NS0_13GridEvenShareISO_EET2_T4_ --------------------------
	.section	.nv.constant0._ZN3cub18CUB_300001_SM_10006detail6reduce18DeviceReduceKernelINS2_10policy_hubIdjN4cuda3__47maximumIdEEE10Policy1000EN6thrust24THRUST_300001_SM_1000_NS6detail15normal_iteratorINSC_10device_ptrIdEEEEjS8_dNS5_3std3__410__identityEEEvT0_PT3_T1_NS0_13GridEvenShareISO_EET2_T4_,"a",@progbits
	.sectionflags	@""
	.align	4
.nv.constant0._ZN3cub18CUB_300001_SM_10006detail6reduce18DeviceReduceKernelINS2_10policy_hubIdjN4cuda3__47maximumIdEEE10Policy1000EN6thrust24THRUST_300001_SM_1000_NS6detail15normal_iteratorINSC_10device_ptrIdEEEEjS8_dNS5_3std3__410__identityEEEvT0_PT3_T1_NS0_13GridEvenShareISO_EET2_T4_:
	.zero		958


//--------------------- .nv.constant0._ZN3cub18CUB_300001_SM_10006detail6reduce28DeviceReduceSingleTileKernelINS2_10policy_hubIdjN4cuda3__47maximumIdEEE10Policy1000EN6thrust24THRUST_300001_SM_1000_NS6detail15normal_iteratorINSC_10device_ptrIdEEEEPdjS8_ddNS5_3std3__410__identityEEEvT0_T1_T2_T3_T4_T6_ --------------------------
	.section	.nv.constant0._ZN3cub18CUB_300001_SM_10006detail6reduce28DeviceReduceSingleTileKernelINS2_10policy_hubIdjN4cuda3__47maximumIdEEE10Policy1000EN6thrust24THRUST_300001_SM_1000_NS6detail15normal_iteratorINSC_10device_ptrIdEEEEPdjS8_ddNS5_3std3__410__identityEEEvT0_T1_T2_T3_T4_T6_,"a",@progbits
	.sectionflags	@""
	.align	4
.nv.constant0._ZN3cub18CUB_300001_SM_10006detail6reduce28DeviceReduceSingleTileKernelINS2_10policy_hubIdjN4cuda3__47maximumIdEEE10Policy1000EN6thrust24THRUST_300001_SM_1000_NS6detail15normal_iteratorINSC_10device_ptrIdEEEEPdjS8_ddNS5_3std3__410__identityEEEvT0_T1_T2_T3_T4_T6_:
	.zero		929


//--------------------- .nv.constant0._ZN3cub18CUB_300001_SM_10006detail8for_each13static_kernelINS2_12policy_hub_t12policy_500_tEmN6thrust24THRUST_300001_SM_1000_NS8cuda_cub20__uninitialized_fill7functorINS7_10device_ptrIdEEdEEEEvT0_T1_ --------------------------
	.section	.nv.constant0._ZN3cub18CUB_300001_SM_10006detail8for_each13static_kernelINS2_12policy_hub_t12policy_500_tEmN6thrust24THRUST_300001_SM_1000_NS8cuda_cub20__uninitialized_fill7functorINS7_10device_ptrIdEEdEEEEvT0_T1_,"a",@progbits
	.sectionflags	@""
	.align	4
.nv.constant0._ZN3cub18CUB_300001_SM_10006detail8for_each13static_kernelINS2_12policy_hub_t12policy_500_tEmN6thrust24THRUST_300001_SM_1000_NS8cuda_cub20__uninitialized_fill7functorINS7_10device_ptrIdEEdEEEEvT0_T1_:
	.zero		920


//--------------------- .nv.constant0._ZN3cub18CUB_300001_SM_10006detail11EmptyKernelIvEEvv --------------------------
	.section	.nv.constant0._ZN3cub18CUB_300001_SM_10006detail11EmptyKernelIvEEvv,"a",@progbits
	.sectionflags	@""
	.align	4
.nv.constant0._ZN3cub18CUB_300001_SM_10006detail11EmptyKernelIvEEvv:
	.zero		896


//--------------------- .nv.constant0._Z7initialiiiPd --------------------------
	.section	.nv.constant0._Z7initialiiiPd,"a",@progbits
	.sectionflags	@""
	.align	4
.nv.constant0._Z7initialiiiPd:
	.zero		920


//--------------------- .nv.constant0._Z2abiiiPdS_ --------------------------
	.section	.nv.constant0._Z2abiiiPdS_,"a",@progbits
	.sectionflags	@""
	.align	4
.nv.constant0._Z2abiiiPdS_:
	.zero		928


//--------------------- .nv.constant0._Z10differenceiiiPdS_S_ --------------------------
	.section	.nv.constant0._Z10differenceiiiPdS_S_,"a",@progbits
	.sectionflags	@""
	.align	4
.nv.constant0._Z10differenceiiiPdS_S_:
	.zero		936


//--------------------- .nv.constant0._Z8functioniiiPdS_ --------------------------
	.section	.nv.constant0._Z8functioniiiPdS_,"a",@progbits
	.sectionflags	@""
	.align	4
.nv.constant0._Z8functioniiiPdS_:
	.zero		928


//--------------------- SYMBOLS --------------------------

	.type		.nv.reservedSmem.offset0,@object
	.size		.nv.reservedSmem.offset0,0x4
	.type		.nv.reservedSmem.cap,@object
	.size		.nv.reservedSmem.cap,0x4
